//
// Generated by NVIDIA NVVM Compiler
//
// Compiler Build ID: CL-36424714
// Cuda compilation tools, release 13.0, V13.0.88
// Based on NVVM 20.0.0
//

.version 9.0
.target sm_100
.address_size 64

	// .globl	_Z16computeLocalHistPjiPiii
// _ZZN3cub18CUB_300001_SM_10006detail10radix_sort31DeviceRadixSortSingleTileKernelINS1_5radix10policy_hubIjNS0_8NullTypeEyE10Policy1000ELNS0_9SortOrderE0EjS6_yNS1_21identity_decomposer_tEEEvPKT1_PSB_PKT2_PSF_T3_iiT4_E12temp_storage has been demoted
// _ZZN3cub18CUB_300001_SM_10006detail10radix_sort30DeviceRadixSortHistogramKernelINS1_5radix10policy_hubIjNS0_8NullTypeEyE10Policy1000ELNS0_9SortOrderE0EjyNS1_21identity_decomposer_tEEEvPT2_PKT1_SB_iiT3_E12temp_storage has been demoted
// _ZZN3cub18CUB_300001_SM_10006detail10radix_sort33DeviceRadixSortExclusiveSumKernelINS1_5radix10policy_hubIjNS0_8NullTypeEyE10Policy1000EyEEvPT0_E12temp_storage has been demoted
// _ZZN3cub18CUB_300001_SM_10006detail10radix_sort29DeviceRadixSortOnesweepKernelINS1_5radix10policy_hubIjNS0_8NullTypeEyE10Policy1000ELNS0_9SortOrderE0EjS6_yiiNS1_21identity_decomposer_tEEEvPT5_SC_PT3_PKSD_PT1_PKSH_PT2_PKSL_T4_iiT6_E1s has been demoted
.global .align 1 .b8 _ZN34_INTERNAL_92e188a3_4_k_cu_e839a9cc4cuda3std3__45__cpo5beginE[1];
.global .align 1 .b8 _ZN34_INTERNAL_92e188a3_4_k_cu_e839a9cc4cuda3std3__45__cpo3endE[1];
.global .align 1 .b8 _ZN34_INTERNAL_92e188a3_4_k_cu_e839a9cc4cuda3std3__45__cpo6cbeginE[1];
.global .align 1 .b8 _ZN34_INTERNAL_92e188a3_4_k_cu_e839a9cc4cuda3std3__45__cpo4cendE[1];
.global .align 1 .b8 _ZN34_INTERNAL_92e188a3_4_k_cu_e839a9cc4cuda3std3__45__cpo6rbeginE[1];
.global .align 1 .b8 _ZN34_INTERNAL_92e188a3_4_k_cu_e839a9cc4cuda3std3__45__cpo4rendE[1];
.global .align 1 .b8 _ZN34_INTERNAL_92e188a3_4_k_cu_e839a9cc4cuda3std3__45__cpo7crbeginE[1];
.global .align 1 .b8 _ZN34_INTERNAL_92e188a3_4_k_cu_e839a9cc4cuda3std3__45__cpo5crendE[1];
.global .align 1 .b8 _ZN34_INTERNAL_92e188a3_4_k_cu_e839a9cc4cuda3std3__436_GLOBAL__N__92e188a3_4_k_cu_e839a9cc6ignoreE[1];
.global .align 1 .b8 _ZN34_INTERNAL_92e188a3_4_k_cu_e839a9cc4cuda3std3__419piecewise_constructE[1];
.global .align 1 .b8 _ZN34_INTERNAL_92e188a3_4_k_cu_e839a9cc4cuda3std3__48in_placeE[1];
.global .align 1 .b8 _ZN34_INTERNAL_92e188a3_4_k_cu_e839a9cc4cuda3std3__420unreachable_sentinelE[1];
.global .align 1 .b8 _ZN34_INTERNAL_92e188a3_4_k_cu_e839a9cc4cuda3std3__47nulloptE[1];
.global .align 1 .b8 _ZN34_INTERNAL_92e188a3_4_k_cu_e839a9cc4cuda3std3__48unexpectE[1];
.global .align 1 .b8 _ZN34_INTERNAL_92e188a3_4_k_cu_e839a9cc4cuda3std6ranges3__45__cpo4swapE[1];
.global .align 1 .b8 _ZN34_INTERNAL_92e188a3_4_k_cu_e839a9cc4cuda3std6ranges3__45__cpo9iter_moveE[1];
.global .align 1 .b8 _ZN34_INTERNAL_92e188a3_4_k_cu_e839a9cc4cuda3std6ranges3__45__cpo5beginE[1];
.global .align 1 .b8 _ZN34_INTERNAL_92e188a3_4_k_cu_e839a9cc4cuda3std6ranges3__45__cpo3endE[1];
.global .align 1 .b8 _ZN34_INTERNAL_92e188a3_4_k_cu_e839a9cc4cuda3std6ranges3__45__cpo6cbeginE[1];
.global .align 1 .b8 _ZN34_INTERNAL_92e188a3_4_k_cu_e839a9cc4cuda3std6ranges3__45__cpo4cendE[1];
.global .align 1 .b8 _ZN34_INTERNAL_92e188a3_4_k_cu_e839a9cc4cuda3std6ranges3__45__cpo7advanceE[1];
.global .align 1 .b8 _ZN34_INTERNAL_92e188a3_4_k_cu_e839a9cc4cuda3std6ranges3__45__cpo9iter_swapE[1];
.global .align 1 .b8 _ZN34_INTERNAL_92e188a3_4_k_cu_e839a9cc4cuda3std6ranges3__45__cpo4nextE[1];
.global .align 1 .b8 _ZN34_INTERNAL_92e188a3_4_k_cu_e839a9cc4cuda3std6ranges3__45__cpo4prevE[1];
.global .align 1 .b8 _ZN34_INTERNAL_92e188a3_4_k_cu_e839a9cc4cuda3std6ranges3__45__cpo4dataE[1];
.global .align 1 .b8 _ZN34_INTERNAL_92e188a3_4_k_cu_e839a9cc4cuda3std6ranges3__45__cpo5cdataE[1];
.global .align 1 .b8 _ZN34_INTERNAL_92e188a3_4_k_cu_e839a9cc4cuda3std6ranges3__45__cpo4sizeE[1];
.global .align 1 .b8 _ZN34_INTERNAL_92e188a3_4_k_cu_e839a9cc4cuda3std6ranges3__45__cpo5ssizeE[1];
.global .align 1 .b8 _ZN34_INTERNAL_92e188a3_4_k_cu_e839a9cc4cuda3std6ranges3__45__cpo8distanceE[1];
.global .align 1 .b8 _ZN34_INTERNAL_92e188a3_4_k_cu_e839a9cc6thrust24THRUST_300001_SM_1000_NS8cuda_cub3parE[1];
.global .align 1 .b8 _ZN34_INTERNAL_92e188a3_4_k_cu_e839a9cc6thrust24THRUST_300001_SM_1000_NS8cuda_cub10par_nosyncE[1];
.global .align 1 .b8 _ZN34_INTERNAL_92e188a3_4_k_cu_e839a9cc6thrust24THRUST_300001_SM_1000_NS6system6detail10sequential3seqE[1];
.global .align 1 .b8 _ZN34_INTERNAL_92e188a3_4_k_cu_e839a9cc6thrust24THRUST_300001_SM_1000_NS6system3cpp3parE[1];
.global .align 1 .b8 _ZN34_INTERNAL_92e188a3_4_k_cu_e839a9cc6thrust24THRUST_300001_SM_1000_NS12placeholders2_1E[1];
.global .align 1 .b8 _ZN34_INTERNAL_92e188a3_4_k_cu_e839a9cc6thrust24THRUST_300001_SM_1000_NS12placeholders2_2E[1];
.global .align 1 .b8 _ZN34_INTERNAL_92e188a3_4_k_cu_e839a9cc6thrust24THRUST_300001_SM_1000_NS12placeholders2_3E[1];
.global .align 1 .b8 _ZN34_INTERNAL_92e188a3_4_k_cu_e839a9cc6thrust24THRUST_300001_SM_1000_NS12placeholders2_4E[1];
.global .align 1 .b8 _ZN34_INTERNAL_92e188a3_4_k_cu_e839a9cc6thrust24THRUST_300001_SM_1000_NS12placeholders2_5E[1];
.global .align 1 .b8 _ZN34_INTERNAL_92e188a3_4_k_cu_e839a9cc6thrust24THRUST_300001_SM_1000_NS12placeholders2_6E[1];
.global .align 1 .b8 _ZN34_INTERNAL_92e188a3_4_k_cu_e839a9cc6thrust24THRUST_300001_SM_1000_NS12placeholders2_7E[1];
.global .align 1 .b8 _ZN34_INTERNAL_92e188a3_4_k_cu_e839a9cc6thrust24THRUST_300001_SM_1000_NS12placeholders2_8E[1];
.global .align 1 .b8 _ZN34_INTERNAL_92e188a3_4_k_cu_e839a9cc6thrust24THRUST_300001_SM_1000_NS12placeholders2_9E[1];
.global .align 1 .b8 _ZN34_INTERNAL_92e188a3_4_k_cu_e839a9cc6thrust24THRUST_300001_SM_1000_NS12placeholders3_10E[1];
.global .align 1 .b8 _ZN34_INTERNAL_92e188a3_4_k_cu_e839a9cc6thrust24THRUST_300001_SM_1000_NS3seqE[1];
.global .align 1 .b8 _ZN34_INTERNAL_92e188a3_4_k_cu_e839a9cc6thrust24THRUST_300001_SM_1000_NS6deviceE[1];
.extern .shared .align 16 .b8 s_hist[];
.extern .shared .align 16 .b8 value[];

.visible .entry _Z16computeLocalHistPjiPiii(
	.param .u64 .ptr .align 1 _Z16computeLocalHistPjiPiii_param_0,
	.param .u32 _Z16computeLocalHistPjiPiii_param_1,
	.param .u64 .ptr .align 1 _Z16computeLocalHistPjiPiii_param_2,
	.param .u32 _Z16computeLocalHistPjiPiii_param_3,
	.param .u32 _Z16computeLocalHistPjiPiii_param_4
)
{
	.reg .pred 	%p<8>;
	.reg .b32 	%r<36>;
	.reg .b64 	%rd<9>;

	ld.param.u64 	%rd2, [_Z16computeLocalHistPjiPiii_param_0];
	ld.param.u32 	%r12, [_Z16computeLocalHistPjiPiii_param_1];
	ld.param.u64 	%rd3, [_Z16computeLocalHistPjiPiii_param_2];
	ld.param.u32 	%r13, [_Z16computeLocalHistPjiPiii_param_3];
	ld.param.u32 	%r14, [_Z16computeLocalHistPjiPiii_param_4];
	mov.u32 	%r1, %ntid.x;
	mov.u32 	%r2, %ctaid.x;
	mov.u32 	%r3, %tid.x;
	mad.lo.s32 	%r4, %r1, %r2, %r3;
	setp.lt.s32 	%p1, %r13, 1;
	@%p1 bra 	$L__BB0_5;
	mov.b32 	%r34, 0;
$L__BB0_2:
	add.s32 	%r6, %r34, %r3;
	setp.ge.u32 	%p2, %r6, %r13;
	@%p2 bra 	$L__BB0_4;
	shl.b32 	%r16, %r6, 2;
	mov.u32 	%r17, s_hist;
	add.s32 	%r18, %r17, %r16;
	mov.b32 	%r19, 0;
	st.shared.u32 	[%r18], %r19;
$L__BB0_4:
	add.s32 	%r34, %r34, %r1;
	setp.lt.s32 	%p3, %r34, %r13;
	@%p3 bra 	$L__BB0_2;
$L__BB0_5:
	bar.sync 	0;
	setp.ge.s32 	%p4, %r4, %r12;
	@%p4 bra 	$L__BB0_7;
	cvta.to.global.u64 	%rd4, %rd2;
	mul.wide.s32 	%rd5, %r4, 4;
	add.s64 	%rd6, %rd4, %rd5;
	ld.global.u32 	%r20, [%rd6];
	shr.u32 	%r21, %r20, %r14;
	add.s32 	%r22, %r13, -1;
	and.b32  	%r23, %r21, %r22;
	shl.b32 	%r24, %r23, 2;
	mov.u32 	%r25, s_hist;
	add.s32 	%r26, %r25, %r24;
	atom.shared.add.u32 	%r27, [%r26], 1;
$L__BB0_7:
	setp.lt.s32 	%p5, %r13, 1;
	bar.sync 	0;
	@%p5 bra 	$L__BB0_12;
	mov.u32 	%r8, %nctaid.x;
	cvta.to.global.u64 	%rd1, %rd3;
	mov.b32 	%r35, 0;
	mov.u32 	%r30, s_hist;
$L__BB0_9:
	add.s32 	%r10, %r35, %r3;
	setp.ge.u32 	%p6, %r10, %r13;
	@%p6 bra 	$L__BB0_11;
	shl.b32 	%r29, %r10, 2;
	add.s32 	%r31, %r30, %r29;
	ld.shared.u32 	%r32, [%r31];
	mad.lo.s32 	%r33, %r10, %r8, %r2;
	mul.wide.u32 	%rd7, %r33, 4;
	add.s64 	%rd8, %rd1, %rd7;
	st.global.u32 	[%rd8], %r32;
$L__BB0_11:
	add.s32 	%r35, %r35, %r1;
	setp.lt.s32 	%p7, %r35, %r13;
	@%p7 bra 	$L__BB0_9;
$L__BB0_12:
	ret;

}
	// .globl	_Z13scanBlkKernelPiiS_S_
.visible .entry _Z13scanBlkKernelPiiS_S_(
	.param .u64 .ptr .align 1 _Z13scanBlkKernelPiiS_S__param_0,
	.param .u32 _Z13scanBlkKernelPiiS_S__param_1,
	.param .u64 .ptr .align 1 _Z13scanBlkKernelPiiS_S__param_2,
	.param .u64 .ptr .align 1 _Z13scanBlkKernelPiiS_S__param_3
)
{
	.reg .pred 	%p<6>;
	.reg .b32 	%r<30>;
	.reg .b64 	%rd<13>;

	ld.param.u64 	%rd1, [_Z13scanBlkKernelPiiS_S__param_0];
	ld.param.u32 	%r10, [_Z13scanBlkKernelPiiS_S__param_1];
	ld.param.u64 	%rd2, [_Z13scanBlkKernelPiiS_S__param_2];
	ld.param.u64 	%rd3, [_Z13scanBlkKernelPiiS_S__param_3];
	mov.u32 	%r1, %ctaid.x;
	mov.u32 	%r2, %ntid.x;
	mov.u32 	%r3, %tid.x;
	mad.lo.s32 	%r4, %r1, %r2, %r3;
	setp.ge.s32 	%p1, %r4, %r10;
	shl.b32 	%r11, %r3, 2;
	mov.u32 	%r12, value;
	add.s32 	%r5, %r12, %r11;
	@%p1 bra 	$L__BB1_2;
	cvta.to.global.u64 	%rd4, %rd1;
	mul.wide.s32 	%rd5, %r4, 4;
	add.s64 	%rd6, %rd4, %rd5;
	ld.global.u32 	%r13, [%rd6];
	st.shared.u32 	[%r5], %r13;
$L__BB1_2:
	setp.eq.s32 	%p2, %r3, 0;
	@%p2 bra 	$L__BB1_7;
	mov.b32 	%r28, 1;
$L__BB1_4:
	bar.sync 	0;
	sub.s32 	%r16, %r10, %r28;
	setp.ge.u32 	%p3, %r3, %r16;
	mov.b32 	%r29, 0;
	@%p3 bra 	$L__BB1_6;
	sub.s32 	%r17, %r3, %r28;
	shl.b32 	%r18, %r17, 2;
	add.s32 	%r20, %r12, %r18;
	ld.shared.u32 	%r29, [%r20];
$L__BB1_6:
	bar.sync 	0;
	ld.shared.u32 	%r21, [%r5];
	add.s32 	%r22, %r21, %r29;
	st.shared.u32 	[%r5], %r22;
	shl.b32 	%r28, %r28, 1;
	setp.le.u32 	%p4, %r28, %r3;
	@%p4 bra 	$L__BB1_4;
$L__BB1_7:
	setp.ge.s32 	%p5, %r4, %r10;
	shl.b32 	%r23, %r2, 2;
	add.s32 	%r25, %r12, %r23;
	ld.shared.u32 	%r26, [%r25+-4];
	cvta.to.global.u64 	%rd7, %rd3;
	mul.wide.u32 	%rd8, %r1, 4;
	add.s64 	%rd9, %rd7, %rd8;
	st.global.u32 	[%rd9], %r26;
	@%p5 bra 	$L__BB1_9;
	ld.shared.u32 	%r27, [%r5];
	cvta.to.global.u64 	%rd10, %rd2;
	mul.wide.s32 	%rd11, %r4, 4;
	add.s64 	%rd12, %rd10, %rd11;
	st.global.u32 	[%rd12], %r27;
$L__BB1_9:
	ret;

}
	// .globl	_Z10addSumScanPiiS_
.visible .entry _Z10addSumScanPiiS_(
	.param .u64 .ptr .align 1 _Z10addSumScanPiiS__param_0,
	.param .u32 _Z10addSumScanPiiS__param_1,
	.param .u64 .ptr .align 1 _Z10addSumScanPiiS__param_2
)
{
	.reg .pred 	%p<4>;
	.reg .b32 	%r<10>;
	.reg .b64 	%rd<9>;

	ld.param.u64 	%rd1, [_Z10addSumScanPiiS__param_0];
	ld.param.u32 	%r3, [_Z10addSumScanPiiS__param_1];
	ld.param.u64 	%rd2, [_Z10addSumScanPiiS__param_2];
	mov.u32 	%r1, %ctaid.x;
	mov.u32 	%r4, %ntid.x;
	mov.u32 	%r5, %tid.x;
	mad.lo.s32 	%r2, %r1, %r4, %r5;
	setp.ge.s32 	%p1, %r2, %r3;
	setp.eq.s32 	%p2, %r1, 0;
	or.pred  	%p3, %p2, %p1;
	@%p3 bra 	$L__BB2_2;
	cvta.to.global.u64 	%rd3, %rd1;
	cvta.to.global.u64 	%rd4, %rd2;
	mul.wide.s32 	%rd5, %r2, 4;
	add.s64 	%rd6, %rd3, %rd5;
	ld.global.u32 	%r6, [%rd6];
	add.s32 	%r7, %r1, -1;
	mul.wide.u32 	%rd7, %r7, 4;
	add.s64 	%rd8, %rd4, %rd7;
	ld.global.u32 	%r8, [%rd8];
	add.s32 	%r9, %r8, %r6;
	st.global.u32 	[%rd6], %r9;
$L__BB2_2:
	ret;

}
	// .globl	_ZN3cub18CUB_300001_SM_10006detail11EmptyKernelIvEEvv
.visible .entry _ZN3cub18CUB_300001_SM_10006detail11EmptyKernelIvEEvv()
{


	ret;

}
	// .globl	_ZN3cub18CUB_300001_SM_10006detail10radix_sort31DeviceRadixSortSingleTileKernelINS1_5radix10policy_hubIjNS0_8NullTypeEyE10Policy1000ELNS0_9SortOrderE0EjS6_yNS1_21identity_decomposer_tEEEvPKT1_PSB_PKT2_PSF_T3_iiT4_
.visible .entry _ZN3cub18CUB_300001_SM_10006detail10radix_sort31DeviceRadixSortSingleTileKernelINS1_5radix10policy_hubIjNS0_8NullTypeEyE10Policy1000ELNS0_9SortOrderE0EjS6_yNS1_21identity_decomposer_tEEEvPKT1_PSB_PKT2_PSF_T3_iiT4_(
	.param .u64 .ptr .align 1 _ZN3cub18CUB_300001_SM_10006detail10radix_sort31DeviceRadixSortSingleTileKernelINS1_5radix10policy_hubIjNS0_8NullTypeEyE10Policy1000ELNS0_9SortOrderE0EjS6_yNS1_21identity_decomposer_tEEEvPKT1_PSB_PKT2_PSF_T3_iiT4__param_0,
	.param .u64 .ptr .align 1 _ZN3cub18CUB_300001_SM_10006detail10radix_sort31DeviceRadixSortSingleTileKernelINS1_5radix10policy_hubIjNS0_8NullTypeEyE10Policy1000ELNS0_9SortOrderE0EjS6_yNS1_21identity_decomposer_tEEEvPKT1_PSB_PKT2_PSF_T3_iiT4__param_1,
	.param .u64 .ptr .align 1 _ZN3cub18CUB_300001_SM_10006detail10radix_sort31DeviceRadixSortSingleTileKernelINS1_5radix10policy_hubIjNS0_8NullTypeEyE10Policy1000ELNS0_9SortOrderE0EjS6_yNS1_21identity_decomposer_tEEEvPKT1_PSB_PKT2_PSF_T3_iiT4__param_2,
	.param .u64 .ptr .align 1 _ZN3cub18CUB_300001_SM_10006detail10radix_sort31DeviceRadixSortSingleTileKernelINS1_5radix10policy_hubIjNS0_8NullTypeEyE10Policy1000ELNS0_9SortOrderE0EjS6_yNS1_21identity_decomposer_tEEEvPKT1_PSB_PKT2_PSF_T3_iiT4__param_3,
	.param .u64 _ZN3cub18CUB_300001_SM_10006detail10radix_sort31DeviceRadixSortSingleTileKernelINS1_5radix10policy_hubIjNS0_8NullTypeEyE10Policy1000ELNS0_9SortOrderE0EjS6_yNS1_21identity_decomposer_tEEEvPKT1_PSB_PKT2_PSF_T3_iiT4__param_4,
	.param .u32 _ZN3cub18CUB_300001_SM_10006detail10radix_sort31DeviceRadixSortSingleTileKernelINS1_5radix10policy_hubIjNS0_8NullTypeEyE10Policy1000ELNS0_9SortOrderE0EjS6_yNS1_21identity_decomposer_tEEEvPKT1_PSB_PKT2_PSF_T3_iiT4__param_5,
	.param .u32 _ZN3cub18CUB_300001_SM_10006detail10radix_sort31DeviceRadixSortSingleTileKernelINS1_5radix10policy_hubIjNS0_8NullTypeEyE10Policy1000ELNS0_9SortOrderE0EjS6_yNS1_21identity_decomposer_tEEEvPKT1_PSB_PKT2_PSF_T3_iiT4__param_6,
	.param .align 1 .b8 _ZN3cub18CUB_300001_SM_10006detail10radix_sort31DeviceRadixSortSingleTileKernelINS1_5radix10policy_hubIjNS0_8NullTypeEyE10Policy1000ELNS0_9SortOrderE0EjS6_yNS1_21identity_decomposer_tEEEvPKT1_PSB_PKT2_PSF_T3_iiT4__param_7[1]
)
.maxntid 256
.minnctapersm 1
{
	.reg .pred 	%p<52>;
	.reg .b16 	%rs<39>;
	.reg .b32 	%r<706>;
	.reg .b64 	%rd<29>;
	// demoted variable
	.shared .align 16 .b8 _ZZN3cub18CUB_300001_SM_10006detail10radix_sort31DeviceRadixSortSingleTileKernelINS1_5radix10policy_hubIjNS0_8NullTypeEyE10Policy1000ELNS0_9SortOrderE0EjS6_yNS1_21identity_decomposer_tEEEvPKT1_PSB_PKT2_PSF_T3_iiT4_E12temp_storage[33856];
	ld.param.u64 	%rd5, [_ZN3cub18CUB_300001_SM_10006detail10radix_sort31DeviceRadixSortSingleTileKernelINS1_5radix10policy_hubIjNS0_8NullTypeEyE10Policy1000ELNS0_9SortOrderE0EjS6_yNS1_21identity_decomposer_tEEEvPKT1_PSB_PKT2_PSF_T3_iiT4__param_0];
	ld.param.u64 	%rd3, [_ZN3cub18CUB_300001_SM_10006detail10radix_sort31DeviceRadixSortSingleTileKernelINS1_5radix10policy_hubIjNS0_8NullTypeEyE10Policy1000ELNS0_9SortOrderE0EjS6_yNS1_21identity_decomposer_tEEEvPKT1_PSB_PKT2_PSF_T3_iiT4__param_1];
	ld.param.u64 	%rd4, [_ZN3cub18CUB_300001_SM_10006detail10radix_sort31DeviceRadixSortSingleTileKernelINS1_5radix10policy_hubIjNS0_8NullTypeEyE10Policy1000ELNS0_9SortOrderE0EjS6_yNS1_21identity_decomposer_tEEEvPKT1_PSB_PKT2_PSF_T3_iiT4__param_4];
	ld.param.u32 	%r189, [_ZN3cub18CUB_300001_SM_10006detail10radix_sort31DeviceRadixSortSingleTileKernelINS1_5radix10policy_hubIjNS0_8NullTypeEyE10Policy1000ELNS0_9SortOrderE0EjS6_yNS1_21identity_decomposer_tEEEvPKT1_PSB_PKT2_PSF_T3_iiT4__param_5];
	ld.param.u32 	%r190, [_ZN3cub18CUB_300001_SM_10006detail10radix_sort31DeviceRadixSortSingleTileKernelINS1_5radix10policy_hubIjNS0_8NullTypeEyE10Policy1000ELNS0_9SortOrderE0EjS6_yNS1_21identity_decomposer_tEEEvPKT1_PSB_PKT2_PSF_T3_iiT4__param_6];
	cvta.to.global.u64 	%rd6, %rd5;
	cvt.u32.u64 	%r1, %rd4;
	mov.u32 	%r2, %tid.x;
	mul.lo.s32 	%r3, %r2, 19;
	setp.ge.s32 	%p1, %r3, %r1;
	mul.wide.u32 	%rd7, %r3, 4;
	add.s64 	%rd1, %rd6, %rd7;
	mov.b32 	%r703, -1;
	@%p1 bra 	$L__BB4_2;
	ld.global.u32 	%r703, [%rd1];
$L__BB4_2:
	add.s32 	%r193, %r3, 1;
	setp.ge.s32 	%p2, %r193, %r1;
	mov.b32 	%r702, -1;
	@%p2 bra 	$L__BB4_4;
	ld.global.u32 	%r702, [%rd1+4];
$L__BB4_4:
	add.s32 	%r195, %r3, 2;
	setp.ge.s32 	%p3, %r195, %r1;
	mov.b32 	%r701, -1;
	@%p3 bra 	$L__BB4_6;
	ld.global.u32 	%r701, [%rd1+8];
$L__BB4_6:
	add.s32 	%r197, %r3, 3;
	setp.ge.s32 	%p4, %r197, %r1;
	mov.b32 	%r700, -1;
	@%p4 bra 	$L__BB4_8;
	ld.global.u32 	%r700, [%rd1+12];
$L__BB4_8:
	add.s32 	%r199, %r3, 4;
	setp.ge.s32 	%p5, %r199, %r1;
	mov.b32 	%r699, -1;
	@%p5 bra 	$L__BB4_10;
	ld.global.u32 	%r699, [%rd1+16];
$L__BB4_10:
	add.s32 	%r201, %r3, 5;
	setp.ge.s32 	%p6, %r201, %r1;
	mov.b32 	%r698, -1;
	@%p6 bra 	$L__BB4_12;
	ld.global.u32 	%r698, [%rd1+20];
$L__BB4_12:
	add.s32 	%r203, %r3, 6;
	setp.ge.s32 	%p7, %r203, %r1;
	mov.b32 	%r697, -1;
	@%p7 bra 	$L__BB4_14;
	ld.global.u32 	%r697, [%rd1+24];
$L__BB4_14:
	add.s32 	%r205, %r3, 7;
	setp.ge.s32 	%p8, %r205, %r1;
	mov.b32 	%r696, -1;
	@%p8 bra 	$L__BB4_16;
	ld.global.u32 	%r696, [%rd1+28];
$L__BB4_16:
	add.s32 	%r207, %r3, 8;
	setp.ge.s32 	%p9, %r207, %r1;
	mov.b32 	%r695, -1;
	@%p9 bra 	$L__BB4_18;
	ld.global.u32 	%r695, [%rd1+32];
$L__BB4_18:
	add.s32 	%r209, %r3, 9;
	setp.ge.s32 	%p10, %r209, %r1;
	mov.b32 	%r694, -1;
	@%p10 bra 	$L__BB4_20;
	ld.global.u32 	%r694, [%rd1+36];
$L__BB4_20:
	add.s32 	%r211, %r3, 10;
	setp.ge.s32 	%p11, %r211, %r1;
	mov.b32 	%r693, -1;
	@%p11 bra 	$L__BB4_22;
	ld.global.u32 	%r693, [%rd1+40];
$L__BB4_22:
	add.s32 	%r213, %r3, 11;
	setp.ge.s32 	%p12, %r213, %r1;
	mov.b32 	%r692, -1;
	@%p12 bra 	$L__BB4_24;
	ld.global.u32 	%r692, [%rd1+44];
$L__BB4_24:
	add.s32 	%r215, %r3, 12;
	setp.ge.s32 	%p13, %r215, %r1;
	mov.b32 	%r691, -1;
	@%p13 bra 	$L__BB4_26;
	ld.global.u32 	%r691, [%rd1+48];
$L__BB4_26:
	add.s32 	%r217, %r3, 13;
	setp.ge.s32 	%p14, %r217, %r1;
	mov.b32 	%r690, -1;
	@%p14 bra 	$L__BB4_28;
	ld.global.u32 	%r690, [%rd1+52];
$L__BB4_28:
	add.s32 	%r219, %r3, 14;
	setp.ge.s32 	%p15, %r219, %r1;
	mov.b32 	%r689, -1;
	@%p15 bra 	$L__BB4_30;
	ld.global.u32 	%r689, [%rd1+56];
$L__BB4_30:
	add.s32 	%r221, %r3, 15;
	setp.ge.s32 	%p16, %r221, %r1;
	mov.b32 	%r688, -1;
	@%p16 bra 	$L__BB4_32;
	ld.global.u32 	%r688, [%rd1+60];
$L__BB4_32:
	add.s32 	%r223, %r3, 16;
	setp.ge.s32 	%p17, %r223, %r1;
	mov.b32 	%r687, -1;
	@%p17 bra 	$L__BB4_34;
	ld.global.u32 	%r687, [%rd1+64];
$L__BB4_34:
	add.s32 	%r225, %r3, 17;
	setp.ge.s32 	%p18, %r225, %r1;
	mov.b32 	%r686, -1;
	@%p18 bra 	$L__BB4_36;
	ld.global.u32 	%r686, [%rd1+68];
$L__BB4_36:
	add.s32 	%r227, %r3, 18;
	setp.ge.s32 	%p19, %r227, %r1;
	mov.b32 	%r685, -1;
	@%p19 bra 	$L__BB4_38;
	ld.global.u32 	%r685, [%rd1+72];
$L__BB4_38:
	bar.sync 	0;
	shr.u32 	%r42, %r2, 5;
	shl.b32 	%r229, %r2, 2;
	mov.u32 	%r230, _ZZN3cub18CUB_300001_SM_10006detail10radix_sort31DeviceRadixSortSingleTileKernelINS1_5radix10policy_hubIjNS0_8NullTypeEyE10Policy1000ELNS0_9SortOrderE0EjS6_yNS1_21identity_decomposer_tEEEvPKT1_PSB_PKT2_PSF_T3_iiT4_E12temp_storage;
	add.s32 	%r43, %r230, %r229;
	shl.b32 	%r231, %r2, 7;
	add.s32 	%r44, %r43, %r231;
	shl.b32 	%r232, %r42, 2;
	add.s32 	%r233, %r230, %r232;
	add.s32 	%r45, %r233, 33792;
	mad.lo.s32 	%r46, %r2, -56, %r44;
	add.s32 	%r684, %r189, 6;
	sub.s32 	%r683, %r190, %r189;
$L__BB4_39:
	add.s32 	%r293, %r684, -6;
	min.s32 	%r236, %r683, 6;
	mov.b32 	%r322, 0;
	st.shared.u32 	[%r43], %r322;
	st.shared.u32 	[%r43+1024], %r322;
	st.shared.u32 	[%r43+2048], %r322;
	st.shared.u32 	[%r43+3072], %r322;
	st.shared.u32 	[%r43+4096], %r322;
	st.shared.u32 	[%r43+5120], %r322;
	st.shared.u32 	[%r43+6144], %r322;
	st.shared.u32 	[%r43+7168], %r322;
	st.shared.u32 	[%r43+8192], %r322;
	st.shared.u32 	[%r43+9216], %r322;
	st.shared.u32 	[%r43+10240], %r322;
	st.shared.u32 	[%r43+11264], %r322;
	st.shared.u32 	[%r43+12288], %r322;
	st.shared.u32 	[%r43+13312], %r322;
	st.shared.u32 	[%r43+14336], %r322;
	st.shared.u32 	[%r43+15360], %r322;
	st.shared.u32 	[%r43+16384], %r322;
	st.shared.u32 	[%r43+17408], %r322;
	st.shared.u32 	[%r43+18432], %r322;
	st.shared.u32 	[%r43+19456], %r322;
	st.shared.u32 	[%r43+20480], %r322;
	st.shared.u32 	[%r43+21504], %r322;
	st.shared.u32 	[%r43+22528], %r322;
	st.shared.u32 	[%r43+23552], %r322;
	st.shared.u32 	[%r43+24576], %r322;
	st.shared.u32 	[%r43+25600], %r322;
	st.shared.u32 	[%r43+26624], %r322;
	st.shared.u32 	[%r43+27648], %r322;
	st.shared.u32 	[%r43+28672], %r322;
	st.shared.u32 	[%r43+29696], %r322;
	st.shared.u32 	[%r43+30720], %r322;
	st.shared.u32 	[%r43+31744], %r322;
	st.shared.u32 	[%r43+32768], %r322;
	// begin inline asm
	bmsk.clamp.b32 %r234, %r322, %r236;
	// end inline asm
	// begin inline asm
	shr.b32 %r237, %r703, %r293;
	// end inline asm
	and.b32  	%r325, %r234, %r237;
	shl.b32 	%r326, %r325, 10;
	and.b32  	%r327, %r326, 31744;
	add.s32 	%r328, %r43, %r327;
	shr.u32 	%r329, %r325, 4;
	and.b32  	%r330, %r329, 268435454;
	add.s32 	%r71, %r328, %r330;
	ld.shared.u16 	%rs1, [%r71];
	add.s16 	%rs20, %rs1, 1;
	st.shared.u16 	[%r71], %rs20;
	// begin inline asm
	shr.b32 %r240, %r702, %r293;
	// end inline asm
	and.b32  	%r331, %r234, %r240;
	shl.b32 	%r332, %r331, 10;
	and.b32  	%r333, %r332, 31744;
	add.s32 	%r334, %r43, %r333;
	shr.u32 	%r335, %r331, 4;
	and.b32  	%r336, %r335, 268435454;
	add.s32 	%r72, %r334, %r336;
	ld.shared.u16 	%rs2, [%r72];
	add.s16 	%rs21, %rs2, 1;
	st.shared.u16 	[%r72], %rs21;
	// begin inline asm
	shr.b32 %r243, %r701, %r293;
	// end inline asm
	and.b32  	%r337, %r234, %r243;
	shl.b32 	%r338, %r337, 10;
	and.b32  	%r339, %r338, 31744;
	add.s32 	%r340, %r43, %r339;
	shr.u32 	%r341, %r337, 4;
	and.b32  	%r342, %r341, 268435454;
	add.s32 	%r73, %r340, %r342;
	ld.shared.u16 	%rs3, [%r73];
	add.s16 	%rs22, %rs3, 1;
	st.shared.u16 	[%r73], %rs22;
	// begin inline asm
	shr.b32 %r246, %r700, %r293;
	// end inline asm
	and.b32  	%r343, %r234, %r246;
	shl.b32 	%r344, %r343, 10;
	and.b32  	%r345, %r344, 31744;
	add.s32 	%r346, %r43, %r345;
	shr.u32 	%r347, %r343, 4;
	and.b32  	%r348, %r347, 268435454;
	add.s32 	%r74, %r346, %r348;
	ld.shared.u16 	%rs4, [%r74];
	add.s16 	%rs23, %rs4, 1;
	st.shared.u16 	[%r74], %rs23;
	// begin inline asm
	shr.b32 %r249, %r699, %r293;
	// end inline asm
	and.b32  	%r349, %r234, %r249;
	shl.b32 	%r350, %r349, 10;
	and.b32  	%r351, %r350, 31744;
	add.s32 	%r352, %r43, %r351;
	shr.u32 	%r353, %r349, 4;
	and.b32  	%r354, %r353, 268435454;
	add.s32 	%r75, %r352, %r354;
	ld.shared.u16 	%rs5, [%r75];
	add.s16 	%rs24, %rs5, 1;
	st.shared.u16 	[%r75], %rs24;
	// begin inline asm
	shr.b32 %r252, %r698, %r293;
	// end inline asm
	and.b32  	%r355, %r234, %r252;
	shl.b32 	%r356, %r355, 10;
	and.b32  	%r357, %r356, 31744;
	add.s32 	%r358, %r43, %r357;
	shr.u32 	%r359, %r355, 4;
	and.b32  	%r360, %r359, 268435454;
	add.s32 	%r76, %r358, %r360;
	ld.shared.u16 	%rs6, [%r76];
	add.s16 	%rs25, %rs6, 1;
	st.shared.u16 	[%r76], %rs25;
	// begin inline asm
	shr.b32 %r255, %r697, %r293;
	// end inline asm
	and.b32  	%r361, %r234, %r255;
	shl.b32 	%r362, %r361, 10;
	and.b32  	%r363, %r362, 31744;
	add.s32 	%r364, %r43, %r363;
	shr.u32 	%r365, %r361, 4;
	and.b32  	%r366, %r365, 268435454;
	add.s32 	%r77, %r364, %r366;
	ld.shared.u16 	%rs7, [%r77];
	add.s16 	%rs26, %rs7, 1;
	st.shared.u16 	[%r77], %rs26;
	// begin inline asm
	shr.b32 %r258, %r696, %r293;
	// end inline asm
	and.b32  	%r367, %r234, %r258;
	shl.b32 	%r368, %r367, 10;
	and.b32  	%r369, %r368, 31744;
	add.s32 	%r370, %r43, %r369;
	shr.u32 	%r371, %r367, 4;
	and.b32  	%r372, %r371, 268435454;
	add.s32 	%r78, %r370, %r372;
	ld.shared.u16 	%rs8, [%r78];
	add.s16 	%rs27, %rs8, 1;
	st.shared.u16 	[%r78], %rs27;
	// begin inline asm
	shr.b32 %r261, %r695, %r293;
	// end inline asm
	and.b32  	%r373, %r234, %r261;
	shl.b32 	%r374, %r373, 10;
	and.b32  	%r375, %r374, 31744;
	add.s32 	%r376, %r43, %r375;
	shr.u32 	%r377, %r373, 4;
	and.b32  	%r378, %r377, 268435454;
	add.s32 	%r79, %r376, %r378;
	ld.shared.u16 	%rs9, [%r79];
	add.s16 	%rs28, %rs9, 1;
	st.shared.u16 	[%r79], %rs28;
	// begin inline asm
	shr.b32 %r264, %r694, %r293;
	// end inline asm
	and.b32  	%r379, %r234, %r264;
	shl.b32 	%r380, %r379, 10;
	and.b32  	%r381, %r380, 31744;
	add.s32 	%r382, %r43, %r381;
	shr.u32 	%r383, %r379, 4;
	and.b32  	%r384, %r383, 268435454;
	add.s32 	%r80, %r382, %r384;
	ld.shared.u16 	%rs10, [%r80];
	add.s16 	%rs29, %rs10, 1;
	st.shared.u16 	[%r80], %rs29;
	// begin inline asm
	shr.b32 %r267, %r693, %r293;
	// end inline asm
	and.b32  	%r385, %r234, %r267;
	shl.b32 	%r386, %r385, 10;
	and.b32  	%r387, %r386, 31744;
	add.s32 	%r388, %r43, %r387;
	shr.u32 	%r389, %r385, 4;
	and.b32  	%r390, %r389, 268435454;
	add.s32 	%r81, %r388, %r390;
	ld.shared.u16 	%rs11, [%r81];
	add.s16 	%rs30, %rs11, 1;
	st.shared.u16 	[%r81], %rs30;
	// begin inline asm
	shr.b32 %r270, %r692, %r293;
	// end inline asm
	and.b32  	%r391, %r234, %r270;
	shl.b32 	%r392, %r391, 10;
	and.b32  	%r393, %r392, 31744;
	add.s32 	%r394, %r43, %r393;
	shr.u32 	%r395, %r391, 4;
	and.b32  	%r396, %r395, 268435454;
	add.s32 	%r82, %r394, %r396;
	ld.shared.u16 	%rs12, [%r82];
	add.s16 	%rs31, %rs12, 1;
	st.shared.u16 	[%r82], %rs31;
	// begin inline asm
	shr.b32 %r273, %r691, %r293;
	// end inline asm
	and.b32  	%r397, %r234, %r273;
	shl.b32 	%r398, %r397, 10;
	and.b32  	%r399, %r398, 31744;
	add.s32 	%r400, %r43, %r399;
	shr.u32 	%r401, %r397, 4;
	and.b32  	%r402, %r401, 268435454;
	add.s32 	%r83, %r400, %r402;
	ld.shared.u16 	%rs13, [%r83];
	add.s16 	%rs32, %rs13, 1;
	st.shared.u16 	[%r83], %rs32;
	// begin inline asm
	shr.b32 %r276, %r690, %r293;
	// end inline asm
	and.b32  	%r403, %r234, %r276;
	shl.b32 	%r404, %r403, 10;
	and.b32  	%r405, %r404, 31744;
	add.s32 	%r406, %r43, %r405;
	shr.u32 	%r407, %r403, 4;
	and.b32  	%r408, %r407, 268435454;
	add.s32 	%r84, %r406, %r408;
	ld.shared.u16 	%rs14, [%r84];
	add.s16 	%rs33, %rs14, 1;
	st.shared.u16 	[%r84], %rs33;
	// begin inline asm
	shr.b32 %r279, %r689, %r293;
	// end inline asm
	and.b32  	%r409, %r234, %r279;
	shl.b32 	%r410, %r409, 10;
	and.b32  	%r411, %r410, 31744;
	add.s32 	%r412, %r43, %r411;
	shr.u32 	%r413, %r409, 4;
	and.b32  	%r414, %r413, 268435454;
	add.s32 	%r85, %r412, %r414;
	ld.shared.u16 	%rs15, [%r85];
	add.s16 	%rs34, %rs15, 1;
	st.shared.u16 	[%r85], %rs34;
	// begin inline asm
	shr.b32 %r282, %r688, %r293;
	// end inline asm
	and.b32  	%r415, %r234, %r282;
	shl.b32 	%r416, %r415, 10;
	and.b32  	%r417, %r416, 31744;
	add.s32 	%r418, %r43, %r417;
	shr.u32 	%r419, %r415, 4;
	and.b32  	%r420, %r419, 268435454;
	add.s32 	%r86, %r418, %r420;
	ld.shared.u16 	%rs16, [%r86];
	add.s16 	%rs35, %rs16, 1;
	st.shared.u16 	[%r86], %rs35;
	// begin inline asm
	shr.b32 %r285, %r687, %r293;
	// end inline asm
	and.b32  	%r421, %r234, %r285;
	shl.b32 	%r422, %r421, 10;
	and.b32  	%r423, %r422, 31744;
	add.s32 	%r424, %r43, %r423;
	shr.u32 	%r425, %r421, 4;
	and.b32  	%r426, %r425, 268435454;
	add.s32 	%r87, %r424, %r426;
	ld.shared.u16 	%rs17, [%r87];
	add.s16 	%rs36, %rs17, 1;
	st.shared.u16 	[%r87], %rs36;
	// begin inline asm
	shr.b32 %r288, %r686, %r293;
	// end inline asm
	and.b32  	%r427, %r234, %r288;
	shl.b32 	%r428, %r427, 10;
	and.b32  	%r429, %r428, 31744;
	add.s32 	%r430, %r43, %r429;
	shr.u32 	%r431, %r427, 4;
	and.b32  	%r432, %r431, 268435454;
	add.s32 	%r88, %r430, %r432;
	ld.shared.u16 	%rs18, [%r88];
	add.s16 	%rs37, %rs18, 1;
	st.shared.u16 	[%r88], %rs37;
	// begin inline asm
	shr.b32 %r291, %r685, %r293;
	// end inline asm
	and.b32  	%r433, %r234, %r291;
	shl.b32 	%r434, %r433, 10;
	and.b32  	%r435, %r434, 31744;
	add.s32 	%r436, %r43, %r435;
	shr.u32 	%r437, %r433, 4;
	and.b32  	%r438, %r437, 268435454;
	add.s32 	%r89, %r436, %r438;
	ld.shared.u16 	%rs19, [%r89];
	add.s16 	%rs38, %rs19, 1;
	st.shared.u16 	[%r89], %rs38;
	bar.sync 	0;
	ld.shared.u32 	%r90, [%r44];
	ld.shared.u32 	%r439, [%r44+4];
	ld.shared.u32 	%r440, [%r44+8];
	ld.shared.u32 	%r441, [%r44+12];
	ld.shared.u32 	%r442, [%r44+16];
	ld.shared.u32 	%r443, [%r44+20];
	ld.shared.u32 	%r444, [%r44+24];
	ld.shared.u32 	%r445, [%r44+28];
	ld.shared.u32 	%r446, [%r44+32];
	ld.shared.u32 	%r447, [%r44+36];
	ld.shared.u32 	%r448, [%r44+40];
	ld.shared.u32 	%r449, [%r44+44];
	ld.shared.u32 	%r450, [%r44+48];
	ld.shared.u32 	%r451, [%r44+52];
	ld.shared.u32 	%r452, [%r44+56];
	ld.shared.u32 	%r453, [%r44+60];
	ld.shared.u32 	%r454, [%r44+64];
	ld.shared.u32 	%r455, [%r44+68];
	ld.shared.u32 	%r456, [%r44+72];
	ld.shared.u32 	%r457, [%r44+76];
	ld.shared.u32 	%r458, [%r44+80];
	ld.shared.u32 	%r459, [%r44+84];
	ld.shared.u32 	%r460, [%r44+88];
	ld.shared.u32 	%r461, [%r44+92];
	ld.shared.u32 	%r462, [%r44+96];
	ld.shared.u32 	%r463, [%r44+100];
	ld.shared.u32 	%r464, [%r44+104];
	ld.shared.u32 	%r465, [%r44+108];
	ld.shared.u32 	%r466, [%r44+112];
	ld.shared.u32 	%r467, [%r44+116];
	ld.shared.u32 	%r468, [%r44+120];
	ld.shared.u32 	%r469, [%r44+124];
	ld.shared.u32 	%r470, [%r44+128];
	add.s32 	%r91, %r439, %r90;
	add.s32 	%r92, %r440, %r91;
	add.s32 	%r93, %r441, %r92;
	add.s32 	%r94, %r442, %r93;
	add.s32 	%r95, %r443, %r94;
	add.s32 	%r96, %r444, %r95;
	add.s32 	%r97, %r445, %r96;
	add.s32 	%r98, %r446, %r97;
	add.s32 	%r99, %r447, %r98;
	add.s32 	%r100, %r448, %r99;
	add.s32 	%r101, %r449, %r100;
	add.s32 	%r102, %r450, %r101;
	add.s32 	%r103, %r451, %r102;
	add.s32 	%r104, %r452, %r103;
	add.s32 	%r105, %r453, %r104;
	add.s32 	%r106, %r454, %r105;
	add.s32 	%r107, %r455, %r106;
	add.s32 	%r108, %r456, %r107;
	add.s32 	%r109, %r457, %r108;
	add.s32 	%r110, %r458, %r109;
	add.s32 	%r111, %r459, %r110;
	add.s32 	%r112, %r460, %r111;
	add.s32 	%r113, %r461, %r112;
	add.s32 	%r114, %r462, %r113;
	add.s32 	%r115, %r463, %r114;
	add.s32 	%r116, %r464, %r115;
	add.s32 	%r117, %r465, %r116;
	add.s32 	%r118, %r466, %r117;
	add.s32 	%r119, %r467, %r118;
	add.s32 	%r120, %r468, %r119;
	add.s32 	%r121, %r469, %r120;
	add.s32 	%r299, %r470, %r121;
	// begin inline asm
	mov.u32 %r294, %laneid;
	// end inline asm
	mov.b32 	%r297, 1;
	mov.b32 	%r324, -1;
	// begin inline asm
	{  .reg .u32 r0;  .reg .pred p;  shfl.sync.up.b32 r0|p, %r299, %r297, %r322, %r324;  @p add.u32 r0, r0, %r299;  mov.u32 %r295, r0;}
	// end inline asm
	mov.b32 	%r303, 2;
	// begin inline asm
	{  .reg .u32 r0;  .reg .pred p;  shfl.sync.up.b32 r0|p, %r295, %r303, %r322, %r324;  @p add.u32 r0, r0, %r295;  mov.u32 %r301, r0;}
	// end inline asm
	mov.b32 	%r309, 4;
	// begin inline asm
	{  .reg .u32 r0;  .reg .pred p;  shfl.sync.up.b32 r0|p, %r301, %r309, %r322, %r324;  @p add.u32 r0, r0, %r301;  mov.u32 %r307, r0;}
	// end inline asm
	mov.b32 	%r315, 8;
	// begin inline asm
	{  .reg .u32 r0;  .reg .pred p;  shfl.sync.up.b32 r0|p, %r307, %r315, %r322, %r324;  @p add.u32 r0, r0, %r307;  mov.u32 %r313, r0;}
	// end inline asm
	mov.b32 	%r321, 16;
	// begin inline asm
	{  .reg .u32 r0;  .reg .pred p;  shfl.sync.up.b32 r0|p, %r313, %r321, %r322, %r324;  @p add.u32 r0, r0, %r313;  mov.u32 %r319, r0;}
	// end inline asm
	setp.ne.s32 	%p20, %r294, 31;
	@%p20 bra 	$L__BB4_41;
	st.shared.u32 	[%r45], %r319;
$L__BB4_41:
	sub.s32 	%r471, %r319, %r299;
	setp.gt.u32 	%p21, %r2, 31;
	setp.eq.s32 	%p22, %r42, 7;
	setp.eq.s32 	%p23, %r42, 6;
	setp.eq.s32 	%p24, %r42, 5;
	setp.eq.s32 	%p25, %r42, 4;
	setp.eq.s32 	%p26, %r42, 3;
	setp.eq.s32 	%p27, %r42, 2;
	setp.eq.s32 	%p28, %r42, 1;
	bar.sync 	0;
	ld.shared.v4.u32 	{%r472, %r473, %r474, %r475}, [_ZZN3cub18CUB_300001_SM_10006detail10radix_sort31DeviceRadixSortSingleTileKernelINS1_5radix10policy_hubIjNS0_8NullTypeEyE10Policy1000ELNS0_9SortOrderE0EjS6_yNS1_21identity_decomposer_tEEEvPKT1_PSB_PKT2_PSF_T3_iiT4_E12temp_storage+33792];
	selp.b32 	%r476, %r472, %r704, %p28;
	add.s32 	%r477, %r473, %r472;
	selp.b32 	%r478, %r477, %r476, %p27;
	add.s32 	%r479, %r477, %r474;
	selp.b32 	%r480, %r479, %r478, %p26;
	add.s32 	%r481, %r479, %r475;
	selp.b32 	%r482, %r481, %r480, %p25;
	ld.shared.v4.u32 	{%r483, %r484, %r485, %r486}, [_ZZN3cub18CUB_300001_SM_10006detail10radix_sort31DeviceRadixSortSingleTileKernelINS1_5radix10policy_hubIjNS0_8NullTypeEyE10Policy1000ELNS0_9SortOrderE0EjS6_yNS1_21identity_decomposer_tEEEvPKT1_PSB_PKT2_PSF_T3_iiT4_E12temp_storage+33808];
	add.s32 	%r487, %r481, %r483;
	selp.b32 	%r488, %r487, %r482, %p24;
	add.s32 	%r489, %r487, %r484;
	selp.b32 	%r490, %r489, %r488, %p23;
	add.s32 	%r491, %r489, %r485;
	selp.b32 	%r704, %r491, %r490, %p22;
	add.s32 	%r126, %r491, %r486;
	setp.ne.s32 	%p29, %r294, 0;
	selp.b32 	%r492, %r471, 0, %p29;
	add.s32 	%r493, %r704, %r492;
	or.pred  	%p30, %p21, %p29;
	selp.b32 	%r705, %r493, %r471, %p21;
	@%p30 bra 	$L__BB4_43;
	shl.b32 	%r705, %r126, 16;
	st.shared.u32 	[_ZZN3cub18CUB_300001_SM_10006detail10radix_sort31DeviceRadixSortSingleTileKernelINS1_5radix10policy_hubIjNS0_8NullTypeEyE10Policy1000ELNS0_9SortOrderE0EjS6_yNS1_21identity_decomposer_tEEEvPKT1_PSB_PKT2_PSF_T3_iiT4_E12temp_storage+33832], %r705;
$L__BB4_43:
	setp.eq.s32 	%p31, %r2, 0;
	bar.sync 	0;
	ld.shared.u32 	%r494, [_ZZN3cub18CUB_300001_SM_10006detail10radix_sort31DeviceRadixSortSingleTileKernelINS1_5radix10policy_hubIjNS0_8NullTypeEyE10Policy1000ELNS0_9SortOrderE0EjS6_yNS1_21identity_decomposer_tEEEvPKT1_PSB_PKT2_PSF_T3_iiT4_E12temp_storage+33832];
	selp.b32 	%r495, 0, %r494, %p31;
	add.s32 	%r496, %r705, %r495;
	add.s32 	%r497, %r90, %r496;
	add.s32 	%r498, %r91, %r496;
	add.s32 	%r499, %r92, %r496;
	add.s32 	%r500, %r93, %r496;
	add.s32 	%r501, %r94, %r496;
	add.s32 	%r502, %r95, %r496;
	add.s32 	%r503, %r96, %r496;
	add.s32 	%r504, %r97, %r496;
	add.s32 	%r505, %r98, %r496;
	add.s32 	%r506, %r99, %r496;
	add.s32 	%r507, %r100, %r496;
	add.s32 	%r508, %r101, %r496;
	add.s32 	%r509, %r102, %r496;
	add.s32 	%r510, %r103, %r496;
	add.s32 	%r511, %r104, %r496;
	add.s32 	%r512, %r105, %r496;
	add.s32 	%r513, %r106, %r496;
	add.s32 	%r514, %r107, %r496;
	add.s32 	%r515, %r108, %r496;
	add.s32 	%r516, %r109, %r496;
	add.s32 	%r517, %r110, %r496;
	add.s32 	%r518, %r111, %r496;
	add.s32 	%r519, %r112, %r496;
	add.s32 	%r520, %r113, %r496;
	add.s32 	%r521, %r114, %r496;
	add.s32 	%r522, %r115, %r496;
	add.s32 	%r523, %r116, %r496;
	add.s32 	%r524, %r117, %r496;
	add.s32 	%r525, %r118, %r496;
	add.s32 	%r526, %r119, %r496;
	add.s32 	%r527, %r120, %r496;
	add.s32 	%r528, %r121, %r496;
	st.shared.u32 	[%r44], %r496;
	st.shared.u32 	[%r44+4], %r497;
	st.shared.u32 	[%r44+8], %r498;
	st.shared.u32 	[%r44+12], %r499;
	st.shared.u32 	[%r44+16], %r500;
	st.shared.u32 	[%r44+20], %r501;
	st.shared.u32 	[%r44+24], %r502;
	st.shared.u32 	[%r44+28], %r503;
	st.shared.u32 	[%r44+32], %r504;
	st.shared.u32 	[%r44+36], %r505;
	st.shared.u32 	[%r44+40], %r506;
	st.shared.u32 	[%r44+44], %r507;
	st.shared.u32 	[%r44+48], %r508;
	st.shared.u32 	[%r44+52], %r509;
	st.shared.u32 	[%r44+56], %r510;
	st.shared.u32 	[%r44+60], %r511;
	st.shared.u32 	[%r44+64], %r512;
	st.shared.u32 	[%r44+68], %r513;
	st.shared.u32 	[%r44+72], %r514;
	st.shared.u32 	[%r44+76], %r515;
	st.shared.u32 	[%r44+80], %r516;
	st.shared.u32 	[%r44+84], %r517;
	st.shared.u32 	[%r44+88], %r518;
	st.shared.u32 	[%r44+92], %r519;
	st.shared.u32 	[%r44+96], %r520;
	st.shared.u32 	[%r44+100], %r521;
	st.shared.u32 	[%r44+104], %r522;
	st.shared.u32 	[%r44+108], %r523;
	st.shared.u32 	[%r44+112], %r524;
	st.shared.u32 	[%r44+116], %r525;
	st.shared.u32 	[%r44+120], %r526;
	st.shared.u32 	[%r44+124], %r527;
	st.shared.u32 	[%r44+128], %r528;
	bar.sync 	0;
	cvt.u32.u16 	%r529, %rs1;
	ld.shared.u16 	%r530, [%r71];
	add.s32 	%r130, %r530, %r529;
	cvt.u32.u16 	%r531, %rs2;
	ld.shared.u16 	%r532, [%r72];
	add.s32 	%r131, %r532, %r531;
	cvt.u32.u16 	%r533, %rs3;
	ld.shared.u16 	%r534, [%r73];
	add.s32 	%r132, %r534, %r533;
	cvt.u32.u16 	%r535, %rs4;
	ld.shared.u16 	%r536, [%r74];
	add.s32 	%r133, %r536, %r535;
	cvt.u32.u16 	%r537, %rs5;
	ld.shared.u16 	%r538, [%r75];
	add.s32 	%r134, %r538, %r537;
	cvt.u32.u16 	%r539, %rs6;
	ld.shared.u16 	%r540, [%r76];
	add.s32 	%r135, %r540, %r539;
	cvt.u32.u16 	%r541, %rs7;
	ld.shared.u16 	%r542, [%r77];
	add.s32 	%r136, %r542, %r541;
	cvt.u32.u16 	%r543, %rs8;
	ld.shared.u16 	%r544, [%r78];
	add.s32 	%r137, %r544, %r543;
	cvt.u32.u16 	%r545, %rs9;
	ld.shared.u16 	%r546, [%r79];
	add.s32 	%r138, %r546, %r545;
	cvt.u32.u16 	%r547, %rs10;
	ld.shared.u16 	%r548, [%r80];
	add.s32 	%r139, %r548, %r547;
	cvt.u32.u16 	%r549, %rs11;
	ld.shared.u16 	%r550, [%r81];
	add.s32 	%r140, %r550, %r549;
	cvt.u32.u16 	%r551, %rs12;
	ld.shared.u16 	%r552, [%r82];
	add.s32 	%r141, %r552, %r551;
	cvt.u32.u16 	%r553, %rs13;
	ld.shared.u16 	%r554, [%r83];
	add.s32 	%r142, %r554, %r553;
	cvt.u32.u16 	%r555, %rs14;
	ld.shared.u16 	%r556, [%r84];
	add.s32 	%r143, %r556, %r555;
	cvt.u32.u16 	%r557, %rs15;
	ld.shared.u16 	%r558, [%r85];
	add.s32 	%r144, %r558, %r557;
	cvt.u32.u16 	%r559, %rs16;
	ld.shared.u16 	%r560, [%r86];
	add.s32 	%r145, %r560, %r559;
	cvt.u32.u16 	%r561, %rs17;
	ld.shared.u16 	%r562, [%r87];
	add.s32 	%r146, %r562, %r561;
	cvt.u32.u16 	%r563, %rs18;
	ld.shared.u16 	%r564, [%r88];
	add.s32 	%r147, %r564, %r563;
	cvt.u32.u16 	%r565, %rs19;
	ld.shared.u16 	%r566, [%r89];
	add.s32 	%r148, %r566, %r565;
	bar.sync 	0;
	setp.lt.s32 	%p32, %r684, %r190;
	@%p32 bra 	$L__BB4_83;
	cvt.u64.u32 	%rd8, %r2;
	shl.b32 	%r567, %r130, 2;
	mov.u32 	%r568, _ZZN3cub18CUB_300001_SM_10006detail10radix_sort31DeviceRadixSortSingleTileKernelINS1_5radix10policy_hubIjNS0_8NullTypeEyE10Policy1000ELNS0_9SortOrderE0EjS6_yNS1_21identity_decomposer_tEEEvPKT1_PSB_PKT2_PSF_T3_iiT4_E12temp_storage;
	add.s32 	%r569, %r568, %r567;
	st.shared.u32 	[%r569], %r703;
	shl.b32 	%r570, %r131, 2;
	add.s32 	%r571, %r568, %r570;
	st.shared.u32 	[%r571], %r702;
	shl.b32 	%r572, %r132, 2;
	add.s32 	%r573, %r568, %r572;
	st.shared.u32 	[%r573], %r701;
	shl.b32 	%r574, %r133, 2;
	add.s32 	%r575, %r568, %r574;
	st.shared.u32 	[%r575], %r700;
	shl.b32 	%r576, %r134, 2;
	add.s32 	%r577, %r568, %r576;
	st.shared.u32 	[%r577], %r699;
	shl.b32 	%r578, %r135, 2;
	add.s32 	%r579, %r568, %r578;
	st.shared.u32 	[%r579], %r698;
	shl.b32 	%r580, %r136, 2;
	add.s32 	%r581, %r568, %r580;
	st.shared.u32 	[%r581], %r697;
	shl.b32 	%r582, %r137, 2;
	add.s32 	%r583, %r568, %r582;
	st.shared.u32 	[%r583], %r696;
	shl.b32 	%r584, %r138, 2;
	add.s32 	%r585, %r568, %r584;
	st.shared.u32 	[%r585], %r695;
	shl.b32 	%r586, %r139, 2;
	add.s32 	%r587, %r568, %r586;
	st.shared.u32 	[%r587], %r694;
	shl.b32 	%r588, %r140, 2;
	add.s32 	%r589, %r568, %r588;
	st.shared.u32 	[%r589], %r693;
	shl.b32 	%r590, %r141, 2;
	add.s32 	%r591, %r568, %r590;
	st.shared.u32 	[%r591], %r692;
	shl.b32 	%r592, %r142, 2;
	add.s32 	%r593, %r568, %r592;
	st.shared.u32 	[%r593], %r691;
	shl.b32 	%r594, %r143, 2;
	add.s32 	%r595, %r568, %r594;
	st.shared.u32 	[%r595], %r690;
	shl.b32 	%r596, %r144, 2;
	add.s32 	%r597, %r568, %r596;
	st.shared.u32 	[%r597], %r689;
	shl.b32 	%r598, %r145, 2;
	add.s32 	%r599, %r568, %r598;
	st.shared.u32 	[%r599], %r688;
	shl.b32 	%r600, %r146, 2;
	add.s32 	%r601, %r568, %r600;
	st.shared.u32 	[%r601], %r687;
	shl.b32 	%r602, %r147, 2;
	add.s32 	%r603, %r568, %r602;
	st.shared.u32 	[%r603], %r686;
	shl.b32 	%r604, %r148, 2;
	add.s32 	%r605, %r568, %r604;
	st.shared.u32 	[%r605], %r685;
	bar.sync 	0;
	mad.lo.s32 	%r149, %r2, -72, %r46;
	ld.shared.u32 	%r150, [%r149+1024];
	ld.shared.u32 	%r151, [%r149+2048];
	ld.shared.u32 	%r152, [%r149+3072];
	ld.shared.u32 	%r153, [%r149+4096];
	ld.shared.u32 	%r154, [%r149+5120];
	ld.shared.u32 	%r155, [%r149+6144];
	ld.shared.u32 	%r156, [%r149+7168];
	ld.shared.u32 	%r157, [%r149+8192];
	ld.shared.u32 	%r158, [%r149+9216];
	ld.shared.u32 	%r159, [%r149+10240];
	ld.shared.u32 	%r160, [%r149+11264];
	ld.shared.u32 	%r161, [%r149+12288];
	ld.shared.u32 	%r162, [%r149+13312];
	ld.shared.u32 	%r163, [%r149+14336];
	ld.shared.u32 	%r164, [%r149+15360];
	ld.shared.u32 	%r165, [%r149+16384];
	ld.shared.u32 	%r166, [%r149+17408];
	ld.shared.u32 	%r167, [%r149+18432];
	setp.gt.u64 	%p33, %rd4, %rd8;
	cvta.to.global.u64 	%rd9, %rd3;
	mul.wide.u32 	%rd10, %r2, 4;
	add.s64 	%rd2, %rd9, %rd10;
	@%p33 bra 	$L__BB4_45;
	bra.uni 	$L__BB4_46;
$L__BB4_45:
	ld.shared.u32 	%r606, [%r149];
	st.global.u32 	[%rd2], %r606;
$L__BB4_46:
	add.s32 	%r607, %r2, 256;
	cvt.u64.u32 	%rd11, %r607;
	setp.le.u64 	%p34, %rd4, %rd11;
	@%p34 bra 	$L__BB4_48;
	st.global.u32 	[%rd2+1024], %r150;
$L__BB4_48:
	add.s32 	%r608, %r2, 512;
	cvt.u64.u32 	%rd12, %r608;
	setp.le.u64 	%p35, %rd4, %rd12;
	@%p35 bra 	$L__BB4_50;
	st.global.u32 	[%rd2+2048], %r151;
$L__BB4_50:
	add.s32 	%r609, %r2, 768;
	cvt.u64.u32 	%rd13, %r609;
	setp.le.u64 	%p36, %rd4, %rd13;
	@%p36 bra 	$L__BB4_52;
	st.global.u32 	[%rd2+3072], %r152;
$L__BB4_52:
	or.b32  	%r610, %r2, 1024;
	cvt.u64.u32 	%rd14, %r610;
	setp.le.u64 	%p37, %rd4, %rd14;
	@%p37 bra 	$L__BB4_54;
	st.global.u32 	[%rd2+4096], %r153;
$L__BB4_54:
	add.s32 	%r611, %r2, 1280;
	cvt.u64.u32 	%rd15, %r611;
	setp.le.u64 	%p38, %rd4, %rd15;
	@%p38 bra 	$L__BB4_56;
	st.global.u32 	[%rd2+5120], %r154;
$L__BB4_56:
	add.s32 	%r612, %r2, 1536;
	cvt.u64.u32 	%rd16, %r612;
	setp.le.u64 	%p39, %rd4, %rd16;
	@%p39 bra 	$L__BB4_58;
	st.global.u32 	[%rd2+6144], %r155;
$L__BB4_58:
	add.s32 	%r613, %r2, 1792;
	cvt.u64.u32 	%rd17, %r613;
	setp.le.u64 	%p40, %rd4, %rd17;
	@%p40 bra 	$L__BB4_60;
	st.global.u32 	[%rd2+7168], %r156;
$L__BB4_60:
	or.b32  	%r614, %r2, 2048;
	cvt.u64.u32 	%rd18, %r614;
	setp.le.u64 	%p41, %rd4, %rd18;
	@%p41 bra 	$L__BB4_62;
	st.global.u32 	[%rd2+8192], %r157;
$L__BB4_62:
	add.s32 	%r615, %r2, 2304;
	cvt.u64.u32 	%rd19, %r615;
	setp.le.u64 	%p42, %rd4, %rd19;
	@%p42 bra 	$L__BB4_64;
	st.global.u32 	[%rd2+9216], %r158;
$L__BB4_64:
	add.s32 	%r616, %r2, 2560;
	cvt.u64.u32 	%rd20, %r616;
	setp.le.u64 	%p43, %rd4, %rd20;
	@%p43 bra 	$L__BB4_66;
	st.global.u32 	[%rd2+10240], %r159;
$L__BB4_66:
	add.s32 	%r617, %r2, 2816;
	cvt.u64.u32 	%rd21, %r617;
	setp.le.u64 	%p44, %rd4, %rd21;
	@%p44 bra 	$L__BB4_68;
	st.global.u32 	[%rd2+11264], %r160;
$L__BB4_68:
	or.b32  	%r618, %r2, 3072;
	cvt.u64.u32 	%rd22, %r618;
	setp.le.u64 	%p45, %rd4, %rd22;
	@%p45 bra 	$L__BB4_70;
	st.global.u32 	[%rd2+12288], %r161;
$L__BB4_70:
	add.s32 	%r619, %r2, 3328;
	cvt.u64.u32 	%rd23, %r619;
	setp.le.u64 	%p46, %rd4, %rd23;
	@%p46 bra 	$L__BB4_72;
	st.global.u32 	[%rd2+13312], %r162;
$L__BB4_72:
	add.s32 	%r620, %r2, 3584;
	cvt.u64.u32 	%rd24, %r620;
	setp.le.u64 	%p47, %rd4, %rd24;
	@%p47 bra 	$L__BB4_74;
	st.global.u32 	[%rd2+14336], %r163;
$L__BB4_74:
	add.s32 	%r621, %r2, 3840;
	cvt.u64.u32 	%rd25, %r621;
	setp.le.u64 	%p48, %rd4, %rd25;
	@%p48 bra 	$L__BB4_76;
	st.global.u32 	[%rd2+15360], %r164;
$L__BB4_76:
	or.b32  	%r622, %r2, 4096;
	cvt.u64.u32 	%rd26, %r622;
	setp.le.u64 	%p49, %rd4, %rd26;
	@%p49 bra 	$L__BB4_78;
	st.global.u32 	[%rd2+16384], %r165;
$L__BB4_78:
	add.s32 	%r623, %r2, 4352;
	cvt.u64.u32 	%rd27, %r623;
	setp.le.u64 	%p50, %rd4, %rd27;
	@%p50 bra 	$L__BB4_80;
	st.global.u32 	[%rd2+17408], %r166;
$L__BB4_80:
	add.s32 	%r624, %r2, 4608;
	cvt.u64.u32 	%rd28, %r624;
	setp.le.u64 	%p51, %rd4, %rd28;
	@%p51 bra 	$L__BB4_82;
	st.global.u32 	[%rd2+18432], %r167;
$L__BB4_82:
	ret;
$L__BB4_83:
	shl.b32 	%r625, %r130, 2;
	mov.u32 	%r626, _ZZN3cub18CUB_300001_SM_10006detail10radix_sort31DeviceRadixSortSingleTileKernelINS1_5radix10policy_hubIjNS0_8NullTypeEyE10Policy1000ELNS0_9SortOrderE0EjS6_yNS1_21identity_decomposer_tEEEvPKT1_PSB_PKT2_PSF_T3_iiT4_E12temp_storage;
	add.s32 	%r627, %r626, %r625;
	st.shared.u32 	[%r627], %r703;
	shl.b32 	%r628, %r131, 2;
	add.s32 	%r629, %r626, %r628;
	st.shared.u32 	[%r629], %r702;
	shl.b32 	%r630, %r132, 2;
	add.s32 	%r631, %r626, %r630;
	st.shared.u32 	[%r631], %r701;
	shl.b32 	%r632, %r133, 2;
	add.s32 	%r633, %r626, %r632;
	st.shared.u32 	[%r633], %r700;
	shl.b32 	%r634, %r134, 2;
	add.s32 	%r635, %r626, %r634;
	st.shared.u32 	[%r635], %r699;
	shl.b32 	%r636, %r135, 2;
	add.s32 	%r637, %r626, %r636;
	st.shared.u32 	[%r637], %r698;
	shl.b32 	%r638, %r136, 2;
	add.s32 	%r639, %r626, %r638;
	st.shared.u32 	[%r639], %r697;
	shl.b32 	%r640, %r137, 2;
	add.s32 	%r641, %r626, %r640;
	st.shared.u32 	[%r641], %r696;
	shl.b32 	%r642, %r138, 2;
	add.s32 	%r643, %r626, %r642;
	st.shared.u32 	[%r643], %r695;
	shl.b32 	%r644, %r139, 2;
	add.s32 	%r645, %r626, %r644;
	st.shared.u32 	[%r645], %r694;
	shl.b32 	%r646, %r140, 2;
	add.s32 	%r647, %r626, %r646;
	st.shared.u32 	[%r647], %r693;
	shl.b32 	%r648, %r141, 2;
	add.s32 	%r649, %r626, %r648;
	st.shared.u32 	[%r649], %r692;
	shl.b32 	%r650, %r142, 2;
	add.s32 	%r651, %r626, %r650;
	st.shared.u32 	[%r651], %r691;
	shl.b32 	%r652, %r143, 2;
	add.s32 	%r653, %r626, %r652;
	st.shared.u32 	[%r653], %r690;
	shl.b32 	%r654, %r144, 2;
	add.s32 	%r655, %r626, %r654;
	st.shared.u32 	[%r655], %r689;
	shl.b32 	%r656, %r145, 2;
	add.s32 	%r657, %r626, %r656;
	st.shared.u32 	[%r657], %r688;
	shl.b32 	%r658, %r146, 2;
	add.s32 	%r659, %r626, %r658;
	st.shared.u32 	[%r659], %r687;
	shl.b32 	%r660, %r147, 2;
	add.s32 	%r661, %r626, %r660;
	st.shared.u32 	[%r661], %r686;
	shl.b32 	%r662, %r148, 2;
	add.s32 	%r663, %r626, %r662;
	st.shared.u32 	[%r663], %r685;
	bar.sync 	0;
	ld.shared.u32 	%r703, [%r46];
	ld.shared.u32 	%r702, [%r46+4];
	ld.shared.u32 	%r701, [%r46+8];
	ld.shared.u32 	%r700, [%r46+12];
	ld.shared.u32 	%r699, [%r46+16];
	ld.shared.u32 	%r698, [%r46+20];
	ld.shared.u32 	%r697, [%r46+24];
	ld.shared.u32 	%r696, [%r46+28];
	ld.shared.u32 	%r695, [%r46+32];
	ld.shared.u32 	%r694, [%r46+36];
	ld.shared.u32 	%r693, [%r46+40];
	ld.shared.u32 	%r692, [%r46+44];
	ld.shared.u32 	%r691, [%r46+48];
	ld.shared.u32 	%r690, [%r46+52];
	ld.shared.u32 	%r689, [%r46+56];
	ld.shared.u32 	%r688, [%r46+60];
	ld.shared.u32 	%r687, [%r46+64];
	ld.shared.u32 	%r686, [%r46+68];
	ld.shared.u32 	%r685, [%r46+72];
	bar.sync 	0;
	add.s32 	%r684, %r684, 6;
	add.s32 	%r683, %r683, -6;
	bra.uni 	$L__BB4_39;

}
	// .globl	_ZN3cub18CUB_300001_SM_10006detail10radix_sort30DeviceRadixSortHistogramKernelINS1_5radix10policy_hubIjNS0_8NullTypeEyE10Policy1000ELNS0_9SortOrderE0EjyNS1_21identity_decomposer_tEEEvPT2_PKT1_SB_iiT3_
.visible .entry _ZN3cub18CUB_300001_SM_10006detail10radix_sort30DeviceRadixSortHistogramKernelINS1_5radix10policy_hubIjNS0_8NullTypeEyE10Policy1000ELNS0_9SortOrderE0EjyNS1_21identity_decomposer_tEEEvPT2_PKT1_SB_iiT3_(
	.param .u64 .ptr .align 1 _ZN3cub18CUB_300001_SM_10006detail10radix_sort30DeviceRadixSortHistogramKernelINS1_5radix10policy_hubIjNS0_8NullTypeEyE10Policy1000ELNS0_9SortOrderE0EjyNS1_21identity_decomposer_tEEEvPT2_PKT1_SB_iiT3__param_0,
	.param .u64 .ptr .align 1 _ZN3cub18CUB_300001_SM_10006detail10radix_sort30DeviceRadixSortHistogramKernelINS1_5radix10policy_hubIjNS0_8NullTypeEyE10Policy1000ELNS0_9SortOrderE0EjyNS1_21identity_decomposer_tEEEvPT2_PKT1_SB_iiT3__param_1,
	.param .u64 _ZN3cub18CUB_300001_SM_10006detail10radix_sort30DeviceRadixSortHistogramKernelINS1_5radix10policy_hubIjNS0_8NullTypeEyE10Policy1000ELNS0_9SortOrderE0EjyNS1_21identity_decomposer_tEEEvPT2_PKT1_SB_iiT3__param_2,
	.param .u32 _ZN3cub18CUB_300001_SM_10006detail10radix_sort30DeviceRadixSortHistogramKernelINS1_5radix10policy_hubIjNS0_8NullTypeEyE10Policy1000ELNS0_9SortOrderE0EjyNS1_21identity_decomposer_tEEEvPT2_PKT1_SB_iiT3__param_3,
	.param .u32 _ZN3cub18CUB_300001_SM_10006detail10radix_sort30DeviceRadixSortHistogramKernelINS1_5radix10policy_hubIjNS0_8NullTypeEyE10Policy1000ELNS0_9SortOrderE0EjyNS1_21identity_decomposer_tEEEvPT2_PKT1_SB_iiT3__param_4,
	.param .align 1 .b8 _ZN3cub18CUB_300001_SM_10006detail10radix_sort30DeviceRadixSortHistogramKernelINS1_5radix10policy_hubIjNS0_8NullTypeEyE10Policy1000ELNS0_9SortOrderE0EjyNS1_21identity_decomposer_tEEEvPT2_PKT1_SB_iiT3__param_5[1]
)
.maxntid 128
{
	.reg .pred 	%p<91>;
	.reg .b32 	%r<470>;
	.reg .b64 	%rd<137>;
	// demoted variable
	.shared .align 4 .b8 _ZZN3cub18CUB_300001_SM_10006detail10radix_sort30DeviceRadixSortHistogramKernelINS1_5radix10policy_hubIjNS0_8NullTypeEyE10Policy1000ELNS0_9SortOrderE0EjyNS1_21identity_decomposer_tEEEvPT2_PKT1_SB_iiT3_E12temp_storage[4096];
	ld.param.u64 	%rd18, [_ZN3cub18CUB_300001_SM_10006detail10radix_sort30DeviceRadixSortHistogramKernelINS1_5radix10policy_hubIjNS0_8NullTypeEyE10Policy1000ELNS0_9SortOrderE0EjyNS1_21identity_decomposer_tEEEvPT2_PKT1_SB_iiT3__param_0];
	ld.param.u64 	%rd19, [_ZN3cub18CUB_300001_SM_10006detail10radix_sort30DeviceRadixSortHistogramKernelINS1_5radix10policy_hubIjNS0_8NullTypeEyE10Policy1000ELNS0_9SortOrderE0EjyNS1_21identity_decomposer_tEEEvPT2_PKT1_SB_iiT3__param_1];
	ld.param.u64 	%rd17, [_ZN3cub18CUB_300001_SM_10006detail10radix_sort30DeviceRadixSortHistogramKernelINS1_5radix10policy_hubIjNS0_8NullTypeEyE10Policy1000ELNS0_9SortOrderE0EjyNS1_21identity_decomposer_tEEEvPT2_PKT1_SB_iiT3__param_2];
	ld.param.u32 	%r158, [_ZN3cub18CUB_300001_SM_10006detail10radix_sort30DeviceRadixSortHistogramKernelINS1_5radix10policy_hubIjNS0_8NullTypeEyE10Policy1000ELNS0_9SortOrderE0EjyNS1_21identity_decomposer_tEEEvPT2_PKT1_SB_iiT3__param_3];
	ld.param.u32 	%r159, [_ZN3cub18CUB_300001_SM_10006detail10radix_sort30DeviceRadixSortHistogramKernelINS1_5radix10policy_hubIjNS0_8NullTypeEyE10Policy1000ELNS0_9SortOrderE0EjyNS1_21identity_decomposer_tEEEvPT2_PKT1_SB_iiT3__param_4];
	cvta.to.global.u64 	%rd1, %rd19;
	cvta.to.global.u64 	%rd2, %rd18;
	setp.eq.s64 	%p2, %rd17, 0;
	@%p2 bra 	$L__BB5_153;
	sub.s32 	%r160, %r159, %r158;
	add.s32 	%r161, %r160, 7;
	shr.s32 	%r162, %r161, 31;
	shr.u32 	%r163, %r162, 29;
	add.s32 	%r164, %r161, %r163;
	shr.s32 	%r165, %r164, 3;
	mov.u32 	%r166, %tid.x;
	setp.gt.u32 	%p3, %r166, 255;
	setp.lt.s32 	%p4, %r161, 8;
	mov.u32 	%r167, %ctaid.x;
	shl.b32 	%r168, %r167, 11;
	cvt.u64.u32 	%rd3, %r168;
	mov.u32 	%r169, %nctaid.x;
	shl.b32 	%r170, %r169, 11;
	cvt.u64.u32 	%rd4, %r170;
	add.s32 	%r1, %r165, -1;
	and.b32  	%r2, %r165, 15;
	and.b32  	%r3, %r165, 7;
	add.s32 	%r4, %r3, -1;
	and.b32  	%r5, %r165, 3;
	or.pred  	%p1, %p3, %p4;
	shl.b32 	%r171, %r166, 2;
	mov.u32 	%r172, _ZZN3cub18CUB_300001_SM_10006detail10radix_sort30DeviceRadixSortHistogramKernelINS1_5radix10policy_hubIjNS0_8NullTypeEyE10Policy1000ELNS0_9SortOrderE0EjyNS1_21identity_decomposer_tEEEvPT2_PKT1_SB_iiT3_E12temp_storage;
	add.s32 	%r6, %r172, %r171;
	and.b32  	%r7, %r165, 268435440;
	cvt.u64.u32 	%rd5, %r166;
	add.s32 	%r8, %r166, 128;
	add.s32 	%r9, %r166, 256;
	add.s32 	%r10, %r166, 384;
	add.s32 	%r11, %r166, 512;
	add.s32 	%r12, %r166, 640;
	add.s32 	%r13, %r166, 768;
	add.s32 	%r14, %r166, 1280;
	add.s32 	%r15, %r166, 1920;
	and.b32  	%r16, %r165, 268435448;
	and.b32  	%r17, %r165, 1;
	neg.s32 	%r18, %r7;
	add.s32 	%r19, %r6, 8192;
	add.s64 	%rd21, %rd17, -1;
	shr.u64 	%rd22, %rd21, 30;
	add.s64 	%rd23, %rd22, 1;
	min.u64 	%rd6, %rd23, %rd17;
	mov.b64 	%rd135, 0;
$L__BB5_2:
	@%p1 bra 	$L__BB5_30;
	setp.lt.u32 	%p5, %r1, 15;
	mov.b32 	%r423, 0;
	@%p5 bra 	$L__BB5_6;
	mov.u32 	%r420, %r19;
	mov.u32 	%r421, %r18;
$L__BB5_5:
	.pragma "nounroll";
	mov.b32 	%r174, 0;
	st.shared.u32 	[%r420+-8192], %r174;
	st.shared.u32 	[%r420+-7168], %r174;
	st.shared.u32 	[%r420+-6144], %r174;
	st.shared.u32 	[%r420+-5120], %r174;
	st.shared.u32 	[%r420+-4096], %r174;
	st.shared.u32 	[%r420+-3072], %r174;
	st.shared.u32 	[%r420+-2048], %r174;
	st.shared.u32 	[%r420+-1024], %r174;
	st.shared.u32 	[%r420], %r174;
	st.shared.u32 	[%r420+1024], %r174;
	st.shared.u32 	[%r420+2048], %r174;
	st.shared.u32 	[%r420+3072], %r174;
	st.shared.u32 	[%r420+4096], %r174;
	st.shared.u32 	[%r420+5120], %r174;
	st.shared.u32 	[%r420+6144], %r174;
	st.shared.u32 	[%r420+7168], %r174;
	add.s32 	%r421, %r421, 16;
	add.s32 	%r420, %r420, 16384;
	setp.ne.s32 	%p6, %r421, 0;
	mov.u32 	%r423, %r7;
	@%p6 bra 	$L__BB5_5;
$L__BB5_6:
	add.s32 	%r25, %r2, -1;
	setp.eq.s32 	%p7, %r2, 0;
	@%p7 bra 	$L__BB5_16;
	setp.lt.u32 	%p8, %r25, 7;
	@%p8 bra 	$L__BB5_9;
	shl.b32 	%r175, %r423, 10;
	add.s32 	%r176, %r6, %r175;
	mov.b32 	%r177, 0;
	st.shared.u32 	[%r176], %r177;
	st.shared.u32 	[%r176+1024], %r177;
	st.shared.u32 	[%r176+2048], %r177;
	st.shared.u32 	[%r176+3072], %r177;
	st.shared.u32 	[%r176+4096], %r177;
	st.shared.u32 	[%r176+5120], %r177;
	st.shared.u32 	[%r176+6144], %r177;
	st.shared.u32 	[%r176+7168], %r177;
	add.s32 	%r423, %r423, 8;
$L__BB5_9:
	setp.eq.s32 	%p9, %r3, 0;
	@%p9 bra 	$L__BB5_16;
	setp.lt.u32 	%p10, %r4, 3;
	@%p10 bra 	$L__BB5_12;
	shl.b32 	%r178, %r423, 10;
	add.s32 	%r179, %r6, %r178;
	mov.b32 	%r180, 0;
	st.shared.u32 	[%r179], %r180;
	st.shared.u32 	[%r179+1024], %r180;
	st.shared.u32 	[%r179+2048], %r180;
	st.shared.u32 	[%r179+3072], %r180;
	add.s32 	%r423, %r423, 4;
$L__BB5_12:
	setp.eq.s32 	%p11, %r5, 0;
	@%p11 bra 	$L__BB5_16;
	setp.eq.s32 	%p12, %r5, 1;
	shl.b32 	%r181, %r423, 10;
	add.s32 	%r30, %r6, %r181;
	mov.b32 	%r182, 0;
	st.shared.u32 	[%r30], %r182;
	@%p12 bra 	$L__BB5_16;
	setp.eq.s32 	%p13, %r5, 2;
	mov.b32 	%r183, 0;
	st.shared.u32 	[%r30+1024], %r183;
	@%p13 bra 	$L__BB5_16;
	mov.b32 	%r184, 0;
	st.shared.u32 	[%r30+2048], %r184;
$L__BB5_16:
	cvt.u32.u64 	%r185, %rd5;
	setp.gt.u32 	%p14, %r185, 127;
	@%p14 bra 	$L__BB5_30;
	setp.lt.u32 	%p15, %r1, 15;
	mov.b32 	%r427, 0;
	@%p15 bra 	$L__BB5_20;
	mov.b32 	%r425, 0;
$L__BB5_19:
	.pragma "nounroll";
	shl.b32 	%r188, %r425, 10;
	add.s32 	%r189, %r6, %r188;
	mov.b32 	%r190, 0;
	st.shared.u32 	[%r189+512], %r190;
	st.shared.u32 	[%r189+1536], %r190;
	st.shared.u32 	[%r189+2560], %r190;
	st.shared.u32 	[%r189+3584], %r190;
	st.shared.u32 	[%r189+4608], %r190;
	st.shared.u32 	[%r189+5632], %r190;
	st.shared.u32 	[%r189+6656], %r190;
	st.shared.u32 	[%r189+7680], %r190;
	st.shared.u32 	[%r189+8704], %r190;
	st.shared.u32 	[%r189+9728], %r190;
	st.shared.u32 	[%r189+10752], %r190;
	st.shared.u32 	[%r189+11776], %r190;
	st.shared.u32 	[%r189+12800], %r190;
	st.shared.u32 	[%r189+13824], %r190;
	st.shared.u32 	[%r189+14848], %r190;
	st.shared.u32 	[%r189+15872], %r190;
	add.s32 	%r425, %r425, 16;
	setp.ne.s32 	%p16, %r425, %r7;
	mov.u32 	%r427, %r7;
	@%p16 bra 	$L__BB5_19;
$L__BB5_20:
	setp.eq.s32 	%p17, %r2, 0;
	@%p17 bra 	$L__BB5_30;
	setp.lt.u32 	%p18, %r25, 7;
	@%p18 bra 	$L__BB5_23;
	shl.b32 	%r191, %r427, 10;
	add.s32 	%r192, %r6, %r191;
	mov.b32 	%r193, 0;
	st.shared.u32 	[%r192+512], %r193;
	st.shared.u32 	[%r192+1536], %r193;
	st.shared.u32 	[%r192+2560], %r193;
	st.shared.u32 	[%r192+3584], %r193;
	st.shared.u32 	[%r192+4608], %r193;
	st.shared.u32 	[%r192+5632], %r193;
	st.shared.u32 	[%r192+6656], %r193;
	st.shared.u32 	[%r192+7680], %r193;
	add.s32 	%r427, %r427, 8;
$L__BB5_23:
	setp.eq.s32 	%p19, %r3, 0;
	@%p19 bra 	$L__BB5_30;
	setp.lt.u32 	%p20, %r4, 3;
	@%p20 bra 	$L__BB5_26;
	shl.b32 	%r194, %r427, 10;
	add.s32 	%r195, %r6, %r194;
	mov.b32 	%r196, 0;
	st.shared.u32 	[%r195+512], %r196;
	st.shared.u32 	[%r195+1536], %r196;
	st.shared.u32 	[%r195+2560], %r196;
	st.shared.u32 	[%r195+3584], %r196;
	add.s32 	%r427, %r427, 4;
$L__BB5_26:
	setp.eq.s32 	%p21, %r5, 0;
	@%p21 bra 	$L__BB5_30;
	setp.eq.s32 	%p22, %r5, 1;
	shl.b32 	%r197, %r427, 10;
	add.s32 	%r38, %r6, %r197;
	mov.b32 	%r198, 0;
	st.shared.u32 	[%r38+512], %r198;
	@%p22 bra 	$L__BB5_30;
	setp.eq.s32 	%p23, %r5, 2;
	mov.b32 	%r199, 0;
	st.shared.u32 	[%r38+1536], %r199;
	@%p23 bra 	$L__BB5_30;
	mov.b32 	%r200, 0;
	st.shared.u32 	[%r38+2560], %r200;
$L__BB5_30:
	bar.sync 	0;
	bar.sync 	0;
	shl.b64 	%rd8, %rd135, 30;
	sub.s64 	%rd24, %rd17, %rd8;
	min.u64 	%rd9, %rd24, 1073741824;
	setp.le.u64 	%p24, %rd9, %rd3;
	@%p24 bra 	$L__BB5_70;
	mov.u64 	%rd136, %rd3;
$L__BB5_32:
	add.s64 	%rd11, %rd136, %rd8;
	sub.s64 	%rd12, %rd17, %rd11;
	setp.lt.u64 	%p25, %rd12, 2048;
	@%p25 bra 	$L__BB5_34;
	add.s64 	%rd27, %rd11, %rd5;
	shl.b64 	%rd28, %rd27, 2;
	add.s64 	%rd29, %rd1, %rd28;
	ld.global.u32 	%r459, [%rd29];
	ld.global.u32 	%r458, [%rd29+512];
	ld.global.u32 	%r457, [%rd29+1024];
	ld.global.u32 	%r456, [%rd29+1536];
	ld.global.u32 	%r455, [%rd29+2048];
	ld.global.u32 	%r454, [%rd29+2560];
	ld.global.u32 	%r453, [%rd29+3072];
	ld.global.u32 	%r452, [%rd29+3584];
	ld.global.u32 	%r451, [%rd29+4096];
	ld.global.u32 	%r450, [%rd29+4608];
	ld.global.u32 	%r449, [%rd29+5120];
	ld.global.u32 	%r448, [%rd29+5632];
	ld.global.u32 	%r447, [%rd29+6144];
	ld.global.u32 	%r446, [%rd29+6656];
	ld.global.u32 	%r445, [%rd29+7168];
	ld.global.u32 	%r444, [%rd29+7680];
	bra.uni 	$L__BB5_66;
$L__BB5_34:
	cvt.u32.u64 	%r202, %rd5;
	cvt.u32.u64 	%r55, %rd12;
	setp.ge.s32 	%p26, %r202, %r55;
	add.s64 	%rd25, %rd11, %rd5;
	shl.b64 	%rd26, %rd25, 2;
	add.s64 	%rd13, %rd1, %rd26;
	mov.b32 	%r459, -1;
	@%p26 bra 	$L__BB5_36;
	ld.global.u32 	%r459, [%rd13];
$L__BB5_36:
	setp.ge.s32 	%p27, %r8, %r55;
	mov.b32 	%r458, -1;
	@%p27 bra 	$L__BB5_38;
	ld.global.u32 	%r458, [%rd13+512];
$L__BB5_38:
	setp.ge.s32 	%p28, %r9, %r55;
	mov.b32 	%r457, -1;
	@%p28 bra 	$L__BB5_40;
	ld.global.u32 	%r457, [%rd13+1024];
$L__BB5_40:
	setp.ge.s32 	%p29, %r10, %r55;
	mov.b32 	%r456, -1;
	@%p29 bra 	$L__BB5_42;
	ld.global.u32 	%r456, [%rd13+1536];
$L__BB5_42:
	setp.ge.s32 	%p30, %r11, %r55;
	mov.b32 	%r455, -1;
	@%p30 bra 	$L__BB5_44;
	ld.global.u32 	%r455, [%rd13+2048];
$L__BB5_44:
	setp.ge.s32 	%p31, %r12, %r55;
	mov.b32 	%r454, -1;
	@%p31 bra 	$L__BB5_46;
	ld.global.u32 	%r454, [%rd13+2560];
$L__BB5_46:
	setp.ge.s32 	%p32, %r13, %r55;
	mov.b32 	%r453, -1;
	@%p32 bra 	$L__BB5_48;
	ld.global.u32 	%r453, [%rd13+3072];
$L__BB5_48:
	mov.u32 	%r210, %tid.x;
	add.s32 	%r211, %r210, 896;
	setp.ge.s32 	%p33, %r211, %r55;
	mov.b32 	%r452, -1;
	@%p33 bra 	$L__BB5_50;
	ld.global.u32 	%r452, [%rd13+3584];
$L__BB5_50:
	or.b32  	%r214, %r210, 1024;
	setp.ge.s32 	%p34, %r214, %r55;
	mov.b32 	%r451, -1;
	@%p34 bra 	$L__BB5_52;
	ld.global.u32 	%r451, [%rd13+4096];
$L__BB5_52:
	add.s32 	%r217, %r210, 1152;
	setp.ge.s32 	%p35, %r217, %r55;
	mov.b32 	%r450, -1;
	@%p35 bra 	$L__BB5_54;
	ld.global.u32 	%r450, [%rd13+4608];
$L__BB5_54:
	setp.ge.s32 	%p36, %r14, %r55;
	mov.b32 	%r449, -1;
	@%p36 bra 	$L__BB5_56;
	ld.global.u32 	%r449, [%rd13+5120];
$L__BB5_56:
	add.s32 	%r221, %r210, 1408;
	setp.ge.s32 	%p37, %r221, %r55;
	mov.b32 	%r448, -1;
	@%p37 bra 	$L__BB5_58;
	ld.global.u32 	%r448, [%rd13+5632];
$L__BB5_58:
	add.s32 	%r224, %r210, 1536;
	setp.ge.s32 	%p38, %r224, %r55;
	mov.b32 	%r447, -1;
	@%p38 bra 	$L__BB5_60;
	ld.global.u32 	%r447, [%rd13+6144];
$L__BB5_60:
	add.s32 	%r227, %r210, 1664;
	setp.ge.s32 	%p39, %r227, %r55;
	mov.b32 	%r446, -1;
	@%p39 bra 	$L__BB5_62;
	ld.global.u32 	%r446, [%rd13+6656];
$L__BB5_62:
	add.s32 	%r230, %r210, 1792;
	setp.ge.s32 	%p40, %r230, %r55;
	mov.b32 	%r445, -1;
	@%p40 bra 	$L__BB5_64;
	ld.global.u32 	%r445, [%rd13+7168];
$L__BB5_64:
	setp.ge.s32 	%p41, %r15, %r55;
	mov.b32 	%r444, -1;
	@%p41 bra 	$L__BB5_66;
	ld.global.u32 	%r444, [%rd13+7680];
$L__BB5_66:
	setp.le.s32 	%p42, %r159, %r158;
	@%p42 bra 	$L__BB5_69;
	mov.b32 	%r460, 0;
	mov.u32 	%r461, %r158;
$L__BB5_68:
	sub.s32 	%r233, %r159, %r461;
	shl.b32 	%r234, %r460, 10;
	mov.u32 	%r235, _ZZN3cub18CUB_300001_SM_10006detail10radix_sort30DeviceRadixSortHistogramKernelINS1_5radix10policy_hubIjNS0_8NullTypeEyE10Policy1000ELNS0_9SortOrderE0EjyNS1_21identity_decomposer_tEEEvPT2_PKT1_SB_iiT3_E12temp_storage;
	add.s32 	%r236, %r235, %r234;
	min.s32 	%r237, %r233, 8;
	mov.b32 	%r238, -1;
	shl.b32 	%r239, %r238, %r237;
	not.b32 	%r240, %r239;
	shr.u32 	%r241, %r459, %r461;
	and.b32  	%r242, %r241, %r240;
	shl.b32 	%r243, %r242, 2;
	add.s32 	%r244, %r236, %r243;
	atom.shared.add.u32 	%r245, [%r244], 1;
	shr.u32 	%r246, %r458, %r461;
	and.b32  	%r247, %r246, %r240;
	shl.b32 	%r248, %r247, 2;
	add.s32 	%r249, %r236, %r248;
	atom.shared.add.u32 	%r250, [%r249], 1;
	shr.u32 	%r251, %r457, %r461;
	and.b32  	%r252, %r251, %r240;
	shl.b32 	%r253, %r252, 2;
	add.s32 	%r254, %r236, %r253;
	atom.shared.add.u32 	%r255, [%r254], 1;
	shr.u32 	%r256, %r456, %r461;
	and.b32  	%r257, %r256, %r240;
	shl.b32 	%r258, %r257, 2;
	add.s32 	%r259, %r236, %r258;
	atom.shared.add.u32 	%r260, [%r259], 1;
	shr.u32 	%r261, %r455, %r461;
	and.b32  	%r262, %r261, %r240;
	shl.b32 	%r263, %r262, 2;
	add.s32 	%r264, %r236, %r263;
	atom.shared.add.u32 	%r265, [%r264], 1;
	shr.u32 	%r266, %r454, %r461;
	and.b32  	%r267, %r266, %r240;
	shl.b32 	%r268, %r267, 2;
	add.s32 	%r269, %r236, %r268;
	atom.shared.add.u32 	%r270, [%r269], 1;
	shr.u32 	%r271, %r453, %r461;
	and.b32  	%r272, %r271, %r240;
	shl.b32 	%r273, %r272, 2;
	add.s32 	%r274, %r236, %r273;
	atom.shared.add.u32 	%r275, [%r274], 1;
	shr.u32 	%r276, %r452, %r461;
	and.b32  	%r277, %r276, %r240;
	shl.b32 	%r278, %r277, 2;
	add.s32 	%r279, %r236, %r278;
	atom.shared.add.u32 	%r280, [%r279], 1;
	shr.u32 	%r281, %r451, %r461;
	and.b32  	%r282, %r281, %r240;
	shl.b32 	%r283, %r282, 2;
	add.s32 	%r284, %r236, %r283;
	atom.shared.add.u32 	%r285, [%r284], 1;
	shr.u32 	%r286, %r450, %r461;
	and.b32  	%r287, %r286, %r240;
	shl.b32 	%r288, %r287, 2;
	add.s32 	%r289, %r236, %r288;
	atom.shared.add.u32 	%r290, [%r289], 1;
	shr.u32 	%r291, %r449, %r461;
	and.b32  	%r292, %r291, %r240;
	shl.b32 	%r293, %r292, 2;
	add.s32 	%r294, %r236, %r293;
	atom.shared.add.u32 	%r295, [%r294], 1;
	shr.u32 	%r296, %r448, %r461;
	and.b32  	%r297, %r296, %r240;
	shl.b32 	%r298, %r297, 2;
	add.s32 	%r299, %r236, %r298;
	atom.shared.add.u32 	%r300, [%r299], 1;
	shr.u32 	%r301, %r447, %r461;
	and.b32  	%r302, %r301, %r240;
	shl.b32 	%r303, %r302, 2;
	add.s32 	%r304, %r236, %r303;
	atom.shared.add.u32 	%r305, [%r304], 1;
	shr.u32 	%r306, %r446, %r461;
	and.b32  	%r307, %r306, %r240;
	shl.b32 	%r308, %r307, 2;
	add.s32 	%r309, %r236, %r308;
	atom.shared.add.u32 	%r310, [%r309], 1;
	shr.u32 	%r311, %r445, %r461;
	and.b32  	%r312, %r311, %r240;
	shl.b32 	%r313, %r312, 2;
	add.s32 	%r314, %r236, %r313;
	atom.shared.add.u32 	%r315, [%r314], 1;
	shr.u32 	%r316, %r444, %r461;
	and.b32  	%r317, %r316, %r240;
	shl.b32 	%r318, %r317, 2;
	add.s32 	%r319, %r236, %r318;
	atom.shared.add.u32 	%r320, [%r319], 1;
	add.s32 	%r461, %r461, 8;
	add.s32 	%r460, %r460, 1;
	setp.lt.s32 	%p43, %r461, %r159;
	@%p43 bra 	$L__BB5_68;
$L__BB5_69:
	add.s64 	%rd136, %rd136, %rd4;
	setp.lt.u64 	%p44, %rd136, %rd9;
	@%p44 bra 	$L__BB5_32;
$L__BB5_70:
	bar.sync 	0;
	@%p1 bra 	$L__BB5_152;
	setp.lt.u32 	%p45, %r1, 7;
	mov.b32 	%r464, 0;
	@%p45 bra 	$L__BB5_90;
	mov.b32 	%r462, 0;
$L__BB5_73:
	.pragma "nounroll";
	shl.b32 	%r323, %r462, 10;
	add.s32 	%r108, %r6, %r323;
	ld.shared.u32 	%r109, [%r108];
	setp.eq.s32 	%p46, %r109, 0;
	@%p46 bra 	$L__BB5_75;
	cvt.u32.u64 	%r324, %rd5;
	shl.b32 	%r325, %r462, 8;
	add.s32 	%r326, %r325, %r324;
	mul.wide.u32 	%rd30, %r326, 8;
	add.s64 	%rd31, %rd2, %rd30;
	cvt.u64.u32 	%rd32, %r109;
	atom.global.add.u64 	%rd33, [%rd31], %rd32;
$L__BB5_75:
	ld.shared.u32 	%r110, [%r108+1024];
	setp.eq.s32 	%p47, %r110, 0;
	@%p47 bra 	$L__BB5_77;
	cvt.u32.u64 	%r327, %rd5;
	shl.b32 	%r328, %r462, 8;
	add.s32 	%r329, %r328, %r327;
	add.s32 	%r330, %r329, 256;
	mul.wide.u32 	%rd34, %r330, 8;
	add.s64 	%rd35, %rd2, %rd34;
	cvt.u64.u32 	%rd36, %r110;
	atom.global.add.u64 	%rd37, [%rd35], %rd36;
$L__BB5_77:
	ld.shared.u32 	%r111, [%r108+2048];
	setp.eq.s32 	%p48, %r111, 0;
	@%p48 bra 	$L__BB5_79;
	cvt.u32.u64 	%r331, %rd5;
	shl.b32 	%r332, %r462, 8;
	add.s32 	%r333, %r332, %r331;
	add.s32 	%r334, %r333, 512;
	mul.wide.u32 	%rd38, %r334, 8;
	add.s64 	%rd39, %rd2, %rd38;
	cvt.u64.u32 	%rd40, %r111;
	atom.global.add.u64 	%rd41, [%rd39], %rd40;
$L__BB5_79:
	ld.shared.u32 	%r112, [%r108+3072];
	setp.eq.s32 	%p49, %r112, 0;
	@%p49 bra 	$L__BB5_81;
	cvt.u32.u64 	%r335, %rd5;
	shl.b32 	%r336, %r462, 8;
	add.s32 	%r337, %r336, %r335;
	add.s32 	%r338, %r337, 768;
	mul.wide.u32 	%rd42, %r338, 8;
	add.s64 	%rd43, %rd2, %rd42;
	cvt.u64.u32 	%rd44, %r112;
	atom.global.add.u64 	%rd45, [%rd43], %rd44;
$L__BB5_81:
	ld.shared.u32 	%r113, [%r108+4096];
	setp.eq.s32 	%p50, %r113, 0;
	@%p50 bra 	$L__BB5_83;
	cvt.u32.u64 	%r339, %rd5;
	shl.b32 	%r340, %r462, 8;
	add.s32 	%r341, %r340, %r339;
	add.s32 	%r342, %r341, 1024;
	mul.wide.u32 	%rd46, %r342, 8;
	add.s64 	%rd47, %rd2, %rd46;
	cvt.u64.u32 	%rd48, %r113;
	atom.global.add.u64 	%rd49, [%rd47], %rd48;
$L__BB5_83:
	ld.shared.u32 	%r114, [%r108+5120];
	setp.eq.s32 	%p51, %r114, 0;
	@%p51 bra 	$L__BB5_85;
	cvt.u32.u64 	%r343, %rd5;
	shl.b32 	%r344, %r462, 8;
	add.s32 	%r345, %r344, %r343;
	add.s32 	%r346, %r345, 1280;
	mul.wide.u32 	%rd50, %r346, 8;
	add.s64 	%rd51, %rd2, %rd50;
	cvt.u64.u32 	%rd52, %r114;
	atom.global.add.u64 	%rd53, [%rd51], %rd52;
$L__BB5_85:
	ld.shared.u32 	%r115, [%r108+6144];
	setp.eq.s32 	%p52, %r115, 0;
	@%p52 bra 	$L__BB5_87;
	cvt.u32.u64 	%r347, %rd5;
	shl.b32 	%r348, %r462, 8;
	add.s32 	%r349, %r348, %r347;
	add.s32 	%r350, %r349, 1536;
	mul.wide.u32 	%rd54, %r350, 8;
	add.s64 	%rd55, %rd2, %rd54;
	cvt.u64.u32 	%rd56, %r115;
	atom.global.add.u64 	%rd57, [%rd55], %rd56;
$L__BB5_87:
	ld.shared.u32 	%r116, [%r108+7168];
	setp.eq.s32 	%p53, %r116, 0;
	@%p53 bra 	$L__BB5_89;
	cvt.u32.u64 	%r351, %rd5;
	shl.b32 	%r352, %r462, 8;
	add.s32 	%r353, %r352, %r351;
	add.s32 	%r354, %r353, 1792;
	mul.wide.u32 	%rd58, %r354, 8;
	add.s64 	%rd59, %rd2, %rd58;
	cvt.u64.u32 	%rd60, %r116;
	atom.global.add.u64 	%rd61, [%rd59], %rd60;
$L__BB5_89:
	add.s32 	%r462, %r462, 8;
	setp.ne.s32 	%p54, %r462, %r16;
	mov.u32 	%r464, %r16;
	@%p54 bra 	$L__BB5_73;
$L__BB5_90:
	add.s32 	%r119, %r5, -1;
	setp.eq.s32 	%p55, %r3, 0;
	@%p55 bra 	$L__BB5_111;
	setp.lt.u32 	%p56, %r4, 3;
	@%p56 bra 	$L__BB5_101;
	shl.b32 	%r355, %r464, 10;
	add.s32 	%r120, %r6, %r355;
	ld.shared.u32 	%r121, [%r120];
	setp.eq.s32 	%p57, %r121, 0;
	@%p57 bra 	$L__BB5_94;
	cvt.u32.u64 	%r356, %rd5;
	shl.b32 	%r357, %r464, 8;
	add.s32 	%r358, %r357, %r356;
	mul.wide.u32 	%rd62, %r358, 8;
	add.s64 	%rd63, %rd2, %rd62;
	cvt.u64.u32 	%rd64, %r121;
	atom.global.add.u64 	%rd65, [%rd63], %rd64;
$L__BB5_94:
	ld.shared.u32 	%r122, [%r120+1024];
	setp.eq.s32 	%p58, %r122, 0;
	@%p58 bra 	$L__BB5_96;
	cvt.u32.u64 	%r359, %rd5;
	shl.b32 	%r360, %r464, 8;
	add.s32 	%r361, %r360, %r359;
	add.s32 	%r362, %r361, 256;
	mul.wide.u32 	%rd66, %r362, 8;
	add.s64 	%rd67, %rd2, %rd66;
	cvt.u64.u32 	%rd68, %r122;
	atom.global.add.u64 	%rd69, [%rd67], %rd68;
$L__BB5_96:
	ld.shared.u32 	%r123, [%r120+2048];
	setp.eq.s32 	%p59, %r123, 0;
	@%p59 bra 	$L__BB5_98;
	cvt.u32.u64 	%r363, %rd5;
	shl.b32 	%r364, %r464, 8;
	add.s32 	%r365, %r364, %r363;
	add.s32 	%r366, %r365, 512;
	mul.wide.u32 	%rd70, %r366, 8;
	add.s64 	%rd71, %rd2, %rd70;
	cvt.u64.u32 	%rd72, %r123;
	atom.global.add.u64 	%rd73, [%rd71], %rd72;
$L__BB5_98:
	ld.shared.u32 	%r124, [%r120+3072];
	setp.eq.s32 	%p60, %r124, 0;
	@%p60 bra 	$L__BB5_100;
	cvt.u32.u64 	%r367, %rd5;
	shl.b32 	%r368, %r464, 8;
	add.s32 	%r369, %r368, %r367;
	add.s32 	%r370, %r369, 768;
	mul.wide.u32 	%rd74, %r370, 8;
	add.s64 	%rd75, %rd2, %rd74;
	cvt.u64.u32 	%rd76, %r124;
	atom.global.add.u64 	%rd77, [%rd75], %rd76;
$L__BB5_100:
	add.s32 	%r464, %r464, 4;
$L__BB5_101:
	setp.eq.s32 	%p61, %r5, 0;
	@%p61 bra 	$L__BB5_111;
	setp.eq.s32 	%p62, %r119, 0;
	@%p62 bra 	$L__BB5_108;
	shl.b32 	%r371, %r464, 10;
	add.s32 	%r127, %r6, %r371;
	ld.shared.u32 	%r128, [%r127];
	setp.eq.s32 	%p63, %r128, 0;
	@%p63 bra 	$L__BB5_105;
	cvt.u32.u64 	%r372, %rd5;
	shl.b32 	%r373, %r464, 8;
	add.s32 	%r374, %r373, %r372;
	mul.wide.u32 	%rd78, %r374, 8;
	add.s64 	%rd79, %rd2, %rd78;
	cvt.u64.u32 	%rd80, %r128;
	atom.global.add.u64 	%rd81, [%rd79], %rd80;
$L__BB5_105:
	ld.shared.u32 	%r129, [%r127+1024];
	setp.eq.s32 	%p64, %r129, 0;
	@%p64 bra 	$L__BB5_107;
	cvt.u32.u64 	%r375, %rd5;
	shl.b32 	%r376, %r464, 8;
	add.s32 	%r377, %r376, %r375;
	add.s32 	%r378, %r377, 256;
	mul.wide.u32 	%rd82, %r378, 8;
	add.s64 	%rd83, %rd2, %rd82;
	cvt.u64.u32 	%rd84, %r129;
	atom.global.add.u64 	%rd85, [%rd83], %rd84;
$L__BB5_107:
	add.s32 	%r464, %r464, 2;
$L__BB5_108:
	setp.eq.s32 	%p65, %r17, 0;
	@%p65 bra 	$L__BB5_111;
	shl.b32 	%r379, %r464, 10;
	add.s32 	%r380, %r6, %r379;
	ld.shared.u32 	%r132, [%r380];
	setp.eq.s32 	%p66, %r132, 0;
	@%p66 bra 	$L__BB5_111;
	cvt.u32.u64 	%r381, %rd5;
	shl.b32 	%r382, %r464, 8;
	add.s32 	%r383, %r382, %r381;
	mul.wide.u32 	%rd86, %r383, 8;
	add.s64 	%rd87, %rd2, %rd86;
	cvt.u64.u32 	%rd88, %r132;
	atom.global.add.u64 	%rd89, [%rd87], %rd88;
$L__BB5_111:
	cvt.u32.u64 	%r384, %rd5;
	setp.gt.u32 	%p67, %r384, 127;
	@%p67 bra 	$L__BB5_152;
	setp.lt.u32 	%p68, %r1, 7;
	mov.b32 	%r468, 0;
	@%p68 bra 	$L__BB5_131;
	mov.b32 	%r466, 0;
$L__BB5_114:
	.pragma "nounroll";
	shl.b32 	%r388, %r466, 10;
	add.s32 	%r134, %r6, %r388;
	ld.shared.u32 	%r135, [%r134+512];
	setp.eq.s32 	%p69, %r135, 0;
	shl.b32 	%r389, %r466, 8;
	add.s32 	%r390, %r389, %r384;
	mul.wide.u32 	%rd90, %r390, 8;
	add.s64 	%rd15, %rd2, %rd90;
	@%p69 bra 	$L__BB5_116;
	cvt.u64.u32 	%rd91, %r135;
	atom.global.add.u64 	%rd92, [%rd15+1024], %rd91;
$L__BB5_116:
	ld.shared.u32 	%r136, [%r134+1536];
	setp.eq.s32 	%p70, %r136, 0;
	@%p70 bra 	$L__BB5_118;
	cvt.u64.u32 	%rd93, %r136;
	atom.global.add.u64 	%rd94, [%rd15+3072], %rd93;
$L__BB5_118:
	ld.shared.u32 	%r137, [%r134+2560];
	setp.eq.s32 	%p71, %r137, 0;
	@%p71 bra 	$L__BB5_120;
	cvt.u64.u32 	%rd95, %r137;
	atom.global.add.u64 	%rd96, [%rd15+5120], %rd95;
$L__BB5_120:
	ld.shared.u32 	%r138, [%r134+3584];
	setp.eq.s32 	%p72, %r138, 0;
	@%p72 bra 	$L__BB5_122;
	cvt.u64.u32 	%rd97, %r138;
	atom.global.add.u64 	%rd98, [%rd15+7168], %rd97;
$L__BB5_122:
	ld.shared.u32 	%r139, [%r134+4608];
	setp.eq.s32 	%p73, %r139, 0;
	@%p73 bra 	$L__BB5_124;
	cvt.u64.u32 	%rd99, %r139;
	atom.global.add.u64 	%rd100, [%rd15+9216], %rd99;
$L__BB5_124:
	ld.shared.u32 	%r140, [%r134+5632];
	setp.eq.s32 	%p74, %r140, 0;
	@%p74 bra 	$L__BB5_126;
	cvt.u64.u32 	%rd101, %r140;
	atom.global.add.u64 	%rd102, [%rd15+11264], %rd101;
$L__BB5_126:
	ld.shared.u32 	%r141, [%r134+6656];
	setp.eq.s32 	%p75, %r141, 0;
	@%p75 bra 	$L__BB5_128;
	cvt.u64.u32 	%rd103, %r141;
	atom.global.add.u64 	%rd104, [%rd15+13312], %rd103;
$L__BB5_128:
	ld.shared.u32 	%r142, [%r134+7680];
	setp.eq.s32 	%p76, %r142, 0;
	@%p76 bra 	$L__BB5_130;
	cvt.u64.u32 	%rd105, %r142;
	atom.global.add.u64 	%rd106, [%rd15+15360], %rd105;
$L__BB5_130:
	add.s32 	%r466, %r466, 8;
	setp.ne.s32 	%p77, %r466, %r16;
	mov.u32 	%r468, %r16;
	@%p77 bra 	$L__BB5_114;
$L__BB5_131:
	setp.eq.s32 	%p78, %r3, 0;
	@%p78 bra 	$L__BB5_152;
	setp.lt.u32 	%p79, %r4, 3;
	@%p79 bra 	$L__BB5_142;
	shl.b32 	%r391, %r468, 10;
	add.s32 	%r145, %r6, %r391;
	ld.shared.u32 	%r146, [%r145+512];
	setp.eq.s32 	%p80, %r146, 0;
	@%p80 bra 	$L__BB5_135;
	shl.b32 	%r393, %r468, 8;
	add.s32 	%r394, %r393, %r384;
	mul.wide.u32 	%rd107, %r394, 8;
	add.s64 	%rd108, %rd2, %rd107;
	cvt.u64.u32 	%rd109, %r146;
	atom.global.add.u64 	%rd110, [%rd108+1024], %rd109;
$L__BB5_135:
	ld.shared.u32 	%r147, [%r145+1536];
	setp.eq.s32 	%p81, %r147, 0;
	@%p81 bra 	$L__BB5_137;
	shl.b32 	%r396, %r468, 8;
	add.s32 	%r397, %r396, %r384;
	add.s32 	%r398, %r397, 256;
	mul.wide.u32 	%rd111, %r398, 8;
	add.s64 	%rd112, %rd2, %rd111;
	cvt.u64.u32 	%rd113, %r147;
	atom.global.add.u64 	%rd114, [%rd112+1024], %rd113;
$L__BB5_137:
	ld.shared.u32 	%r148, [%r145+2560];
	setp.eq.s32 	%p82, %r148, 0;
	@%p82 bra 	$L__BB5_139;
	shl.b32 	%r400, %r468, 8;
	add.s32 	%r401, %r400, %r384;
	add.s32 	%r402, %r401, 512;
	mul.wide.u32 	%rd115, %r402, 8;
	add.s64 	%rd116, %rd2, %rd115;
	cvt.u64.u32 	%rd117, %r148;
	atom.global.add.u64 	%rd118, [%rd116+1024], %rd117;
$L__BB5_139:
	ld.shared.u32 	%r149, [%r145+3584];
	setp.eq.s32 	%p83, %r149, 0;
	@%p83 bra 	$L__BB5_141;
	shl.b32 	%r404, %r468, 8;
	add.s32 	%r405, %r404, %r384;
	add.s32 	%r406, %r405, 768;
	mul.wide.u32 	%rd119, %r406, 8;
	add.s64 	%rd120, %rd2, %rd119;
	cvt.u64.u32 	%rd121, %r149;
	atom.global.add.u64 	%rd122, [%rd120+1024], %rd121;
$L__BB5_141:
	add.s32 	%r468, %r468, 4;
$L__BB5_142:
	setp.eq.s32 	%p84, %r5, 0;
	@%p84 bra 	$L__BB5_152;
	setp.eq.s32 	%p85, %r119, 0;
	@%p85 bra 	$L__BB5_149;
	shl.b32 	%r407, %r468, 10;
	add.s32 	%r152, %r6, %r407;
	ld.shared.u32 	%r153, [%r152+512];
	setp.eq.s32 	%p86, %r153, 0;
	@%p86 bra 	$L__BB5_146;
	shl.b32 	%r409, %r468, 8;
	add.s32 	%r410, %r409, %r384;
	mul.wide.u32 	%rd123, %r410, 8;
	add.s64 	%rd124, %rd2, %rd123;
	cvt.u64.u32 	%rd125, %r153;
	atom.global.add.u64 	%rd126, [%rd124+1024], %rd125;
$L__BB5_146:
	ld.shared.u32 	%r154, [%r152+1536];
	setp.eq.s32 	%p87, %r154, 0;
	@%p87 bra 	$L__BB5_148;
	shl.b32 	%r412, %r468, 8;
	add.s32 	%r413, %r412, %r384;
	add.s32 	%r414, %r413, 256;
	mul.wide.u32 	%rd127, %r414, 8;
	add.s64 	%rd128, %rd2, %rd127;
	cvt.u64.u32 	%rd129, %r154;
	atom.global.add.u64 	%rd130, [%rd128+1024], %rd129;
$L__BB5_148:
	add.s32 	%r468, %r468, 2;
$L__BB5_149:
	setp.eq.s32 	%p88, %r17, 0;
	@%p88 bra 	$L__BB5_152;
	shl.b32 	%r415, %r468, 10;
	add.s32 	%r416, %r6, %r415;
	ld.shared.u32 	%r157, [%r416+512];
	setp.eq.s32 	%p89, %r157, 0;
	@%p89 bra 	$L__BB5_152;
	shl.b32 	%r418, %r468, 8;
	add.s32 	%r419, %r418, %r384;
	mul.wide.u32 	%rd131, %r419, 8;
	add.s64 	%rd132, %rd2, %rd131;
	cvt.u64.u32 	%rd133, %r157;
	atom.global.add.u64 	%rd134, [%rd132+1024], %rd133;
$L__BB5_152:
	bar.sync 	0;
	add.s64 	%rd135, %rd135, 1;
	setp.ne.s64 	%p90, %rd135, %rd6;
	@%p90 bra 	$L__BB5_2;
$L__BB5_153:
	ret;

}
	// .globl	_ZN3cub18CUB_300001_SM_10006detail10radix_sort33DeviceRadixSortExclusiveSumKernelINS1_5radix10policy_hubIjNS0_8NullTypeEyE10Policy1000EyEEvPT0_
.visible .entry _ZN3cub18CUB_300001_SM_10006detail10radix_sort33DeviceRadixSortExclusiveSumKernelINS1_5radix10policy_hubIjNS0_8NullTypeEyE10Policy1000EyEEvPT0_(
	.param .u64 .ptr .align 1 _ZN3cub18CUB_300001_SM_10006detail10radix_sort33DeviceRadixSortExclusiveSumKernelINS1_5radix10policy_hubIjNS0_8NullTypeEyE10Policy1000EyEEvPT0__param_0
)
{
	.reg .pred 	%p<4>;
	.reg .b32 	%r<28>;
	.reg .b64 	%rd<54>;
	// demoted variable
	.shared .align 16 .b8 _ZZN3cub18CUB_300001_SM_10006detail10radix_sort33DeviceRadixSortExclusiveSumKernelINS1_5radix10policy_hubIjNS0_8NullTypeEyE10Policy1000EyEEvPT0_E12temp_storage[2336];
	ld.param.u64 	%rd5, [_ZN3cub18CUB_300001_SM_10006detail10radix_sort33DeviceRadixSortExclusiveSumKernelINS1_5radix10policy_hubIjNS0_8NullTypeEyE10Policy1000EyEEvPT0__param_0];
	cvta.to.global.u64 	%rd6, %rd5;
	mov.u32 	%r3, %ctaid.x;
	shl.b32 	%r4, %r3, 8;
	mov.u32 	%r1, %tid.x;
	setp.gt.u32 	%p1, %r1, 255;
	add.s32 	%r5, %r4, %r1;
	mul.wide.s32 	%rd7, %r5, 8;
	add.s64 	%rd1, %rd6, %rd7;
	@%p1 bra 	$L__BB6_2;
	ld.global.u64 	%rd53, [%rd1];
$L__BB6_2:
	shr.u32 	%r6, %r1, 3;
	add.s32 	%r7, %r6, %r1;
	shl.b32 	%r8, %r7, 3;
	mov.u32 	%r9, _ZZN3cub18CUB_300001_SM_10006detail10radix_sort33DeviceRadixSortExclusiveSumKernelINS1_5radix10policy_hubIjNS0_8NullTypeEyE10Policy1000EyEEvPT0_E12temp_storage;
	add.s32 	%r10, %r9, %r8;
	add.s32 	%r2, %r10, 16;
	st.shared.u64 	[%r10+16], %rd53;
	bar.sync 	0;
	setp.gt.u32 	%p2, %r1, 31;
	@%p2 bra 	$L__BB6_4;
	mad.lo.s32 	%r27, %r1, 72, %r9;
	ld.shared.u64 	%rd23, [%r27+16];
	ld.shared.u64 	%rd24, [%r27+24];
	ld.shared.u64 	%rd25, [%r27+32];
	ld.shared.u64 	%rd26, [%r27+40];
	ld.shared.u64 	%rd27, [%r27+48];
	ld.shared.u64 	%rd28, [%r27+56];
	ld.shared.u64 	%rd29, [%r27+64];
	ld.shared.u64 	%rd30, [%r27+72];
	add.s64 	%rd31, %rd24, %rd23;
	add.s64 	%rd32, %rd31, %rd25;
	add.s64 	%rd33, %rd32, %rd26;
	add.s64 	%rd34, %rd33, %rd27;
	add.s64 	%rd35, %rd34, %rd28;
	add.s64 	%rd36, %rd35, %rd29;
	add.s64 	%rd10, %rd36, %rd30;
	mov.b32 	%r11, 1;
	mov.b32 	%r24, 0;
	mov.b32 	%r25, -1;
	// begin inline asm
	{  .reg .u64 r0;  .reg .u32 lo;  .reg .u32 hi;  .reg .pred p;  mov.b64 {lo, hi}, %rd10;  shfl.sync.up.b32 lo|p, lo, %r11, %r24, %r25;  shfl.sync.up.b32 hi|p, hi, %r11, %r24, %r25;  mov.b64 r0, {lo, hi};  @p add.u64 r0, r0, %rd10;  mov.u64 %rd8, r0;}
	// end inline asm
	mov.b32 	%r14, 2;
	// begin inline asm
	{  .reg .u64 r0;  .reg .u32 lo;  .reg .u32 hi;  .reg .pred p;  mov.b64 {lo, hi}, %rd8;  shfl.sync.up.b32 lo|p, lo, %r14, %r24, %r25;  shfl.sync.up.b32 hi|p, hi, %r14, %r24, %r25;  mov.b64 r0, {lo, hi};  @p add.u64 r0, r0, %rd8;  mov.u64 %rd11, r0;}
	// end inline asm
	mov.b32 	%r17, 4;
	// begin inline asm
	{  .reg .u64 r0;  .reg .u32 lo;  .reg .u32 hi;  .reg .pred p;  mov.b64 {lo, hi}, %rd11;  shfl.sync.up.b32 lo|p, lo, %r17, %r24, %r25;  shfl.sync.up.b32 hi|p, hi, %r17, %r24, %r25;  mov.b64 r0, {lo, hi};  @p add.u64 r0, r0, %rd11;  mov.u64 %rd14, r0;}
	// end inline asm
	mov.b32 	%r20, 8;
	// begin inline asm
	{  .reg .u64 r0;  .reg .u32 lo;  .reg .u32 hi;  .reg .pred p;  mov.b64 {lo, hi}, %rd14;  shfl.sync.up.b32 lo|p, lo, %r20, %r24, %r25;  shfl.sync.up.b32 hi|p, hi, %r20, %r24, %r25;  mov.b64 r0, {lo, hi};  @p add.u64 r0, r0, %rd14;  mov.u64 %rd17, r0;}
	// end inline asm
	mov.b32 	%r23, 16;
	// begin inline asm
	{  .reg .u64 r0;  .reg .u32 lo;  .reg .u32 hi;  .reg .pred p;  mov.b64 {lo, hi}, %rd17;  shfl.sync.up.b32 lo|p, lo, %r23, %r24, %r25;  shfl.sync.up.b32 hi|p, hi, %r23, %r24, %r25;  mov.b64 r0, {lo, hi};  @p add.u64 r0, r0, %rd17;  mov.u64 %rd20, r0;}
	// end inline asm
	sub.s64 	%rd37, %rd20, %rd10;
	ld.shared.u64 	%rd38, [%r27+16];
	ld.shared.u64 	%rd39, [%r27+24];
	ld.shared.u64 	%rd40, [%r27+32];
	ld.shared.u64 	%rd41, [%r27+40];
	ld.shared.u64 	%rd42, [%r27+48];
	ld.shared.u64 	%rd43, [%r27+56];
	ld.shared.u64 	%rd44, [%r27+64];
	add.s64 	%rd45, %rd38, %rd37;
	add.s64 	%rd46, %rd39, %rd45;
	add.s64 	%rd47, %rd40, %rd46;
	add.s64 	%rd48, %rd41, %rd47;
	add.s64 	%rd49, %rd42, %rd48;
	add.s64 	%rd50, %rd43, %rd49;
	add.s64 	%rd51, %rd44, %rd50;
	st.shared.u64 	[%r27+16], %rd37;
	st.shared.u64 	[%r27+24], %rd45;
	st.shared.u64 	[%r27+32], %rd46;
	st.shared.u64 	[%r27+40], %rd47;
	st.shared.u64 	[%r27+48], %rd48;
	st.shared.u64 	[%r27+56], %rd49;
	st.shared.u64 	[%r27+64], %rd50;
	st.shared.u64 	[%r27+72], %rd51;
$L__BB6_4:
	setp.gt.u32 	%p3, %r1, 255;
	bar.sync 	0;
	@%p3 bra 	$L__BB6_6;
	ld.shared.u64 	%rd52, [%r2];
	st.global.u64 	[%rd1], %rd52;
$L__BB6_6:
	ret;

}
	// .globl	_ZN3cub18CUB_300001_SM_10006detail10radix_sort29DeviceRadixSortOnesweepKernelINS1_5radix10policy_hubIjNS0_8NullTypeEyE10Policy1000ELNS0_9SortOrderE0EjS6_yiiNS1_21identity_decomposer_tEEEvPT5_SC_PT3_PKSD_PT1_PKSH_PT2_PKSL_T4_iiT6_
.visible .entry _ZN3cub18CUB_300001_SM_10006detail10radix_sort29DeviceRadixSortOnesweepKernelINS1_5radix10policy_hubIjNS0_8NullTypeEyE10Policy1000ELNS0_9SortOrderE0EjS6_yiiNS1_21identity_decomposer_tEEEvPT5_SC_PT3_PKSD_PT1_PKSH_PT2_PKSL_T4_iiT6_(
	.param .u64 .ptr .align 1 _ZN3cub18CUB_300001_SM_10006detail10radix_sort29DeviceRadixSortOnesweepKernelINS1_5radix10policy_hubIjNS0_8NullTypeEyE10Policy1000ELNS0_9SortOrderE0EjS6_yiiNS1_21identity_decomposer_tEEEvPT5_SC_PT3_PKSD_PT1_PKSH_PT2_PKSL_T4_iiT6__param_0,
	.param .u64 .ptr .align 1 _ZN3cub18CUB_300001_SM_10006detail10radix_sort29DeviceRadixSortOnesweepKernelINS1_5radix10policy_hubIjNS0_8NullTypeEyE10Policy1000ELNS0_9SortOrderE0EjS6_yiiNS1_21identity_decomposer_tEEEvPT5_SC_PT3_PKSD_PT1_PKSH_PT2_PKSL_T4_iiT6__param_1,
	.param .u64 .ptr .align 1 _ZN3cub18CUB_300001_SM_10006detail10radix_sort29DeviceRadixSortOnesweepKernelINS1_5radix10policy_hubIjNS0_8NullTypeEyE10Policy1000ELNS0_9SortOrderE0EjS6_yiiNS1_21identity_decomposer_tEEEvPT5_SC_PT3_PKSD_PT1_PKSH_PT2_PKSL_T4_iiT6__param_2,
	.param .u64 .ptr .align 1 _ZN3cub18CUB_300001_SM_10006detail10radix_sort29DeviceRadixSortOnesweepKernelINS1_5radix10policy_hubIjNS0_8NullTypeEyE10Policy1000ELNS0_9SortOrderE0EjS6_yiiNS1_21identity_decomposer_tEEEvPT5_SC_PT3_PKSD_PT1_PKSH_PT2_PKSL_T4_iiT6__param_3,
	.param .u64 .ptr .align 1 _ZN3cub18CUB_300001_SM_10006detail10radix_sort29DeviceRadixSortOnesweepKernelINS1_5radix10policy_hubIjNS0_8NullTypeEyE10Policy1000ELNS0_9SortOrderE0EjS6_yiiNS1_21identity_decomposer_tEEEvPT5_SC_PT3_PKSD_PT1_PKSH_PT2_PKSL_T4_iiT6__param_4,
	.param .u64 .ptr .align 1 _ZN3cub18CUB_300001_SM_10006detail10radix_sort29DeviceRadixSortOnesweepKernelINS1_5radix10policy_hubIjNS0_8NullTypeEyE10Policy1000ELNS0_9SortOrderE0EjS6_yiiNS1_21identity_decomposer_tEEEvPT5_SC_PT3_PKSD_PT1_PKSH_PT2_PKSL_T4_iiT6__param_5,
	.param .u64 .ptr .align 1 _ZN3cub18CUB_300001_SM_10006detail10radix_sort29DeviceRadixSortOnesweepKernelINS1_5radix10policy_hubIjNS0_8NullTypeEyE10Policy1000ELNS0_9SortOrderE0EjS6_yiiNS1_21identity_decomposer_tEEEvPT5_SC_PT3_PKSD_PT1_PKSH_PT2_PKSL_T4_iiT6__param_6,
	.param .u64 .ptr .align 1 _ZN3cub18CUB_300001_SM_10006detail10radix_sort29DeviceRadixSortOnesweepKernelINS1_5radix10policy_hubIjNS0_8NullTypeEyE10Policy1000ELNS0_9SortOrderE0EjS6_yiiNS1_21identity_decomposer_tEEEvPT5_SC_PT3_PKSD_PT1_PKSH_PT2_PKSL_T4_iiT6__param_7,
	.param .u32 _ZN3cub18CUB_300001_SM_10006detail10radix_sort29DeviceRadixSortOnesweepKernelINS1_5radix10policy_hubIjNS0_8NullTypeEyE10Policy1000ELNS0_9SortOrderE0EjS6_yiiNS1_21identity_decomposer_tEEEvPT5_SC_PT3_PKSD_PT1_PKSH_PT2_PKSL_T4_iiT6__param_8,
	.param .u32 _ZN3cub18CUB_300001_SM_10006detail10radix_sort29DeviceRadixSortOnesweepKernelINS1_5radix10policy_hubIjNS0_8NullTypeEyE10Policy1000ELNS0_9SortOrderE0EjS6_yiiNS1_21identity_decomposer_tEEEvPT5_SC_PT3_PKSD_PT1_PKSH_PT2_PKSL_T4_iiT6__param_9,
	.param .u32 _ZN3cub18CUB_300001_SM_10006detail10radix_sort29DeviceRadixSortOnesweepKernelINS1_5radix10policy_hubIjNS0_8NullTypeEyE10Policy1000ELNS0_9SortOrderE0EjS6_yiiNS1_21identity_decomposer_tEEEvPT5_SC_PT3_PKSD_PT1_PKSH_PT2_PKSL_T4_iiT6__param_10,
	.param .align 1 .b8 _ZN3cub18CUB_300001_SM_10006detail10radix_sort29DeviceRadixSortOnesweepKernelINS1_5radix10policy_hubIjNS0_8NullTypeEyE10Policy1000ELNS0_9SortOrderE0EjS6_yiiNS1_21identity_decomposer_tEEEvPT5_SC_PT3_PKSD_PT1_PKSH_PT2_PKSL_T4_iiT6__param_11[1]
)
.maxntid 384
{
	.reg .pred 	%p<143>;
	.reg .b32 	%r<1708>;
	.reg .b64 	%rd<242>;
	// demoted variable
	.shared .align 16 .b8 _ZZN3cub18CUB_300001_SM_10006detail10radix_sort29DeviceRadixSortOnesweepKernelINS1_5radix10policy_hubIjNS0_8NullTypeEyE10Policy1000ELNS0_9SortOrderE0EjS6_yiiNS1_21identity_decomposer_tEEEvPT5_SC_PT3_PKSD_PT1_PKSH_PT2_PKSL_T4_iiT6_E1s[31232];
	ld.param.u64 	%rd18, [_ZN3cub18CUB_300001_SM_10006detail10radix_sort29DeviceRadixSortOnesweepKernelINS1_5radix10policy_hubIjNS0_8NullTypeEyE10Policy1000ELNS0_9SortOrderE0EjS6_yiiNS1_21identity_decomposer_tEEEvPT5_SC_PT3_PKSD_PT1_PKSH_PT2_PKSL_T4_iiT6__param_1];
	ld.param.u64 	%rd22, [_ZN3cub18CUB_300001_SM_10006detail10radix_sort29DeviceRadixSortOnesweepKernelINS1_5radix10policy_hubIjNS0_8NullTypeEyE10Policy1000ELNS0_9SortOrderE0EjS6_yiiNS1_21identity_decomposer_tEEEvPT5_SC_PT3_PKSD_PT1_PKSH_PT2_PKSL_T4_iiT6__param_5];
	ld.param.u32 	%r247, [_ZN3cub18CUB_300001_SM_10006detail10radix_sort29DeviceRadixSortOnesweepKernelINS1_5radix10policy_hubIjNS0_8NullTypeEyE10Policy1000ELNS0_9SortOrderE0EjS6_yiiNS1_21identity_decomposer_tEEEvPT5_SC_PT3_PKSD_PT1_PKSH_PT2_PKSL_T4_iiT6__param_10];
	cvta.to.global.u64 	%rd1, %rd22;
	mov.u32 	%r1, %tid.x;
	shr.u32 	%r2, %r1, 5;
	// begin inline asm
	mov.u32 %r248, %laneid;
	// end inline asm
	setp.ne.s32 	%p1, %r1, 0;
	@%p1 bra 	$L__BB7_2;
	cvta.to.global.u64 	%rd23, %rd18;
	atom.global.add.u32 	%r249, [%rd23], 1;
	st.shared.u32 	[_ZZN3cub18CUB_300001_SM_10006detail10radix_sort29DeviceRadixSortOnesweepKernelINS1_5radix10policy_hubIjNS0_8NullTypeEyE10Policy1000ELNS0_9SortOrderE0EjS6_yiiNS1_21identity_decomposer_tEEEvPT5_SC_PT3_PKSD_PT1_PKSH_PT2_PKSL_T4_iiT6_E1s+29184], %r249;
$L__BB7_2:
	ld.param.u32 	%r1582, [_ZN3cub18CUB_300001_SM_10006detail10radix_sort29DeviceRadixSortOnesweepKernelINS1_5radix10policy_hubIjNS0_8NullTypeEyE10Policy1000ELNS0_9SortOrderE0EjS6_yiiNS1_21identity_decomposer_tEEEvPT5_SC_PT3_PKSD_PT1_PKSH_PT2_PKSL_T4_iiT6__param_8];
	bar.sync 	0;
	ld.shared.u32 	%r4, [_ZZN3cub18CUB_300001_SM_10006detail10radix_sort29DeviceRadixSortOnesweepKernelINS1_5radix10policy_hubIjNS0_8NullTypeEyE10Policy1000ELNS0_9SortOrderE0EjS6_yiiNS1_21identity_decomposer_tEEEvPT5_SC_PT3_PKSD_PT1_PKSH_PT2_PKSL_T4_iiT6_E1s+29184];
	mul.lo.s32 	%r250, %r4, 7296;
	add.s32 	%r251, %r250, 7296;
	setp.gt.s32 	%p2, %r251, %r1582;
	cvt.s64.s32 	%rd2, %r250;
	@%p2 bra 	$L__BB7_4;
	and.b32  	%r252, %r1, 31;
	and.b32  	%r253, %r1, 992;
	mul.lo.s32 	%r254, %r253, 19;
	or.b32  	%r255, %r254, %r252;
	cvt.u64.u32 	%rd24, %r255;
	add.s64 	%rd25, %rd24, %rd2;
	shl.b64 	%rd26, %rd25, 2;
	add.s64 	%rd27, %rd1, %rd26;
	ld.global.u32 	%r1653, [%rd27];
	ld.global.u32 	%r1654, [%rd27+128];
	ld.global.u32 	%r1655, [%rd27+256];
	ld.global.u32 	%r1656, [%rd27+384];
	ld.global.u32 	%r1657, [%rd27+512];
	ld.global.u32 	%r1658, [%rd27+640];
	ld.global.u32 	%r1659, [%rd27+768];
	ld.global.u32 	%r1660, [%rd27+896];
	ld.global.u32 	%r1661, [%rd27+1024];
	ld.global.u32 	%r1662, [%rd27+1152];
	ld.global.u32 	%r1663, [%rd27+1280];
	ld.global.u32 	%r1664, [%rd27+1408];
	ld.global.u32 	%r1665, [%rd27+1536];
	ld.global.u32 	%r1666, [%rd27+1664];
	ld.global.u32 	%r1667, [%rd27+1792];
	ld.global.u32 	%r1668, [%rd27+1920];
	ld.global.u32 	%r1669, [%rd27+2048];
	ld.global.u32 	%r1670, [%rd27+2176];
	ld.global.u32 	%r1671, [%rd27+2304];
	bra.uni 	$L__BB7_42;
$L__BB7_4:
	ld.param.u32 	%r1583, [_ZN3cub18CUB_300001_SM_10006detail10radix_sort29DeviceRadixSortOnesweepKernelINS1_5radix10policy_hubIjNS0_8NullTypeEyE10Policy1000ELNS0_9SortOrderE0EjS6_yiiNS1_21identity_decomposer_tEEEvPT5_SC_PT3_PKSD_PT1_PKSH_PT2_PKSL_T4_iiT6__param_8];
	cvt.u32.u64 	%r257, %rd2;
	sub.s32 	%r24, %r1583, %r257;
	and.b32  	%r258, %r1, 31;
	and.b32  	%r259, %r1, 992;
	mul.lo.s32 	%r260, %r259, 19;
	or.b32  	%r25, %r260, %r258;
	setp.ge.s32 	%p3, %r25, %r24;
	cvt.u64.u32 	%rd28, %r25;
	add.s64 	%rd29, %rd28, %rd2;
	shl.b64 	%rd30, %rd29, 2;
	add.s64 	%rd3, %rd1, %rd30;
	mov.b32 	%r1653, -1;
	@%p3 bra 	$L__BB7_6;
	ld.global.u32 	%r1653, [%rd3];
$L__BB7_6:
	add.s32 	%r262, %r25, 32;
	setp.ge.s32 	%p4, %r262, %r24;
	mov.b32 	%r1654, -1;
	@%p4 bra 	$L__BB7_8;
	ld.global.u32 	%r1654, [%rd3+128];
$L__BB7_8:
	add.s32 	%r264, %r25, 64;
	setp.ge.s32 	%p5, %r264, %r24;
	mov.b32 	%r1655, -1;
	@%p5 bra 	$L__BB7_10;
	ld.global.u32 	%r1655, [%rd3+256];
$L__BB7_10:
	add.s32 	%r266, %r25, 96;
	setp.ge.s32 	%p6, %r266, %r24;
	mov.b32 	%r1656, -1;
	@%p6 bra 	$L__BB7_12;
	ld.global.u32 	%r1656, [%rd3+384];
$L__BB7_12:
	add.s32 	%r268, %r25, 128;
	setp.ge.s32 	%p7, %r268, %r24;
	mov.b32 	%r1657, -1;
	@%p7 bra 	$L__BB7_14;
	ld.global.u32 	%r1657, [%rd3+512];
$L__BB7_14:
	add.s32 	%r270, %r25, 160;
	setp.ge.s32 	%p8, %r270, %r24;
	mov.b32 	%r1658, -1;
	@%p8 bra 	$L__BB7_16;
	ld.global.u32 	%r1658, [%rd3+640];
$L__BB7_16:
	add.s32 	%r272, %r25, 192;
	setp.ge.s32 	%p9, %r272, %r24;
	mov.b32 	%r1659, -1;
	@%p9 bra 	$L__BB7_18;
	ld.global.u32 	%r1659, [%rd3+768];
$L__BB7_18:
	add.s32 	%r274, %r25, 224;
	setp.ge.s32 	%p10, %r274, %r24;
	mov.b32 	%r1660, -1;
	@%p10 bra 	$L__BB7_20;
	ld.global.u32 	%r1660, [%rd3+896];
$L__BB7_20:
	add.s32 	%r276, %r25, 256;
	setp.ge.s32 	%p11, %r276, %r24;
	mov.b32 	%r1661, -1;
	@%p11 bra 	$L__BB7_22;
	ld.global.u32 	%r1661, [%rd3+1024];
$L__BB7_22:
	add.s32 	%r278, %r25, 288;
	setp.ge.s32 	%p12, %r278, %r24;
	mov.b32 	%r1662, -1;
	@%p12 bra 	$L__BB7_24;
	ld.global.u32 	%r1662, [%rd3+1152];
$L__BB7_24:
	add.s32 	%r280, %r25, 320;
	setp.ge.s32 	%p13, %r280, %r24;
	mov.b32 	%r1663, -1;
	@%p13 bra 	$L__BB7_26;
	ld.global.u32 	%r1663, [%rd3+1280];
$L__BB7_26:
	add.s32 	%r282, %r25, 352;
	setp.ge.s32 	%p14, %r282, %r24;
	mov.b32 	%r1664, -1;
	@%p14 bra 	$L__BB7_28;
	ld.global.u32 	%r1664, [%rd3+1408];
$L__BB7_28:
	add.s32 	%r284, %r25, 384;
	setp.ge.s32 	%p15, %r284, %r24;
	mov.b32 	%r1665, -1;
	@%p15 bra 	$L__BB7_30;
	ld.global.u32 	%r1665, [%rd3+1536];
$L__BB7_30:
	add.s32 	%r286, %r25, 416;
	setp.ge.s32 	%p16, %r286, %r24;
	mov.b32 	%r1666, -1;
	@%p16 bra 	$L__BB7_32;
	ld.global.u32 	%r1666, [%rd3+1664];
$L__BB7_32:
	add.s32 	%r288, %r25, 448;
	setp.ge.s32 	%p17, %r288, %r24;
	mov.b32 	%r1667, -1;
	@%p17 bra 	$L__BB7_34;
	ld.global.u32 	%r1667, [%rd3+1792];
$L__BB7_34:
	add.s32 	%r290, %r25, 480;
	setp.ge.s32 	%p18, %r290, %r24;
	mov.b32 	%r1668, -1;
	@%p18 bra 	$L__BB7_36;
	ld.global.u32 	%r1668, [%rd3+1920];
$L__BB7_36:
	add.s32 	%r292, %r25, 512;
	setp.ge.s32 	%p19, %r292, %r24;
	mov.b32 	%r1669, -1;
	@%p19 bra 	$L__BB7_38;
	ld.global.u32 	%r1669, [%rd3+2048];
$L__BB7_38:
	add.s32 	%r294, %r25, 544;
	setp.ge.s32 	%p20, %r294, %r24;
	mov.b32 	%r1670, -1;
	@%p20 bra 	$L__BB7_40;
	ld.global.u32 	%r1670, [%rd3+2176];
$L__BB7_40:
	add.s32 	%r296, %r25, 576;
	setp.ge.s32 	%p21, %r296, %r24;
	mov.b32 	%r1671, -1;
	@%p21 bra 	$L__BB7_42;
	ld.global.u32 	%r1671, [%rd3+2304];
$L__BB7_42:
	mov.b32 	%r297, -1;
	shl.b32 	%r298, %r297, %r247;
	not.b32 	%r82, %r298;
	shl.b32 	%r299, %r2, 10;
	mov.u32 	%r300, _ZZN3cub18CUB_300001_SM_10006detail10radix_sort29DeviceRadixSortOnesweepKernelINS1_5radix10policy_hubIjNS0_8NullTypeEyE10Policy1000ELNS0_9SortOrderE0EjS6_yiiNS1_21identity_decomposer_tEEEvPT5_SC_PT3_PKSD_PT1_PKSH_PT2_PKSL_T4_iiT6_E1s;
	add.s32 	%r83, %r300, %r299;
	setp.gt.s32 	%p22, %r248, 255;
	@%p22 bra 	$L__BB7_55;
	max.s32 	%r301, %r248, 224;
	sub.s32 	%r302, %r301, %r248;
	add.s32 	%r303, %r302, 31;
	shr.u32 	%r304, %r303, 5;
	add.s32 	%r84, %r304, 1;
	and.b32  	%r85, %r84, 15;
	setp.lt.u32 	%p23, %r303, 480;
	mov.u32 	%r1675, %r248;
	@%p23 bra 	$L__BB7_46;
	and.b32  	%r305, %r84, 268435440;
	neg.s32 	%r1673, %r305;
	shl.b32 	%r307, %r248, 2;
	add.s32 	%r308, %r299, %r307;
	add.s32 	%r310, %r308, %r300;
	add.s32 	%r1672, %r310, 1024;
	mov.u32 	%r1675, %r248;
$L__BB7_45:
	.pragma "nounroll";
	mov.b32 	%r311, 0;
	st.shared.u32 	[%r1672+-1024], %r311;
	st.shared.u32 	[%r1672+-896], %r311;
	st.shared.u32 	[%r1672+-768], %r311;
	st.shared.u32 	[%r1672+-640], %r311;
	st.shared.u32 	[%r1672+-512], %r311;
	st.shared.u32 	[%r1672+-384], %r311;
	st.shared.u32 	[%r1672+-256], %r311;
	st.shared.u32 	[%r1672+-128], %r311;
	st.shared.u32 	[%r1672], %r311;
	st.shared.u32 	[%r1672+128], %r311;
	st.shared.u32 	[%r1672+256], %r311;
	st.shared.u32 	[%r1672+384], %r311;
	st.shared.u32 	[%r1672+512], %r311;
	st.shared.u32 	[%r1672+640], %r311;
	st.shared.u32 	[%r1672+768], %r311;
	st.shared.u32 	[%r1672+896], %r311;
	add.s32 	%r1675, %r1675, 512;
	add.s32 	%r1673, %r1673, 16;
	add.s32 	%r1672, %r1672, 2048;
	setp.ne.s32 	%p24, %r1673, 0;
	@%p24 bra 	$L__BB7_45;
$L__BB7_46:
	setp.eq.s32 	%p25, %r85, 0;
	@%p25 bra 	$L__BB7_55;
	and.b32  	%r95, %r84, 7;
	setp.lt.u32 	%p26, %r85, 8;
	@%p26 bra 	$L__BB7_49;
	shl.b32 	%r312, %r1675, 2;
	add.s32 	%r313, %r83, %r312;
	mov.b32 	%r314, 0;
	st.shared.u32 	[%r313], %r314;
	st.shared.u32 	[%r313+128], %r314;
	st.shared.u32 	[%r313+256], %r314;
	st.shared.u32 	[%r313+384], %r314;
	st.shared.u32 	[%r313+512], %r314;
	st.shared.u32 	[%r313+640], %r314;
	st.shared.u32 	[%r313+768], %r314;
	st.shared.u32 	[%r313+896], %r314;
	add.s32 	%r1675, %r1675, 256;
$L__BB7_49:
	setp.eq.s32 	%p27, %r95, 0;
	@%p27 bra 	$L__BB7_55;
	and.b32  	%r98, %r84, 3;
	setp.lt.u32 	%p28, %r95, 4;
	@%p28 bra 	$L__BB7_52;
	shl.b32 	%r315, %r1675, 2;
	add.s32 	%r316, %r83, %r315;
	mov.b32 	%r317, 0;
	st.shared.u32 	[%r316], %r317;
	st.shared.u32 	[%r316+128], %r317;
	st.shared.u32 	[%r316+256], %r317;
	st.shared.u32 	[%r316+384], %r317;
	add.s32 	%r1675, %r1675, 128;
$L__BB7_52:
	setp.eq.s32 	%p29, %r98, 0;
	@%p29 bra 	$L__BB7_55;
	shl.b32 	%r319, %r1675, 2;
	add.s32 	%r320, %r299, %r319;
	add.s32 	%r1679, %r300, %r320;
	neg.s32 	%r1678, %r98;
$L__BB7_54:
	.pragma "nounroll";
	mov.b32 	%r322, 0;
	st.shared.u32 	[%r1679], %r322;
	add.s32 	%r1679, %r1679, 128;
	add.s32 	%r1678, %r1678, 1;
	setp.ne.s32 	%p30, %r1678, 0;
	@%p30 bra 	$L__BB7_54;
$L__BB7_55:
	ld.param.u32 	%r1590, [_ZN3cub18CUB_300001_SM_10006detail10radix_sort29DeviceRadixSortOnesweepKernelINS1_5radix10policy_hubIjNS0_8NullTypeEyE10Policy1000ELNS0_9SortOrderE0EjS6_yiiNS1_21identity_decomposer_tEEEvPT5_SC_PT3_PKSD_PT1_PKSH_PT2_PKSL_T4_iiT6__param_9];
	bar.warp.sync 	-1;
	shr.u32 	%r324, %r1653, %r1590;
	and.b32  	%r107, %r324, %r82;
	shl.b32 	%r325, %r1, 5;
	and.b32  	%r326, %r325, 31744;
	mov.u32 	%r327, _ZZN3cub18CUB_300001_SM_10006detail10radix_sort29DeviceRadixSortOnesweepKernelINS1_5radix10policy_hubIjNS0_8NullTypeEyE10Policy1000ELNS0_9SortOrderE0EjS6_yiiNS1_21identity_decomposer_tEEEvPT5_SC_PT3_PKSD_PT1_PKSH_PT2_PKSL_T4_iiT6_E1s;
	add.s32 	%r328, %r327, %r326;
	shl.b32 	%r329, %r107, 2;
	add.s32 	%r108, %r328, %r329;
	atom.shared.add.u32 	%r330, [%r108], 1;
	shr.u32 	%r331, %r1654, %r1590;
	and.b32  	%r332, %r331, %r82;
	shl.b32 	%r333, %r332, 2;
	add.s32 	%r109, %r328, %r333;
	atom.shared.add.u32 	%r334, [%r109], 1;
	shr.u32 	%r335, %r1655, %r1590;
	and.b32  	%r336, %r335, %r82;
	shl.b32 	%r337, %r336, 2;
	add.s32 	%r110, %r328, %r337;
	atom.shared.add.u32 	%r338, [%r110], 1;
	shr.u32 	%r339, %r1656, %r1590;
	and.b32  	%r340, %r339, %r82;
	shl.b32 	%r341, %r340, 2;
	add.s32 	%r111, %r328, %r341;
	atom.shared.add.u32 	%r342, [%r111], 1;
	shr.u32 	%r343, %r1657, %r1590;
	and.b32  	%r344, %r343, %r82;
	shl.b32 	%r345, %r344, 2;
	add.s32 	%r112, %r328, %r345;
	atom.shared.add.u32 	%r346, [%r112], 1;
	shr.u32 	%r347, %r1658, %r1590;
	and.b32  	%r348, %r347, %r82;
	shl.b32 	%r349, %r348, 2;
	add.s32 	%r113, %r328, %r349;
	atom.shared.add.u32 	%r350, [%r113], 1;
	shr.u32 	%r351, %r1659, %r1590;
	and.b32  	%r352, %r351, %r82;
	shl.b32 	%r353, %r352, 2;
	add.s32 	%r114, %r328, %r353;
	atom.shared.add.u32 	%r354, [%r114], 1;
	shr.u32 	%r355, %r1660, %r1590;
	and.b32  	%r356, %r355, %r82;
	shl.b32 	%r357, %r356, 2;
	add.s32 	%r358, %r328, %r357;
	atom.shared.add.u32 	%r359, [%r358], 1;
	shr.u32 	%r360, %r1661, %r1590;
	and.b32  	%r361, %r360, %r82;
	shl.b32 	%r362, %r361, 2;
	add.s32 	%r363, %r328, %r362;
	atom.shared.add.u32 	%r364, [%r363], 1;
	shr.u32 	%r365, %r1662, %r1590;
	and.b32  	%r366, %r365, %r82;
	shl.b32 	%r367, %r366, 2;
	add.s32 	%r115, %r328, %r367;
	atom.shared.add.u32 	%r368, [%r115], 1;
	shr.u32 	%r369, %r1663, %r1590;
	and.b32  	%r370, %r369, %r82;
	shl.b32 	%r371, %r370, 2;
	add.s32 	%r116, %r328, %r371;
	atom.shared.add.u32 	%r372, [%r116], 1;
	shr.u32 	%r373, %r1664, %r1590;
	and.b32  	%r374, %r373, %r82;
	shl.b32 	%r375, %r374, 2;
	add.s32 	%r117, %r328, %r375;
	atom.shared.add.u32 	%r376, [%r117], 1;
	shr.u32 	%r377, %r1665, %r1590;
	and.b32  	%r378, %r377, %r82;
	shl.b32 	%r379, %r378, 2;
	add.s32 	%r118, %r328, %r379;
	atom.shared.add.u32 	%r380, [%r118], 1;
	shr.u32 	%r381, %r1666, %r1590;
	and.b32  	%r382, %r381, %r82;
	shl.b32 	%r383, %r382, 2;
	add.s32 	%r119, %r328, %r383;
	atom.shared.add.u32 	%r384, [%r119], 1;
	shr.u32 	%r385, %r1667, %r1590;
	and.b32  	%r386, %r385, %r82;
	shl.b32 	%r387, %r386, 2;
	add.s32 	%r120, %r328, %r387;
	atom.shared.add.u32 	%r388, [%r120], 1;
	shr.u32 	%r389, %r1668, %r1590;
	and.b32  	%r390, %r389, %r82;
	shl.b32 	%r391, %r390, 2;
	add.s32 	%r392, %r328, %r391;
	atom.shared.add.u32 	%r393, [%r392], 1;
	shr.u32 	%r394, %r1669, %r1590;
	and.b32  	%r395, %r394, %r82;
	shl.b32 	%r396, %r395, 2;
	add.s32 	%r397, %r328, %r396;
	atom.shared.add.u32 	%r398, [%r397], 1;
	shr.u32 	%r399, %r1670, %r1590;
	and.b32  	%r400, %r399, %r82;
	shl.b32 	%r401, %r400, 2;
	add.s32 	%r402, %r328, %r401;
	atom.shared.add.u32 	%r403, [%r402], 1;
	shr.u32 	%r404, %r1671, %r1590;
	and.b32  	%r405, %r404, %r82;
	shl.b32 	%r406, %r405, 2;
	add.s32 	%r407, %r328, %r406;
	atom.shared.add.u32 	%r408, [%r407], 1;
	bar.sync 	0;
	setp.gt.u32 	%p31, %r1, 255;
	shl.b32 	%r409, %r1, 2;
	add.s32 	%r121, %r327, %r409;
	mov.b32 	%r1680, 0;
	@%p31 bra 	$L__BB7_57;
	ld.shared.u32 	%r410, [%r121];
	mov.b32 	%r411, 0;
	st.shared.u32 	[%r121], %r411;
	ld.shared.u32 	%r412, [%r121+1024];
	st.shared.u32 	[%r121+1024], %r410;
	add.s32 	%r413, %r412, %r410;
	ld.shared.u32 	%r414, [%r121+2048];
	st.shared.u32 	[%r121+2048], %r413;
	add.s32 	%r415, %r414, %r413;
	ld.shared.u32 	%r416, [%r121+3072];
	st.shared.u32 	[%r121+3072], %r415;
	add.s32 	%r417, %r416, %r415;
	ld.shared.u32 	%r418, [%r121+4096];
	st.shared.u32 	[%r121+4096], %r417;
	add.s32 	%r419, %r418, %r417;
	ld.shared.u32 	%r420, [%r121+5120];
	st.shared.u32 	[%r121+5120], %r419;
	add.s32 	%r421, %r420, %r419;
	ld.shared.u32 	%r422, [%r121+6144];
	st.shared.u32 	[%r121+6144], %r421;
	add.s32 	%r423, %r422, %r421;
	ld.shared.u32 	%r424, [%r121+7168];
	st.shared.u32 	[%r121+7168], %r423;
	add.s32 	%r425, %r424, %r423;
	ld.shared.u32 	%r426, [%r121+8192];
	st.shared.u32 	[%r121+8192], %r425;
	add.s32 	%r427, %r426, %r425;
	ld.shared.u32 	%r428, [%r121+9216];
	st.shared.u32 	[%r121+9216], %r427;
	add.s32 	%r429, %r428, %r427;
	ld.shared.u32 	%r430, [%r121+10240];
	st.shared.u32 	[%r121+10240], %r429;
	add.s32 	%r431, %r430, %r429;
	ld.shared.u32 	%r432, [%r121+11264];
	st.shared.u32 	[%r121+11264], %r431;
	add.s32 	%r1680, %r432, %r431;
$L__BB7_57:
	ld.param.u64 	%rd230, [_ZN3cub18CUB_300001_SM_10006detail10radix_sort29DeviceRadixSortOnesweepKernelINS1_5radix10policy_hubIjNS0_8NullTypeEyE10Policy1000ELNS0_9SortOrderE0EjS6_yiiNS1_21identity_decomposer_tEEEvPT5_SC_PT3_PKSD_PT1_PKSH_PT2_PKSL_T4_iiT6__param_0];
	cvta.to.global.u64 	%rd4, %rd230;
	setp.gt.u32 	%p32, %r1, 255;
	@%p32 bra 	$L__BB7_59;
	or.b32  	%r433, %r1680, 1073741824;
	shl.b32 	%r434, %r4, 8;
	add.s32 	%r435, %r434, %r1;
	mul.wide.s32 	%rd31, %r435, 4;
	add.s64 	%rd32, %rd4, %rd31;
	st.volatile.global.u32 	[%rd32], %r433;
$L__BB7_59:
	ld.param.u64 	%rd239, [_ZN3cub18CUB_300001_SM_10006detail10radix_sort29DeviceRadixSortOnesweepKernelINS1_5radix10policy_hubIjNS0_8NullTypeEyE10Policy1000ELNS0_9SortOrderE0EjS6_yiiNS1_21identity_decomposer_tEEEvPT5_SC_PT3_PKSD_PT1_PKSH_PT2_PKSL_T4_iiT6__param_4];
	cvta.to.global.u64 	%rd5, %rd239;
	setp.lt.u32 	%p33, %r1, 256;
	setp.eq.s32 	%p34, %r1680, 7296;
	and.pred  	%p35, %p33, %p34;
	selp.u32 	%r436, 1, 0, %p35;
	{ 
	.reg .pred 	%p1; 
	.reg .pred 	%p2; 
	setp.ne.u32 	%p1, %r436, 0; 
	bar.red.or.pred 	%p2, 0, %p1; 
	selp.u32 	%r437, 1, 0, %p2; 
	}
	setp.eq.s32 	%p36, %r437, 0;
	cvt.u64.u32 	%rd6, %r1;
	@%p36 bra 	$L__BB7_111;
	shl.b32 	%r438, %r1, 3;
	add.s32 	%r440, %r327, %r438;
	add.s32 	%r124, %r440, 29184;
	@%p32 bra 	$L__BB7_68;
	ld.param.u64 	%rd237, [_ZN3cub18CUB_300001_SM_10006detail10radix_sort29DeviceRadixSortOnesweepKernelINS1_5radix10policy_hubIjNS0_8NullTypeEyE10Policy1000ELNS0_9SortOrderE0EjS6_yiiNS1_21identity_decomposer_tEEEvPT5_SC_PT3_PKSD_PT1_PKSH_PT2_PKSL_T4_iiT6__param_3];
	cvta.to.global.u64 	%rd33, %rd237;
	shl.b64 	%rd34, %rd6, 3;
	add.s64 	%rd35, %rd33, %rd34;
	ld.global.u64 	%rd36, [%rd35];
	setp.gt.u32 	%p38, %r1, %r107;
	selp.b64 	%rd37, 7296, 0, %p38;
	sub.s64 	%rd240, %rd36, %rd37;
	st.shared.u64 	[%r124], %rd240;
	setp.lt.s32 	%p39, %r4, 1;
	mov.u32 	%r1684, %r1680;
	@%p39 bra 	$L__BB7_67;
	mov.b32 	%r1682, -1;
	mov.u32 	%r1681, %r4;
	mov.u32 	%r1684, %r1680;
$L__BB7_63:
	add.s32 	%r128, %r1681, -1;
$L__BB7_64:
	membar.cta;
	shl.b32 	%r442, %r128, 8;
	add.s32 	%r443, %r442, %r1;
	mul.wide.s32 	%rd38, %r443, 4;
	add.s64 	%rd39, %rd4, %rd38;
	ld.volatile.global.u32 	%r129, [%rd39];
	setp.eq.s32 	%p40, %r129, 0;
	@%p40 bra 	$L__BB7_64;
	and.b32  	%r444, %r129, 1073741823;
	add.s32 	%r1684, %r444, %r1684;
	setp.gt.s32 	%p41, %r129, -1;
	vote.sync.ballot.b32 	%r1682, %p41, %r1682;
	setp.gt.u32 	%p43, %r1681, 1;
	and.pred  	%p44, %p41, %p43;
	mov.u32 	%r1681, %r128;
	@%p44 bra 	$L__BB7_63;
	ld.shared.u64 	%rd240, [%r124];
$L__BB7_67:
	or.b32  	%r445, %r1684, -2147483648;
	shl.b32 	%r446, %r4, 8;
	add.s32 	%r447, %r446, %r1;
	mul.wide.s32 	%rd40, %r447, 4;
	add.s64 	%rd41, %rd4, %rd40;
	st.volatile.global.u32 	[%rd41], %r445;
	sub.s32 	%r448, %r1684, %r1680;
	cvt.s64.s32 	%rd42, %r448;
	add.s64 	%rd43, %rd240, %rd42;
	st.shared.u64 	[%r124], %rd43;
$L__BB7_68:
	ld.param.u32 	%r1584, [_ZN3cub18CUB_300001_SM_10006detail10radix_sort29DeviceRadixSortOnesweepKernelINS1_5radix10policy_hubIjNS0_8NullTypeEyE10Policy1000ELNS0_9SortOrderE0EjS6_yiiNS1_21identity_decomposer_tEEEvPT5_SC_PT3_PKSD_PT1_PKSH_PT2_PKSL_T4_iiT6__param_8];
	ld.param.u64 	%rd233, [_ZN3cub18CUB_300001_SM_10006detail10radix_sort29DeviceRadixSortOnesweepKernelINS1_5radix10policy_hubIjNS0_8NullTypeEyE10Policy1000ELNS0_9SortOrderE0EjS6_yiiNS1_21identity_decomposer_tEEEvPT5_SC_PT3_PKSD_PT1_PKSH_PT2_PKSL_T4_iiT6__param_2];
	mad.lo.s32 	%r133, %r4, 7296, 7296;
	setp.lt.s32 	%p46, %r133, %r1584;
	setp.eq.s64 	%p47, %rd233, 0;
	or.pred  	%p48, %p47, %p46;
	or.pred  	%p49, %p32, %p48;
	@%p49 bra 	$L__BB7_70;
	ld.param.u64 	%rd234, [_ZN3cub18CUB_300001_SM_10006detail10radix_sort29DeviceRadixSortOnesweepKernelINS1_5radix10policy_hubIjNS0_8NullTypeEyE10Policy1000ELNS0_9SortOrderE0EjS6_yiiNS1_21identity_decomposer_tEEEvPT5_SC_PT3_PKSD_PT1_PKSH_PT2_PKSL_T4_iiT6__param_2];
	ld.shared.u64 	%rd44, [%r124];
	setp.gt.u32 	%p50, %r1, %r107;
	selp.b64 	%rd45, 7296, 0, %p50;
	cvt.s64.s32 	%rd46, %r1680;
	add.s64 	%rd47, %rd45, %rd46;
	add.s64 	%rd48, %rd47, %rd44;
	cvta.to.global.u64 	%rd49, %rd234;
	shl.b64 	%rd50, %rd6, 3;
	add.s64 	%rd51, %rd49, %rd50;
	st.global.u64 	[%rd51], %rd48;
$L__BB7_70:
	ld.param.u32 	%r1585, [_ZN3cub18CUB_300001_SM_10006detail10radix_sort29DeviceRadixSortOnesweepKernelINS1_5radix10policy_hubIjNS0_8NullTypeEyE10Policy1000ELNS0_9SortOrderE0EjS6_yiiNS1_21identity_decomposer_tEEEvPT5_SC_PT3_PKSD_PT1_PKSH_PT2_PKSL_T4_iiT6__param_8];
	setp.gt.s32 	%p51, %r133, %r1585;
	bar.sync 	0;
	shl.b32 	%r449, %r107, 3;
	add.s32 	%r451, %r327, %r449;
	ld.shared.u64 	%rd10, [%r451+29184];
	@%p51 bra 	$L__BB7_72;
	and.b32  	%r452, %r1, 31;
	and.b32  	%r453, %r1, 992;
	mul.lo.s32 	%r454, %r453, 19;
	or.b32  	%r455, %r454, %r452;
	cvt.u64.u32 	%rd52, %r455;
	add.s64 	%rd53, %rd10, %rd52;
	shl.b64 	%rd54, %rd53, 2;
	add.s64 	%rd55, %rd5, %rd54;
	st.global.u32 	[%rd55], %r1653;
	st.global.u32 	[%rd55+128], %r1654;
	st.global.u32 	[%rd55+256], %r1655;
	st.global.u32 	[%rd55+384], %r1656;
	st.global.u32 	[%rd55+512], %r1657;
	st.global.u32 	[%rd55+640], %r1658;
	st.global.u32 	[%rd55+768], %r1659;
	st.global.u32 	[%rd55+896], %r1660;
	st.global.u32 	[%rd55+1024], %r1661;
	st.global.u32 	[%rd55+1152], %r1662;
	st.global.u32 	[%rd55+1280], %r1663;
	st.global.u32 	[%rd55+1408], %r1664;
	st.global.u32 	[%rd55+1536], %r1665;
	st.global.u32 	[%rd55+1664], %r1666;
	st.global.u32 	[%rd55+1792], %r1667;
	st.global.u32 	[%rd55+1920], %r1668;
	st.global.u32 	[%rd55+2048], %r1669;
	st.global.u32 	[%rd55+2176], %r1670;
	st.global.u32 	[%rd55+2304], %r1671;
	bra.uni 	$L__BB7_110;
$L__BB7_72:
	ld.param.u32 	%r1586, [_ZN3cub18CUB_300001_SM_10006detail10radix_sort29DeviceRadixSortOnesweepKernelINS1_5radix10policy_hubIjNS0_8NullTypeEyE10Policy1000ELNS0_9SortOrderE0EjS6_yiiNS1_21identity_decomposer_tEEEvPT5_SC_PT3_PKSD_PT1_PKSH_PT2_PKSL_T4_iiT6__param_8];
	mad.lo.s32 	%r134, %r4, -7296, %r1586;
	and.b32  	%r456, %r1, 31;
	and.b32  	%r457, %r1, 992;
	mul.lo.s32 	%r458, %r457, 19;
	or.b32  	%r135, %r458, %r456;
	setp.ge.s32 	%p52, %r135, %r134;
	cvt.u64.u32 	%rd56, %r135;
	add.s64 	%rd57, %rd10, %rd56;
	shl.b64 	%rd58, %rd57, 2;
	add.s64 	%rd11, %rd5, %rd58;
	@%p52 bra 	$L__BB7_74;
	st.global.u32 	[%rd11], %r1653;
$L__BB7_74:
	add.s32 	%r459, %r135, 32;
	setp.ge.s32 	%p53, %r459, %r134;
	@%p53 bra 	$L__BB7_76;
	st.global.u32 	[%rd11+128], %r1654;
$L__BB7_76:
	add.s32 	%r460, %r135, 64;
	setp.ge.s32 	%p54, %r460, %r134;
	@%p54 bra 	$L__BB7_78;
	st.global.u32 	[%rd11+256], %r1655;
$L__BB7_78:
	add.s32 	%r461, %r135, 96;
	setp.ge.s32 	%p55, %r461, %r134;
	@%p55 bra 	$L__BB7_80;
	st.global.u32 	[%rd11+384], %r1656;
$L__BB7_80:
	add.s32 	%r462, %r135, 128;
	setp.ge.s32 	%p56, %r462, %r134;
	@%p56 bra 	$L__BB7_82;
	st.global.u32 	[%rd11+512], %r1657;
$L__BB7_82:
	add.s32 	%r463, %r135, 160;
	setp.ge.s32 	%p57, %r463, %r134;
	@%p57 bra 	$L__BB7_84;
	st.global.u32 	[%rd11+640], %r1658;
$L__BB7_84:
	add.s32 	%r464, %r135, 192;
	setp.ge.s32 	%p58, %r464, %r134;
	@%p58 bra 	$L__BB7_86;
	st.global.u32 	[%rd11+768], %r1659;
$L__BB7_86:
	add.s32 	%r465, %r135, 224;
	setp.ge.s32 	%p59, %r465, %r134;
	@%p59 bra 	$L__BB7_88;
	st.global.u32 	[%rd11+896], %r1660;
$L__BB7_88:
	add.s32 	%r466, %r135, 256;
	setp.ge.s32 	%p60, %r466, %r134;
	@%p60 bra 	$L__BB7_90;
	st.global.u32 	[%rd11+1024], %r1661;
$L__BB7_90:
	add.s32 	%r467, %r135, 288;
	setp.ge.s32 	%p61, %r467, %r134;
	@%p61 bra 	$L__BB7_92;
	st.global.u32 	[%rd11+1152], %r1662;
$L__BB7_92:
	add.s32 	%r468, %r135, 320;
	setp.ge.s32 	%p62, %r468, %r134;
	@%p62 bra 	$L__BB7_94;
	st.global.u32 	[%rd11+1280], %r1663;
$L__BB7_94:
	add.s32 	%r469, %r135, 352;
	setp.ge.s32 	%p63, %r469, %r134;
	@%p63 bra 	$L__BB7_96;
	st.global.u32 	[%rd11+1408], %r1664;
$L__BB7_96:
	add.s32 	%r470, %r135, 384;
	setp.ge.s32 	%p64, %r470, %r134;
	@%p64 bra 	$L__BB7_98;
	st.global.u32 	[%rd11+1536], %r1665;
$L__BB7_98:
	add.s32 	%r471, %r135, 416;
	setp.ge.s32 	%p65, %r471, %r134;
	@%p65 bra 	$L__BB7_100;
	st.global.u32 	[%rd11+1664], %r1666;
$L__BB7_100:
	add.s32 	%r472, %r135, 448;
	setp.ge.s32 	%p66, %r472, %r134;
	@%p66 bra 	$L__BB7_102;
	st.global.u32 	[%rd11+1792], %r1667;
$L__BB7_102:
	add.s32 	%r473, %r135, 480;
	setp.ge.s32 	%p67, %r473, %r134;
	@%p67 bra 	$L__BB7_104;
	st.global.u32 	[%rd11+1920], %r1668;
$L__BB7_104:
	add.s32 	%r474, %r135, 512;
	setp.ge.s32 	%p68, %r474, %r134;
	@%p68 bra 	$L__BB7_106;
	st.global.u32 	[%rd11+2048], %r1669;
$L__BB7_106:
	add.s32 	%r475, %r135, 544;
	setp.ge.s32 	%p69, %r475, %r134;
	@%p69 bra 	$L__BB7_108;
	st.global.u32 	[%rd11+2176], %r1670;
$L__BB7_108:
	add.s32 	%r476, %r135, 576;
	setp.ge.s32 	%p70, %r476, %r134;
	@%p70 bra 	$L__BB7_110;
	st.global.u32 	[%rd11+2304], %r1671;
$L__BB7_110:
	// begin inline asm
	exit;
	// end inline asm
$L__BB7_111:
	mul.hi.u32 	%r477, %r1, 357913942;
	add.s32 	%r478, %r477, %r1;
	shl.b32 	%r479, %r478, 2;
	add.s32 	%r481, %r327, %r479;
	add.s32 	%r136, %r481, 13328;
	st.shared.u32 	[%r481+13328], %r1680;
	bar.sync 	0;
	setp.gt.u32 	%p71, %r1, 31;
	@%p71 bra 	$L__BB7_113;
	mov.u32 	%r512, _ZZN3cub18CUB_300001_SM_10006detail10radix_sort29DeviceRadixSortOnesweepKernelINS1_5radix10policy_hubIjNS0_8NullTypeEyE10Policy1000ELNS0_9SortOrderE0EjS6_yiiNS1_21identity_decomposer_tEEEvPT5_SC_PT3_PKSD_PT1_PKSH_PT2_PKSL_T4_iiT6_E1s;
	mad.lo.s32 	%r513, %r1, 52, %r512;
	ld.shared.u32 	%r514, [%r513+13328];
	ld.shared.u32 	%r515, [%r513+13332];
	ld.shared.u32 	%r516, [%r513+13336];
	ld.shared.u32 	%r517, [%r513+13340];
	ld.shared.u32 	%r518, [%r513+13344];
	ld.shared.u32 	%r519, [%r513+13348];
	ld.shared.u32 	%r520, [%r513+13352];
	ld.shared.u32 	%r521, [%r513+13356];
	ld.shared.u32 	%r522, [%r513+13360];
	ld.shared.u32 	%r523, [%r513+13364];
	ld.shared.u32 	%r524, [%r513+13368];
	ld.shared.u32 	%r525, [%r513+13372];
	add.s32 	%r526, %r515, %r514;
	add.s32 	%r527, %r526, %r516;
	add.s32 	%r528, %r527, %r517;
	add.s32 	%r529, %r528, %r518;
	add.s32 	%r530, %r529, %r519;
	add.s32 	%r531, %r530, %r520;
	add.s32 	%r532, %r531, %r521;
	add.s32 	%r533, %r532, %r522;
	add.s32 	%r534, %r533, %r523;
	add.s32 	%r535, %r534, %r524;
	add.s32 	%r486, %r535, %r525;
	mov.b32 	%r484, 1;
	mov.b32 	%r509, 0;
	mov.b32 	%r511, -1;
	// begin inline asm
	{  .reg .s32 r0;  .reg .pred p;  shfl.sync.up.b32 r0|p, %r486, %r484, %r509, %r511;  @p add.s32 r0, r0, %r486;  mov.s32 %r482, r0;}
	// end inline asm
	mov.b32 	%r490, 2;
	// begin inline asm
	{  .reg .s32 r0;  .reg .pred p;  shfl.sync.up.b32 r0|p, %r482, %r490, %r509, %r511;  @p add.s32 r0, r0, %r482;  mov.s32 %r488, r0;}
	// end inline asm
	mov.b32 	%r496, 4;
	// begin inline asm
	{  .reg .s32 r0;  .reg .pred p;  shfl.sync.up.b32 r0|p, %r488, %r496, %r509, %r511;  @p add.s32 r0, r0, %r488;  mov.s32 %r494, r0;}
	// end inline asm
	mov.b32 	%r502, 8;
	// begin inline asm
	{  .reg .s32 r0;  .reg .pred p;  shfl.sync.up.b32 r0|p, %r494, %r502, %r509, %r511;  @p add.s32 r0, r0, %r494;  mov.s32 %r500, r0;}
	// end inline asm
	mov.b32 	%r508, 16;
	// begin inline asm
	{  .reg .s32 r0;  .reg .pred p;  shfl.sync.up.b32 r0|p, %r500, %r508, %r509, %r511;  @p add.s32 r0, r0, %r500;  mov.s32 %r506, r0;}
	// end inline asm
	sub.s32 	%r536, %r506, %r486;
	add.s32 	%r537, %r514, %r536;
	add.s32 	%r538, %r515, %r537;
	add.s32 	%r539, %r516, %r538;
	add.s32 	%r540, %r517, %r539;
	add.s32 	%r541, %r518, %r540;
	add.s32 	%r542, %r519, %r541;
	add.s32 	%r543, %r520, %r542;
	add.s32 	%r544, %r521, %r543;
	add.s32 	%r545, %r522, %r544;
	add.s32 	%r546, %r523, %r545;
	add.s32 	%r547, %r524, %r546;
	st.shared.u32 	[%r513+13328], %r536;
	st.shared.u32 	[%r513+13332], %r537;
	st.shared.u32 	[%r513+13336], %r538;
	st.shared.u32 	[%r513+13340], %r539;
	st.shared.u32 	[%r513+13344], %r540;
	st.shared.u32 	[%r513+13348], %r541;
	st.shared.u32 	[%r513+13352], %r542;
	st.shared.u32 	[%r513+13356], %r543;
	st.shared.u32 	[%r513+13360], %r544;
	st.shared.u32 	[%r513+13364], %r545;
	st.shared.u32 	[%r513+13368], %r546;
	st.shared.u32 	[%r513+13372], %r547;
$L__BB7_113:
	setp.gt.u32 	%p72, %r1, 255;
	bar.sync 	0;
	ld.shared.u32 	%r137, [%r136];
	@%p72 bra 	$L__BB7_115;
	ld.shared.u32 	%r548, [%r121];
	add.s32 	%r549, %r548, %r137;
	st.shared.u32 	[%r121], %r549;
	ld.shared.u32 	%r550, [%r121+1024];
	add.s32 	%r551, %r550, %r137;
	st.shared.u32 	[%r121+1024], %r551;
	ld.shared.u32 	%r552, [%r121+2048];
	add.s32 	%r553, %r552, %r137;
	st.shared.u32 	[%r121+2048], %r553;
	ld.shared.u32 	%r554, [%r121+3072];
	add.s32 	%r555, %r554, %r137;
	st.shared.u32 	[%r121+3072], %r555;
	ld.shared.u32 	%r556, [%r121+4096];
	add.s32 	%r557, %r556, %r137;
	st.shared.u32 	[%r121+4096], %r557;
	ld.shared.u32 	%r558, [%r121+5120];
	add.s32 	%r559, %r558, %r137;
	st.shared.u32 	[%r121+5120], %r559;
	ld.shared.u32 	%r560, [%r121+6144];
	add.s32 	%r561, %r560, %r137;
	st.shared.u32 	[%r121+6144], %r561;
	ld.shared.u32 	%r562, [%r121+7168];
	add.s32 	%r563, %r562, %r137;
	st.shared.u32 	[%r121+7168], %r563;
	ld.shared.u32 	%r564, [%r121+8192];
	add.s32 	%r565, %r564, %r137;
	st.shared.u32 	[%r121+8192], %r565;
	ld.shared.u32 	%r566, [%r121+9216];
	add.s32 	%r567, %r566, %r137;
	st.shared.u32 	[%r121+9216], %r567;
	ld.shared.u32 	%r568, [%r121+10240];
	add.s32 	%r569, %r568, %r137;
	st.shared.u32 	[%r121+10240], %r569;
	ld.shared.u32 	%r570, [%r121+11264];
	add.s32 	%r571, %r570, %r137;
	st.shared.u32 	[%r121+11264], %r571;
$L__BB7_115:
	bar.sync 	0;
	// begin inline asm
	mov.u32 %r572, %lanemask_le;
	// end inline asm
	mov.b32 	%r575, 1;
	// begin inline asm
	{
    .reg .pred p;
    and.b32 %r573, %r107, %r575;    setp.ne.u32 p, %r573, 0;
    vote.ballot.sync.b32 %r573, p, 0xffffffff;
    @!p not.b32 %r573, %r573;
}

	// end inline asm
	mov.b32 	%r578, 2;
	// begin inline asm
	{
    .reg .pred p;
    and.b32 %r576, %r107, %r578;    setp.ne.u32 p, %r576, 0;
    vote.ballot.sync.b32 %r576, p, 0xffffffff;
    @!p not.b32 %r576, %r576;
}

	// end inline asm
	and.b32  	%r598, %r576, %r573;
	mov.b32 	%r581, 4;
	// begin inline asm
	{
    .reg .pred p;
    and.b32 %r579, %r107, %r581;    setp.ne.u32 p, %r579, 0;
    vote.ballot.sync.b32 %r579, p, 0xffffffff;
    @!p not.b32 %r579, %r579;
}

	// end inline asm
	and.b32  	%r599, %r579, %r598;
	mov.b32 	%r584, 8;
	// begin inline asm
	{
    .reg .pred p;
    and.b32 %r582, %r107, %r584;    setp.ne.u32 p, %r582, 0;
    vote.ballot.sync.b32 %r582, p, 0xffffffff;
    @!p not.b32 %r582, %r582;
}

	// end inline asm
	and.b32  	%r600, %r582, %r599;
	mov.b32 	%r587, 16;
	// begin inline asm
	{
    .reg .pred p;
    and.b32 %r585, %r107, %r587;    setp.ne.u32 p, %r585, 0;
    vote.ballot.sync.b32 %r585, p, 0xffffffff;
    @!p not.b32 %r585, %r585;
}

	// end inline asm
	and.b32  	%r601, %r585, %r600;
	mov.b32 	%r590, 32;
	// begin inline asm
	{
    .reg .pred p;
    and.b32 %r588, %r107, %r590;    setp.ne.u32 p, %r588, 0;
    vote.ballot.sync.b32 %r588, p, 0xffffffff;
    @!p not.b32 %r588, %r588;
}

	// end inline asm
	and.b32  	%r602, %r588, %r601;
	mov.b32 	%r593, 64;
	// begin inline asm
	{
    .reg .pred p;
    and.b32 %r591, %r107, %r593;    setp.ne.u32 p, %r591, 0;
    vote.ballot.sync.b32 %r591, p, 0xffffffff;
    @!p not.b32 %r591, %r591;
}

	// end inline asm
	and.b32  	%r603, %r591, %r602;
	mov.b32 	%r596, 128;
	// begin inline asm
	{
    .reg .pred p;
    and.b32 %r594, %r107, %r596;    setp.ne.u32 p, %r594, 0;
    vote.ballot.sync.b32 %r594, p, 0xffffffff;
    @!p not.b32 %r594, %r594;
}

	// end inline asm
	and.b32  	%r604, %r594, %r603;
	clz.b32 	%r605, %r604;
	sub.s32 	%r139, 31, %r605;
	and.b32  	%r606, %r572, %r604;
	popc.b32 	%r140, %r606;
	setp.ne.s32 	%p73, %r248, %r139;
	mov.b32 	%r1685, 0;
	@%p73 bra 	$L__BB7_117;
	atom.shared.add.u32 	%r1685, [%r108], %r140;
$L__BB7_117:
	ld.param.u32 	%r1591, [_ZN3cub18CUB_300001_SM_10006detail10radix_sort29DeviceRadixSortOnesweepKernelINS1_5radix10policy_hubIjNS0_8NullTypeEyE10Policy1000ELNS0_9SortOrderE0EjS6_yiiNS1_21identity_decomposer_tEEEvPT5_SC_PT3_PKSD_PT1_PKSH_PT2_PKSL_T4_iiT6__param_9];
	shfl.sync.idx.b32	%r632|%p74, %r1685, %r139, 31, -1;
	add.s32 	%r143, %r140, %r632;
	shr.u32 	%r633, %r1654, %r1591;
	and.b32  	%r629, %r633, %r82;
	mov.b32 	%r609, 1;
	// begin inline asm
	{
    .reg .pred p;
    and.b32 %r607, %r629, %r609;    setp.ne.u32 p, %r607, 0;
    vote.ballot.sync.b32 %r607, p, 0xffffffff;
    @!p not.b32 %r607, %r607;
}

	// end inline asm
	mov.b32 	%r612, 2;
	// begin inline asm
	{
    .reg .pred p;
    and.b32 %r610, %r629, %r612;    setp.ne.u32 p, %r610, 0;
    vote.ballot.sync.b32 %r610, p, 0xffffffff;
    @!p not.b32 %r610, %r610;
}

	// end inline asm
	and.b32  	%r634, %r610, %r607;
	mov.b32 	%r615, 4;
	// begin inline asm
	{
    .reg .pred p;
    and.b32 %r613, %r629, %r615;    setp.ne.u32 p, %r613, 0;
    vote.ballot.sync.b32 %r613, p, 0xffffffff;
    @!p not.b32 %r613, %r613;
}

	// end inline asm
	and.b32  	%r635, %r613, %r634;
	mov.b32 	%r618, 8;
	// begin inline asm
	{
    .reg .pred p;
    and.b32 %r616, %r629, %r618;    setp.ne.u32 p, %r616, 0;
    vote.ballot.sync.b32 %r616, p, 0xffffffff;
    @!p not.b32 %r616, %r616;
}

	// end inline asm
	and.b32  	%r636, %r616, %r635;
	mov.b32 	%r621, 16;
	// begin inline asm
	{
    .reg .pred p;
    and.b32 %r619, %r629, %r621;    setp.ne.u32 p, %r619, 0;
    vote.ballot.sync.b32 %r619, p, 0xffffffff;
    @!p not.b32 %r619, %r619;
}

	// end inline asm
	and.b32  	%r637, %r619, %r636;
	mov.b32 	%r624, 32;
	// begin inline asm
	{
    .reg .pred p;
    and.b32 %r622, %r629, %r624;    setp.ne.u32 p, %r622, 0;
    vote.ballot.sync.b32 %r622, p, 0xffffffff;
    @!p not.b32 %r622, %r622;
}

	// end inline asm
	and.b32  	%r638, %r622, %r637;
	mov.b32 	%r627, 64;
	// begin inline asm
	{
    .reg .pred p;
    and.b32 %r625, %r629, %r627;    setp.ne.u32 p, %r625, 0;
    vote.ballot.sync.b32 %r625, p, 0xffffffff;
    @!p not.b32 %r625, %r625;
}

	// end inline asm
	and.b32  	%r639, %r625, %r638;
	mov.b32 	%r630, 128;
	// begin inline asm
	{
    .reg .pred p;
    and.b32 %r628, %r629, %r630;    setp.ne.u32 p, %r628, 0;
    vote.ballot.sync.b32 %r628, p, 0xffffffff;
    @!p not.b32 %r628, %r628;
}

	// end inline asm
	and.b32  	%r640, %r628, %r639;
	clz.b32 	%r641, %r640;
	sub.s32 	%r144, 31, %r641;
	and.b32  	%r642, %r572, %r640;
	popc.b32 	%r145, %r642;
	setp.ne.s32 	%p75, %r248, %r144;
	mov.b32 	%r1686, 0;
	@%p75 bra 	$L__BB7_119;
	atom.shared.add.u32 	%r1686, [%r109], %r145;
$L__BB7_119:
	ld.param.u32 	%r1592, [_ZN3cub18CUB_300001_SM_10006detail10radix_sort29DeviceRadixSortOnesweepKernelINS1_5radix10policy_hubIjNS0_8NullTypeEyE10Policy1000ELNS0_9SortOrderE0EjS6_yiiNS1_21identity_decomposer_tEEEvPT5_SC_PT3_PKSD_PT1_PKSH_PT2_PKSL_T4_iiT6__param_9];
	shfl.sync.idx.b32	%r668|%p76, %r1686, %r144, 31, -1;
	add.s32 	%r148, %r145, %r668;
	shr.u32 	%r669, %r1655, %r1592;
	and.b32  	%r665, %r669, %r82;
	mov.b32 	%r645, 1;
	// begin inline asm
	{
    .reg .pred p;
    and.b32 %r643, %r665, %r645;    setp.ne.u32 p, %r643, 0;
    vote.ballot.sync.b32 %r643, p, 0xffffffff;
    @!p not.b32 %r643, %r643;
}

	// end inline asm
	mov.b32 	%r648, 2;
	// begin inline asm
	{
    .reg .pred p;
    and.b32 %r646, %r665, %r648;    setp.ne.u32 p, %r646, 0;
    vote.ballot.sync.b32 %r646, p, 0xffffffff;
    @!p not.b32 %r646, %r646;
}

	// end inline asm
	and.b32  	%r670, %r646, %r643;
	mov.b32 	%r651, 4;
	// begin inline asm
	{
    .reg .pred p;
    and.b32 %r649, %r665, %r651;    setp.ne.u32 p, %r649, 0;
    vote.ballot.sync.b32 %r649, p, 0xffffffff;
    @!p not.b32 %r649, %r649;
}

	// end inline asm
	and.b32  	%r671, %r649, %r670;
	mov.b32 	%r654, 8;
	// begin inline asm
	{
    .reg .pred p;
    and.b32 %r652, %r665, %r654;    setp.ne.u32 p, %r652, 0;
    vote.ballot.sync.b32 %r652, p, 0xffffffff;
    @!p not.b32 %r652, %r652;
}

	// end inline asm
	and.b32  	%r672, %r652, %r671;
	mov.b32 	%r657, 16;
	// begin inline asm
	{
    .reg .pred p;
    and.b32 %r655, %r665, %r657;    setp.ne.u32 p, %r655, 0;
    vote.ballot.sync.b32 %r655, p, 0xffffffff;
    @!p not.b32 %r655, %r655;
}

	// end inline asm
	and.b32  	%r673, %r655, %r672;
	mov.b32 	%r660, 32;
	// begin inline asm
	{
    .reg .pred p;
    and.b32 %r658, %r665, %r660;    setp.ne.u32 p, %r658, 0;
    vote.ballot.sync.b32 %r658, p, 0xffffffff;
    @!p not.b32 %r658, %r658;
}

	// end inline asm
	and.b32  	%r674, %r658, %r673;
	mov.b32 	%r663, 64;
	// begin inline asm
	{
    .reg .pred p;
    and.b32 %r661, %r665, %r663;    setp.ne.u32 p, %r661, 0;
    vote.ballot.sync.b32 %r661, p, 0xffffffff;
    @!p not.b32 %r661, %r661;
}

	// end inline asm
	and.b32  	%r675, %r661, %r674;
	mov.b32 	%r666, 128;
	// begin inline asm
	{
    .reg .pred p;
    and.b32 %r664, %r665, %r666;    setp.ne.u32 p, %r664, 0;
    vote.ballot.sync.b32 %r664, p, 0xffffffff;
    @!p not.b32 %r664, %r664;
}

	// end inline asm
	and.b32  	%r676, %r664, %r675;
	clz.b32 	%r677, %r676;
	sub.s32 	%r149, 31, %r677;
	and.b32  	%r678, %r572, %r676;
	popc.b32 	%r150, %r678;
	setp.ne.s32 	%p77, %r248, %r149;
	mov.b32 	%r1687, 0;
	@%p77 bra 	$L__BB7_121;
	atom.shared.add.u32 	%r1687, [%r110], %r150;
$L__BB7_121:
	ld.param.u32 	%r1593, [_ZN3cub18CUB_300001_SM_10006detail10radix_sort29DeviceRadixSortOnesweepKernelINS1_5radix10policy_hubIjNS0_8NullTypeEyE10Policy1000ELNS0_9SortOrderE0EjS6_yiiNS1_21identity_decomposer_tEEEvPT5_SC_PT3_PKSD_PT1_PKSH_PT2_PKSL_T4_iiT6__param_9];
	shfl.sync.idx.b32	%r704|%p78, %r1687, %r149, 31, -1;
	add.s32 	%r153, %r150, %r704;
	shr.u32 	%r705, %r1656, %r1593;
	and.b32  	%r701, %r705, %r82;
	mov.b32 	%r681, 1;
	// begin inline asm
	{
    .reg .pred p;
    and.b32 %r679, %r701, %r681;    setp.ne.u32 p, %r679, 0;
    vote.ballot.sync.b32 %r679, p, 0xffffffff;
    @!p not.b32 %r679, %r679;
}

	// end inline asm
	mov.b32 	%r684, 2;
	// begin inline asm
	{
    .reg .pred p;
    and.b32 %r682, %r701, %r684;    setp.ne.u32 p, %r682, 0;
    vote.ballot.sync.b32 %r682, p, 0xffffffff;
    @!p not.b32 %r682, %r682;
}

	// end inline asm
	and.b32  	%r706, %r682, %r679;
	mov.b32 	%r687, 4;
	// begin inline asm
	{
    .reg .pred p;
    and.b32 %r685, %r701, %r687;    setp.ne.u32 p, %r685, 0;
    vote.ballot.sync.b32 %r685, p, 0xffffffff;
    @!p not.b32 %r685, %r685;
}

	// end inline asm
	and.b32  	%r707, %r685, %r706;
	mov.b32 	%r690, 8;
	// begin inline asm
	{
    .reg .pred p;
    and.b32 %r688, %r701, %r690;    setp.ne.u32 p, %r688, 0;
    vote.ballot.sync.b32 %r688, p, 0xffffffff;
    @!p not.b32 %r688, %r688;
}

	// end inline asm
	and.b32  	%r708, %r688, %r707;
	mov.b32 	%r693, 16;
	// begin inline asm
	{
    .reg .pred p;
    and.b32 %r691, %r701, %r693;    setp.ne.u32 p, %r691, 0;
    vote.ballot.sync.b32 %r691, p, 0xffffffff;
    @!p not.b32 %r691, %r691;
}

	// end inline asm
	and.b32  	%r709, %r691, %r708;
	mov.b32 	%r696, 32;
	// begin inline asm
	{
    .reg .pred p;
    and.b32 %r694, %r701, %r696;    setp.ne.u32 p, %r694, 0;
    vote.ballot.sync.b32 %r694, p, 0xffffffff;
    @!p not.b32 %r694, %r694;
}

	// end inline asm
	and.b32  	%r710, %r694, %r709;
	mov.b32 	%r699, 64;
	// begin inline asm
	{
    .reg .pred p;
    and.b32 %r697, %r701, %r699;    setp.ne.u32 p, %r697, 0;
    vote.ballot.sync.b32 %r697, p, 0xffffffff;
    @!p not.b32 %r697, %r697;
}

	// end inline asm
	and.b32  	%r711, %r697, %r710;
	mov.b32 	%r702, 128;
	// begin inline asm
	{
    .reg .pred p;
    and.b32 %r700, %r701, %r702;    setp.ne.u32 p, %r700, 0;
    vote.ballot.sync.b32 %r700, p, 0xffffffff;
    @!p not.b32 %r700, %r700;
}

	// end inline asm
	and.b32  	%r712, %r700, %r711;
	clz.b32 	%r713, %r712;
	sub.s32 	%r154, 31, %r713;
	and.b32  	%r714, %r572, %r712;
	popc.b32 	%r155, %r714;
	setp.ne.s32 	%p79, %r248, %r154;
	mov.b32 	%r1688, 0;
	@%p79 bra 	$L__BB7_123;
	atom.shared.add.u32 	%r1688, [%r111], %r155;
$L__BB7_123:
	ld.param.u32 	%r1594, [_ZN3cub18CUB_300001_SM_10006detail10radix_sort29DeviceRadixSortOnesweepKernelINS1_5radix10policy_hubIjNS0_8NullTypeEyE10Policy1000ELNS0_9SortOrderE0EjS6_yiiNS1_21identity_decomposer_tEEEvPT5_SC_PT3_PKSD_PT1_PKSH_PT2_PKSL_T4_iiT6__param_9];
	shfl.sync.idx.b32	%r740|%p80, %r1688, %r154, 31, -1;
	add.s32 	%r158, %r155, %r740;
	shr.u32 	%r741, %r1657, %r1594;
	and.b32  	%r737, %r741, %r82;
	mov.b32 	%r717, 1;
	// begin inline asm
	{
    .reg .pred p;
    and.b32 %r715, %r737, %r717;    setp.ne.u32 p, %r715, 0;
    vote.ballot.sync.b32 %r715, p, 0xffffffff;
    @!p not.b32 %r715, %r715;
}

	// end inline asm
	mov.b32 	%r720, 2;
	// begin inline asm
	{
    .reg .pred p;
    and.b32 %r718, %r737, %r720;    setp.ne.u32 p, %r718, 0;
    vote.ballot.sync.b32 %r718, p, 0xffffffff;
    @!p not.b32 %r718, %r718;
}

	// end inline asm
	and.b32  	%r742, %r718, %r715;
	mov.b32 	%r723, 4;
	// begin inline asm
	{
    .reg .pred p;
    and.b32 %r721, %r737, %r723;    setp.ne.u32 p, %r721, 0;
    vote.ballot.sync.b32 %r721, p, 0xffffffff;
    @!p not.b32 %r721, %r721;
}

	// end inline asm
	and.b32  	%r743, %r721, %r742;
	mov.b32 	%r726, 8;
	// begin inline asm
	{
    .reg .pred p;
    and.b32 %r724, %r737, %r726;    setp.ne.u32 p, %r724, 0;
    vote.ballot.sync.b32 %r724, p, 0xffffffff;
    @!p not.b32 %r724, %r724;
}

	// end inline asm
	and.b32  	%r744, %r724, %r743;
	mov.b32 	%r729, 16;
	// begin inline asm
	{
    .reg .pred p;
    and.b32 %r727, %r737, %r729;    setp.ne.u32 p, %r727, 0;
    vote.ballot.sync.b32 %r727, p, 0xffffffff;
    @!p not.b32 %r727, %r727;
}

	// end inline asm
	and.b32  	%r745, %r727, %r744;
	mov.b32 	%r732, 32;
	// begin inline asm
	{
    .reg .pred p;
    and.b32 %r730, %r737, %r732;    setp.ne.u32 p, %r730, 0;
    vote.ballot.sync.b32 %r730, p, 0xffffffff;
    @!p not.b32 %r730, %r730;
}

	// end inline asm
	and.b32  	%r746, %r730, %r745;
	mov.b32 	%r735, 64;
	// begin inline asm
	{
    .reg .pred p;
    and.b32 %r733, %r737, %r735;    setp.ne.u32 p, %r733, 0;
    vote.ballot.sync.b32 %r733, p, 0xffffffff;
    @!p not.b32 %r733, %r733;
}

	// end inline asm
	and.b32  	%r747, %r733, %r746;
	mov.b32 	%r738, 128;
	// begin inline asm
	{
    .reg .pred p;
    and.b32 %r736, %r737, %r738;    setp.ne.u32 p, %r736, 0;
    vote.ballot.sync.b32 %r736, p, 0xffffffff;
    @!p not.b32 %r736, %r736;
}

	// end inline asm
	and.b32  	%r748, %r736, %r747;
	clz.b32 	%r749, %r748;
	sub.s32 	%r159, 31, %r749;
	and.b32  	%r750, %r572, %r748;
	popc.b32 	%r160, %r750;
	setp.ne.s32 	%p81, %r248, %r159;
	mov.b32 	%r1689, 0;
	@%p81 bra 	$L__BB7_125;
	atom.shared.add.u32 	%r1689, [%r112], %r160;
$L__BB7_125:
	ld.param.u32 	%r1595, [_ZN3cub18CUB_300001_SM_10006detail10radix_sort29DeviceRadixSortOnesweepKernelINS1_5radix10policy_hubIjNS0_8NullTypeEyE10Policy1000ELNS0_9SortOrderE0EjS6_yiiNS1_21identity_decomposer_tEEEvPT5_SC_PT3_PKSD_PT1_PKSH_PT2_PKSL_T4_iiT6__param_9];
	shfl.sync.idx.b32	%r776|%p82, %r1689, %r159, 31, -1;
	add.s32 	%r163, %r160, %r776;
	shr.u32 	%r777, %r1658, %r1595;
	and.b32  	%r773, %r777, %r82;
	mov.b32 	%r753, 1;
	// begin inline asm
	{
    .reg .pred p;
    and.b32 %r751, %r773, %r753;    setp.ne.u32 p, %r751, 0;
    vote.ballot.sync.b32 %r751, p, 0xffffffff;
    @!p not.b32 %r751, %r751;
}

	// end inline asm
	mov.b32 	%r756, 2;
	// begin inline asm
	{
    .reg .pred p;
    and.b32 %r754, %r773, %r756;    setp.ne.u32 p, %r754, 0;
    vote.ballot.sync.b32 %r754, p, 0xffffffff;
    @!p not.b32 %r754, %r754;
}

	// end inline asm
	and.b32  	%r778, %r754, %r751;
	mov.b32 	%r759, 4;
	// begin inline asm
	{
    .reg .pred p;
    and.b32 %r757, %r773, %r759;    setp.ne.u32 p, %r757, 0;
    vote.ballot.sync.b32 %r757, p, 0xffffffff;
    @!p not.b32 %r757, %r757;
}

	// end inline asm
	and.b32  	%r779, %r757, %r778;
	mov.b32 	%r762, 8;
	// begin inline asm
	{
    .reg .pred p;
    and.b32 %r760, %r773, %r762;    setp.ne.u32 p, %r760, 0;
    vote.ballot.sync.b32 %r760, p, 0xffffffff;
    @!p not.b32 %r760, %r760;
}

	// end inline asm
	and.b32  	%r780, %r760, %r779;
	mov.b32 	%r765, 16;
	// begin inline asm
	{
    .reg .pred p;
    and.b32 %r763, %r773, %r765;    setp.ne.u32 p, %r763, 0;
    vote.ballot.sync.b32 %r763, p, 0xffffffff;
    @!p not.b32 %r763, %r763;
}

	// end inline asm
	and.b32  	%r781, %r763, %r780;
	mov.b32 	%r768, 32;
	// begin inline asm
	{
    .reg .pred p;
    and.b32 %r766, %r773, %r768;    setp.ne.u32 p, %r766, 0;
    vote.ballot.sync.b32 %r766, p, 0xffffffff;
    @!p not.b32 %r766, %r766;
}

	// end inline asm
	and.b32  	%r782, %r766, %r781;
	mov.b32 	%r771, 64;
	// begin inline asm
	{
    .reg .pred p;
    and.b32 %r769, %r773, %r771;    setp.ne.u32 p, %r769, 0;
    vote.ballot.sync.b32 %r769, p, 0xffffffff;
    @!p not.b32 %r769, %r769;
}

	// end inline asm
	and.b32  	%r783, %r769, %r782;
	mov.b32 	%r774, 128;
	// begin inline asm
	{
    .reg .pred p;
    and.b32 %r772, %r773, %r774;    setp.ne.u32 p, %r772, 0;
    vote.ballot.sync.b32 %r772, p, 0xffffffff;
    @!p not.b32 %r772, %r772;
}

	// end inline asm
	and.b32  	%r784, %r772, %r783;
	clz.b32 	%r785, %r784;
	sub.s32 	%r164, 31, %r785;
	and.b32  	%r786, %r572, %r784;
	popc.b32 	%r165, %r786;
	setp.ne.s32 	%p83, %r248, %r164;
	mov.b32 	%r1690, 0;
	@%p83 bra 	$L__BB7_127;
	atom.shared.add.u32 	%r1690, [%r113], %r165;
$L__BB7_127:
	ld.param.u32 	%r1596, [_ZN3cub18CUB_300001_SM_10006detail10radix_sort29DeviceRadixSortOnesweepKernelINS1_5radix10policy_hubIjNS0_8NullTypeEyE10Policy1000ELNS0_9SortOrderE0EjS6_yiiNS1_21identity_decomposer_tEEEvPT5_SC_PT3_PKSD_PT1_PKSH_PT2_PKSL_T4_iiT6__param_9];
	shfl.sync.idx.b32	%r812|%p84, %r1690, %r164, 31, -1;
	add.s32 	%r168, %r165, %r812;
	shr.u32 	%r813, %r1659, %r1596;
	and.b32  	%r809, %r813, %r82;
	mov.b32 	%r789, 1;
	// begin inline asm
	{
    .reg .pred p;
    and.b32 %r787, %r809, %r789;    setp.ne.u32 p, %r787, 0;
    vote.ballot.sync.b32 %r787, p, 0xffffffff;
    @!p not.b32 %r787, %r787;
}

	// end inline asm
	mov.b32 	%r792, 2;
	// begin inline asm
	{
    .reg .pred p;
    and.b32 %r790, %r809, %r792;    setp.ne.u32 p, %r790, 0;
    vote.ballot.sync.b32 %r790, p, 0xffffffff;
    @!p not.b32 %r790, %r790;
}

	// end inline asm
	and.b32  	%r814, %r790, %r787;
	mov.b32 	%r795, 4;
	// begin inline asm
	{
    .reg .pred p;
    and.b32 %r793, %r809, %r795;    setp.ne.u32 p, %r793, 0;
    vote.ballot.sync.b32 %r793, p, 0xffffffff;
    @!p not.b32 %r793, %r793;
}

	// end inline asm
	and.b32  	%r815, %r793, %r814;
	mov.b32 	%r798, 8;
	// begin inline asm
	{
    .reg .pred p;
    and.b32 %r796, %r809, %r798;    setp.ne.u32 p, %r796, 0;
    vote.ballot.sync.b32 %r796, p, 0xffffffff;
    @!p not.b32 %r796, %r796;
}

	// end inline asm
	and.b32  	%r816, %r796, %r815;
	mov.b32 	%r801, 16;
	// begin inline asm
	{
    .reg .pred p;
    and.b32 %r799, %r809, %r801;    setp.ne.u32 p, %r799, 0;
    vote.ballot.sync.b32 %r799, p, 0xffffffff;
    @!p not.b32 %r799, %r799;
}

	// end inline asm
	and.b32  	%r817, %r799, %r816;
	mov.b32 	%r804, 32;
	// begin inline asm
	{
    .reg .pred p;
    and.b32 %r802, %r809, %r804;    setp.ne.u32 p, %r802, 0;
    vote.ballot.sync.b32 %r802, p, 0xffffffff;
    @!p not.b32 %r802, %r802;
}

	// end inline asm
	and.b32  	%r818, %r802, %r817;
	mov.b32 	%r807, 64;
	// begin inline asm
	{
    .reg .pred p;
    and.b32 %r805, %r809, %r807;    setp.ne.u32 p, %r805, 0;
    vote.ballot.sync.b32 %r805, p, 0xffffffff;
    @!p not.b32 %r805, %r805;
}

	// end inline asm
	and.b32  	%r819, %r805, %r818;
	mov.b32 	%r810, 128;
	// begin inline asm
	{
    .reg .pred p;
    and.b32 %r808, %r809, %r810;    setp.ne.u32 p, %r808, 0;
    vote.ballot.sync.b32 %r808, p, 0xffffffff;
    @!p not.b32 %r808, %r808;
}

	// end inline asm
	and.b32  	%r820, %r808, %r819;
	clz.b32 	%r821, %r820;
	sub.s32 	%r169, 31, %r821;
	and.b32  	%r822, %r572, %r820;
	popc.b32 	%r170, %r822;
	setp.ne.s32 	%p85, %r248, %r169;
	mov.b32 	%r1691, 0;
	@%p85 bra 	$L__BB7_129;
	atom.shared.add.u32 	%r1691, [%r114], %r170;
$L__BB7_129:
	ld.param.u32 	%r1597, [_ZN3cub18CUB_300001_SM_10006detail10radix_sort29DeviceRadixSortOnesweepKernelINS1_5radix10policy_hubIjNS0_8NullTypeEyE10Policy1000ELNS0_9SortOrderE0EjS6_yiiNS1_21identity_decomposer_tEEEvPT5_SC_PT3_PKSD_PT1_PKSH_PT2_PKSL_T4_iiT6__param_9];
	shfl.sync.idx.b32	%r848|%p86, %r1691, %r169, 31, -1;
	add.s32 	%r173, %r170, %r848;
	shr.u32 	%r849, %r1660, %r1597;
	and.b32  	%r845, %r849, %r82;
	mov.b32 	%r825, 1;
	// begin inline asm
	{
    .reg .pred p;
    and.b32 %r823, %r845, %r825;    setp.ne.u32 p, %r823, 0;
    vote.ballot.sync.b32 %r823, p, 0xffffffff;
    @!p not.b32 %r823, %r823;
}

	// end inline asm
	mov.b32 	%r828, 2;
	// begin inline asm
	{
    .reg .pred p;
    and.b32 %r826, %r845, %r828;    setp.ne.u32 p, %r826, 0;
    vote.ballot.sync.b32 %r826, p, 0xffffffff;
    @!p not.b32 %r826, %r826;
}

	// end inline asm
	and.b32  	%r850, %r826, %r823;
	mov.b32 	%r831, 4;
	// begin inline asm
	{
    .reg .pred p;
    and.b32 %r829, %r845, %r831;    setp.ne.u32 p, %r829, 0;
    vote.ballot.sync.b32 %r829, p, 0xffffffff;
    @!p not.b32 %r829, %r829;
}

	// end inline asm
	and.b32  	%r851, %r829, %r850;
	mov.b32 	%r834, 8;
	// begin inline asm
	{
    .reg .pred p;
    and.b32 %r832, %r845, %r834;    setp.ne.u32 p, %r832, 0;
    vote.ballot.sync.b32 %r832, p, 0xffffffff;
    @!p not.b32 %r832, %r832;
}

	// end inline asm
	and.b32  	%r852, %r832, %r851;
	mov.b32 	%r837, 16;
	// begin inline asm
	{
    .reg .pred p;
    and.b32 %r835, %r845, %r837;    setp.ne.u32 p, %r835, 0;
    vote.ballot.sync.b32 %r835, p, 0xffffffff;
    @!p not.b32 %r835, %r835;
}

	// end inline asm
	and.b32  	%r853, %r835, %r852;
	mov.b32 	%r840, 32;
	// begin inline asm
	{
    .reg .pred p;
    and.b32 %r838, %r845, %r840;    setp.ne.u32 p, %r838, 0;
    vote.ballot.sync.b32 %r838, p, 0xffffffff;
    @!p not.b32 %r838, %r838;
}

	// end inline asm
	and.b32  	%r854, %r838, %r853;
	mov.b32 	%r843, 64;
	// begin inline asm
	{
    .reg .pred p;
    and.b32 %r841, %r845, %r843;    setp.ne.u32 p, %r841, 0;
    vote.ballot.sync.b32 %r841, p, 0xffffffff;
    @!p not.b32 %r841, %r841;
}

	// end inline asm
	and.b32  	%r855, %r841, %r854;
	mov.b32 	%r846, 128;
	// begin inline asm
	{
    .reg .pred p;
    and.b32 %r844, %r845, %r846;    setp.ne.u32 p, %r844, 0;
    vote.ballot.sync.b32 %r844, p, 0xffffffff;
    @!p not.b32 %r844, %r844;
}

	// end inline asm
	and.b32  	%r856, %r844, %r855;
	clz.b32 	%r857, %r856;
	sub.s32 	%r174, 31, %r857;
	and.b32  	%r858, %r572, %r856;
	popc.b32 	%r175, %r858;
	setp.ne.s32 	%p87, %r248, %r174;
	mov.b32 	%r1692, 0;
	@%p87 bra 	$L__BB7_131;
	ld.param.u32 	%r1598, [_ZN3cub18CUB_300001_SM_10006detail10radix_sort29DeviceRadixSortOnesweepKernelINS1_5radix10policy_hubIjNS0_8NullTypeEyE10Policy1000ELNS0_9SortOrderE0EjS6_yiiNS1_21identity_decomposer_tEEEvPT5_SC_PT3_PKSD_PT1_PKSH_PT2_PKSL_T4_iiT6__param_9];
	shl.b32 	%r859, %r1, 5;
	and.b32  	%r860, %r859, 31744;
	mov.u32 	%r861, _ZZN3cub18CUB_300001_SM_10006detail10radix_sort29DeviceRadixSortOnesweepKernelINS1_5radix10policy_hubIjNS0_8NullTypeEyE10Policy1000ELNS0_9SortOrderE0EjS6_yiiNS1_21identity_decomposer_tEEEvPT5_SC_PT3_PKSD_PT1_PKSH_PT2_PKSL_T4_iiT6_E1s;
	add.s32 	%r862, %r861, %r860;
	shr.u32 	%r863, %r1660, %r1598;
	and.b32  	%r864, %r863, %r82;
	shl.b32 	%r865, %r864, 2;
	add.s32 	%r866, %r862, %r865;
	atom.shared.add.u32 	%r1692, [%r866], %r175;
$L__BB7_131:
	ld.param.u32 	%r1599, [_ZN3cub18CUB_300001_SM_10006detail10radix_sort29DeviceRadixSortOnesweepKernelINS1_5radix10policy_hubIjNS0_8NullTypeEyE10Policy1000ELNS0_9SortOrderE0EjS6_yiiNS1_21identity_decomposer_tEEEvPT5_SC_PT3_PKSD_PT1_PKSH_PT2_PKSL_T4_iiT6__param_9];
	shfl.sync.idx.b32	%r892|%p88, %r1692, %r174, 31, -1;
	add.s32 	%r178, %r175, %r892;
	shr.u32 	%r893, %r1661, %r1599;
	and.b32  	%r889, %r893, %r82;
	mov.b32 	%r869, 1;
	// begin inline asm
	{
    .reg .pred p;
    and.b32 %r867, %r889, %r869;    setp.ne.u32 p, %r867, 0;
    vote.ballot.sync.b32 %r867, p, 0xffffffff;
    @!p not.b32 %r867, %r867;
}

	// end inline asm
	mov.b32 	%r872, 2;
	// begin inline asm
	{
    .reg .pred p;
    and.b32 %r870, %r889, %r872;    setp.ne.u32 p, %r870, 0;
    vote.ballot.sync.b32 %r870, p, 0xffffffff;
    @!p not.b32 %r870, %r870;
}

	// end inline asm
	and.b32  	%r894, %r870, %r867;
	mov.b32 	%r875, 4;
	// begin inline asm
	{
    .reg .pred p;
    and.b32 %r873, %r889, %r875;    setp.ne.u32 p, %r873, 0;
    vote.ballot.sync.b32 %r873, p, 0xffffffff;
    @!p not.b32 %r873, %r873;
}

	// end inline asm
	and.b32  	%r895, %r873, %r894;
	mov.b32 	%r878, 8;
	// begin inline asm
	{
    .reg .pred p;
    and.b32 %r876, %r889, %r878;    setp.ne.u32 p, %r876, 0;
    vote.ballot.sync.b32 %r876, p, 0xffffffff;
    @!p not.b32 %r876, %r876;
}

	// end inline asm
	and.b32  	%r896, %r876, %r895;
	mov.b32 	%r881, 16;
	// begin inline asm
	{
    .reg .pred p;
    and.b32 %r879, %r889, %r881;    setp.ne.u32 p, %r879, 0;
    vote.ballot.sync.b32 %r879, p, 0xffffffff;
    @!p not.b32 %r879, %r879;
}

	// end inline asm
	and.b32  	%r897, %r879, %r896;
	mov.b32 	%r884, 32;
	// begin inline asm
	{
    .reg .pred p;
    and.b32 %r882, %r889, %r884;    setp.ne.u32 p, %r882, 0;
    vote.ballot.sync.b32 %r882, p, 0xffffffff;
    @!p not.b32 %r882, %r882;
}

	// end inline asm
	and.b32  	%r898, %r882, %r897;
	mov.b32 	%r887, 64;
	// begin inline asm
	{
    .reg .pred p;
    and.b32 %r885, %r889, %r887;    setp.ne.u32 p, %r885, 0;
    vote.ballot.sync.b32 %r885, p, 0xffffffff;
    @!p not.b32 %r885, %r885;
}

	// end inline asm
	and.b32  	%r899, %r885, %r898;
	mov.b32 	%r890, 128;
	// begin inline asm
	{
    .reg .pred p;
    and.b32 %r888, %r889, %r890;    setp.ne.u32 p, %r888, 0;
    vote.ballot.sync.b32 %r888, p, 0xffffffff;
    @!p not.b32 %r888, %r888;
}

	// end inline asm
	and.b32  	%r900, %r888, %r899;
	clz.b32 	%r901, %r900;
	sub.s32 	%r179, 31, %r901;
	and.b32  	%r902, %r572, %r900;
	popc.b32 	%r180, %r902;
	setp.ne.s32 	%p89, %r248, %r179;
	mov.b32 	%r1693, 0;
	@%p89 bra 	$L__BB7_133;
	ld.param.u32 	%r1600, [_ZN3cub18CUB_300001_SM_10006detail10radix_sort29DeviceRadixSortOnesweepKernelINS1_5radix10policy_hubIjNS0_8NullTypeEyE10Policy1000ELNS0_9SortOrderE0EjS6_yiiNS1_21identity_decomposer_tEEEvPT5_SC_PT3_PKSD_PT1_PKSH_PT2_PKSL_T4_iiT6__param_9];
	shl.b32 	%r903, %r1, 5;
	and.b32  	%r904, %r903, 31744;
	mov.u32 	%r905, _ZZN3cub18CUB_300001_SM_10006detail10radix_sort29DeviceRadixSortOnesweepKernelINS1_5radix10policy_hubIjNS0_8NullTypeEyE10Policy1000ELNS0_9SortOrderE0EjS6_yiiNS1_21identity_decomposer_tEEEvPT5_SC_PT3_PKSD_PT1_PKSH_PT2_PKSL_T4_iiT6_E1s;
	add.s32 	%r906, %r905, %r904;
	shr.u32 	%r907, %r1661, %r1600;
	and.b32  	%r908, %r907, %r82;
	shl.b32 	%r909, %r908, 2;
	add.s32 	%r910, %r906, %r909;
	atom.shared.add.u32 	%r1693, [%r910], %r180;
$L__BB7_133:
	ld.param.u32 	%r1601, [_ZN3cub18CUB_300001_SM_10006detail10radix_sort29DeviceRadixSortOnesweepKernelINS1_5radix10policy_hubIjNS0_8NullTypeEyE10Policy1000ELNS0_9SortOrderE0EjS6_yiiNS1_21identity_decomposer_tEEEvPT5_SC_PT3_PKSD_PT1_PKSH_PT2_PKSL_T4_iiT6__param_9];
	shfl.sync.idx.b32	%r936|%p90, %r1693, %r179, 31, -1;
	add.s32 	%r183, %r180, %r936;
	shr.u32 	%r937, %r1662, %r1601;
	and.b32  	%r933, %r937, %r82;
	mov.b32 	%r913, 1;
	// begin inline asm
	{
    .reg .pred p;
    and.b32 %r911, %r933, %r913;    setp.ne.u32 p, %r911, 0;
    vote.ballot.sync.b32 %r911, p, 0xffffffff;
    @!p not.b32 %r911, %r911;
}

	// end inline asm
	mov.b32 	%r916, 2;
	// begin inline asm
	{
    .reg .pred p;
    and.b32 %r914, %r933, %r916;    setp.ne.u32 p, %r914, 0;
    vote.ballot.sync.b32 %r914, p, 0xffffffff;
    @!p not.b32 %r914, %r914;
}

	// end inline asm
	and.b32  	%r938, %r914, %r911;
	mov.b32 	%r919, 4;
	// begin inline asm
	{
    .reg .pred p;
    and.b32 %r917, %r933, %r919;    setp.ne.u32 p, %r917, 0;
    vote.ballot.sync.b32 %r917, p, 0xffffffff;
    @!p not.b32 %r917, %r917;
}

	// end inline asm
	and.b32  	%r939, %r917, %r938;
	mov.b32 	%r922, 8;
	// begin inline asm
	{
    .reg .pred p;
    and.b32 %r920, %r933, %r922;    setp.ne.u32 p, %r920, 0;
    vote.ballot.sync.b32 %r920, p, 0xffffffff;
    @!p not.b32 %r920, %r920;
}

	// end inline asm
	and.b32  	%r940, %r920, %r939;
	mov.b32 	%r925, 16;
	// begin inline asm
	{
    .reg .pred p;
    and.b32 %r923, %r933, %r925;    setp.ne.u32 p, %r923, 0;
    vote.ballot.sync.b32 %r923, p, 0xffffffff;
    @!p not.b32 %r923, %r923;
}

	// end inline asm
	and.b32  	%r941, %r923, %r940;
	mov.b32 	%r928, 32;
	// begin inline asm
	{
    .reg .pred p;
    and.b32 %r926, %r933, %r928;    setp.ne.u32 p, %r926, 0;
    vote.ballot.sync.b32 %r926, p, 0xffffffff;
    @!p not.b32 %r926, %r926;
}

	// end inline asm
	and.b32  	%r942, %r926, %r941;
	mov.b32 	%r931, 64;
	// begin inline asm
	{
    .reg .pred p;
    and.b32 %r929, %r933, %r931;    setp.ne.u32 p, %r929, 0;
    vote.ballot.sync.b32 %r929, p, 0xffffffff;
    @!p not.b32 %r929, %r929;
}

	// end inline asm
	and.b32  	%r943, %r929, %r942;
	mov.b32 	%r934, 128;
	// begin inline asm
	{
    .reg .pred p;
    and.b32 %r932, %r933, %r934;    setp.ne.u32 p, %r932, 0;
    vote.ballot.sync.b32 %r932, p, 0xffffffff;
    @!p not.b32 %r932, %r932;
}

	// end inline asm
	and.b32  	%r944, %r932, %r943;
	clz.b32 	%r945, %r944;
	sub.s32 	%r184, 31, %r945;
	and.b32  	%r946, %r572, %r944;
	popc.b32 	%r185, %r946;
	setp.ne.s32 	%p91, %r248, %r184;
	mov.b32 	%r1694, 0;
	@%p91 bra 	$L__BB7_135;
	atom.shared.add.u32 	%r1694, [%r115], %r185;
$L__BB7_135:
	ld.param.u32 	%r1602, [_ZN3cub18CUB_300001_SM_10006detail10radix_sort29DeviceRadixSortOnesweepKernelINS1_5radix10policy_hubIjNS0_8NullTypeEyE10Policy1000ELNS0_9SortOrderE0EjS6_yiiNS1_21identity_decomposer_tEEEvPT5_SC_PT3_PKSD_PT1_PKSH_PT2_PKSL_T4_iiT6__param_9];
	shfl.sync.idx.b32	%r972|%p92, %r1694, %r184, 31, -1;
	add.s32 	%r188, %r185, %r972;
	shr.u32 	%r973, %r1663, %r1602;
	and.b32  	%r969, %r973, %r82;
	mov.b32 	%r949, 1;
	// begin inline asm
	{
    .reg .pred p;
    and.b32 %r947, %r969, %r949;    setp.ne.u32 p, %r947, 0;
    vote.ballot.sync.b32 %r947, p, 0xffffffff;
    @!p not.b32 %r947, %r947;
}

	// end inline asm
	mov.b32 	%r952, 2;
	// begin inline asm
	{
    .reg .pred p;
    and.b32 %r950, %r969, %r952;    setp.ne.u32 p, %r950, 0;
    vote.ballot.sync.b32 %r950, p, 0xffffffff;
    @!p not.b32 %r950, %r950;
}

	// end inline asm
	and.b32  	%r974, %r950, %r947;
	mov.b32 	%r955, 4;
	// begin inline asm
	{
    .reg .pred p;
    and.b32 %r953, %r969, %r955;    setp.ne.u32 p, %r953, 0;
    vote.ballot.sync.b32 %r953, p, 0xffffffff;
    @!p not.b32 %r953, %r953;
}

	// end inline asm
	and.b32  	%r975, %r953, %r974;
	mov.b32 	%r958, 8;
	// begin inline asm
	{
    .reg .pred p;
    and.b32 %r956, %r969, %r958;    setp.ne.u32 p, %r956, 0;
    vote.ballot.sync.b32 %r956, p, 0xffffffff;
    @!p not.b32 %r956, %r956;
}

	// end inline asm
	and.b32  	%r976, %r956, %r975;
	mov.b32 	%r961, 16;
	// begin inline asm
	{
    .reg .pred p;
    and.b32 %r959, %r969, %r961;    setp.ne.u32 p, %r959, 0;
    vote.ballot.sync.b32 %r959, p, 0xffffffff;
    @!p not.b32 %r959, %r959;
}

	// end inline asm
	and.b32  	%r977, %r959, %r976;
	mov.b32 	%r964, 32;
	// begin inline asm
	{
    .reg .pred p;
    and.b32 %r962, %r969, %r964;    setp.ne.u32 p, %r962, 0;
    vote.ballot.sync.b32 %r962, p, 0xffffffff;
    @!p not.b32 %r962, %r962;
}

	// end inline asm
	and.b32  	%r978, %r962, %r977;
	mov.b32 	%r967, 64;
	// begin inline asm
	{
    .reg .pred p;
    and.b32 %r965, %r969, %r967;    setp.ne.u32 p, %r965, 0;
    vote.ballot.sync.b32 %r965, p, 0xffffffff;
    @!p not.b32 %r965, %r965;
}

	// end inline asm
	and.b32  	%r979, %r965, %r978;
	mov.b32 	%r970, 128;
	// begin inline asm
	{
    .reg .pred p;
    and.b32 %r968, %r969, %r970;    setp.ne.u32 p, %r968, 0;
    vote.ballot.sync.b32 %r968, p, 0xffffffff;
    @!p not.b32 %r968, %r968;
}

	// end inline asm
	and.b32  	%r980, %r968, %r979;
	clz.b32 	%r981, %r980;
	sub.s32 	%r189, 31, %r981;
	and.b32  	%r982, %r572, %r980;
	popc.b32 	%r190, %r982;
	setp.ne.s32 	%p93, %r248, %r189;
	mov.b32 	%r1695, 0;
	@%p93 bra 	$L__BB7_137;
	atom.shared.add.u32 	%r1695, [%r116], %r190;
$L__BB7_137:
	ld.param.u32 	%r1603, [_ZN3cub18CUB_300001_SM_10006detail10radix_sort29DeviceRadixSortOnesweepKernelINS1_5radix10policy_hubIjNS0_8NullTypeEyE10Policy1000ELNS0_9SortOrderE0EjS6_yiiNS1_21identity_decomposer_tEEEvPT5_SC_PT3_PKSD_PT1_PKSH_PT2_PKSL_T4_iiT6__param_9];
	shfl.sync.idx.b32	%r1008|%p94, %r1695, %r189, 31, -1;
	add.s32 	%r193, %r190, %r1008;
	shr.u32 	%r1009, %r1664, %r1603;
	and.b32  	%r1005, %r1009, %r82;
	mov.b32 	%r985, 1;
	// begin inline asm
	{
    .reg .pred p;
    and.b32 %r983, %r1005, %r985;    setp.ne.u32 p, %r983, 0;
    vote.ballot.sync.b32 %r983, p, 0xffffffff;
    @!p not.b32 %r983, %r983;
}

	// end inline asm
	mov.b32 	%r988, 2;
	// begin inline asm
	{
    .reg .pred p;
    and.b32 %r986, %r1005, %r988;    setp.ne.u32 p, %r986, 0;
    vote.ballot.sync.b32 %r986, p, 0xffffffff;
    @!p not.b32 %r986, %r986;
}

	// end inline asm
	and.b32  	%r1010, %r986, %r983;
	mov.b32 	%r991, 4;
	// begin inline asm
	{
    .reg .pred p;
    and.b32 %r989, %r1005, %r991;    setp.ne.u32 p, %r989, 0;
    vote.ballot.sync.b32 %r989, p, 0xffffffff;
    @!p not.b32 %r989, %r989;
}

	// end inline asm
	and.b32  	%r1011, %r989, %r1010;
	mov.b32 	%r994, 8;
	// begin inline asm
	{
    .reg .pred p;
    and.b32 %r992, %r1005, %r994;    setp.ne.u32 p, %r992, 0;
    vote.ballot.sync.b32 %r992, p, 0xffffffff;
    @!p not.b32 %r992, %r992;
}

	// end inline asm
	and.b32  	%r1012, %r992, %r1011;
	mov.b32 	%r997, 16;
	// begin inline asm
	{
    .reg .pred p;
    and.b32 %r995, %r1005, %r997;    setp.ne.u32 p, %r995, 0;
    vote.ballot.sync.b32 %r995, p, 0xffffffff;
    @!p not.b32 %r995, %r995;
}

	// end inline asm
	and.b32  	%r1013, %r995, %r1012;
	mov.b32 	%r1000, 32;
	// begin inline asm
	{
    .reg .pred p;
    and.b32 %r998, %r1005, %r1000;    setp.ne.u32 p, %r998, 0;
    vote.ballot.sync.b32 %r998, p, 0xffffffff;
    @!p not.b32 %r998, %r998;
}

	// end inline asm
	and.b32  	%r1014, %r998, %r1013;
	mov.b32 	%r1003, 64;
	// begin inline asm
	{
    .reg .pred p;
    and.b32 %r1001, %r1005, %r1003;    setp.ne.u32 p, %r1001, 0;
    vote.ballot.sync.b32 %r1001, p, 0xffffffff;
    @!p not.b32 %r1001, %r1001;
}

	// end inline asm
	and.b32  	%r1015, %r1001, %r1014;
	mov.b32 	%r1006, 128;
	// begin inline asm
	{
    .reg .pred p;
    and.b32 %r1004, %r1005, %r1006;    setp.ne.u32 p, %r1004, 0;
    vote.ballot.sync.b32 %r1004, p, 0xffffffff;
    @!p not.b32 %r1004, %r1004;
}

	// end inline asm
	and.b32  	%r1016, %r1004, %r1015;
	clz.b32 	%r1017, %r1016;
	sub.s32 	%r194, 31, %r1017;
	and.b32  	%r1018, %r572, %r1016;
	popc.b32 	%r195, %r1018;
	setp.ne.s32 	%p95, %r248, %r194;
	mov.b32 	%r1696, 0;
	@%p95 bra 	$L__BB7_139;
	atom.shared.add.u32 	%r1696, [%r117], %r195;
$L__BB7_139:
	ld.param.u32 	%r1604, [_ZN3cub18CUB_300001_SM_10006detail10radix_sort29DeviceRadixSortOnesweepKernelINS1_5radix10policy_hubIjNS0_8NullTypeEyE10Policy1000ELNS0_9SortOrderE0EjS6_yiiNS1_21identity_decomposer_tEEEvPT5_SC_PT3_PKSD_PT1_PKSH_PT2_PKSL_T4_iiT6__param_9];
	shfl.sync.idx.b32	%r1044|%p96, %r1696, %r194, 31, -1;
	add.s32 	%r198, %r195, %r1044;
	shr.u32 	%r1045, %r1665, %r1604;
	and.b32  	%r1041, %r1045, %r82;
	mov.b32 	%r1021, 1;
	// begin inline asm
	{
    .reg .pred p;
    and.b32 %r1019, %r1041, %r1021;    setp.ne.u32 p, %r1019, 0;
    vote.ballot.sync.b32 %r1019, p, 0xffffffff;
    @!p not.b32 %r1019, %r1019;
}

	// end inline asm
	mov.b32 	%r1024, 2;
	// begin inline asm
	{
    .reg .pred p;
    and.b32 %r1022, %r1041, %r1024;    setp.ne.u32 p, %r1022, 0;
    vote.ballot.sync.b32 %r1022, p, 0xffffffff;
    @!p not.b32 %r1022, %r1022;
}

	// end inline asm
	and.b32  	%r1046, %r1022, %r1019;
	mov.b32 	%r1027, 4;
	// begin inline asm
	{
    .reg .pred p;
    and.b32 %r1025, %r1041, %r1027;    setp.ne.u32 p, %r1025, 0;
    vote.ballot.sync.b32 %r1025, p, 0xffffffff;
    @!p not.b32 %r1025, %r1025;
}

	// end inline asm
	and.b32  	%r1047, %r1025, %r1046;
	mov.b32 	%r1030, 8;
	// begin inline asm
	{
    .reg .pred p;
    and.b32 %r1028, %r1041, %r1030;    setp.ne.u32 p, %r1028, 0;
    vote.ballot.sync.b32 %r1028, p, 0xffffffff;
    @!p not.b32 %r1028, %r1028;
}

	// end inline asm
	and.b32  	%r1048, %r1028, %r1047;
	mov.b32 	%r1033, 16;
	// begin inline asm
	{
    .reg .pred p;
    and.b32 %r1031, %r1041, %r1033;    setp.ne.u32 p, %r1031, 0;
    vote.ballot.sync.b32 %r1031, p, 0xffffffff;
    @!p not.b32 %r1031, %r1031;
}

	// end inline asm
	and.b32  	%r1049, %r1031, %r1048;
	mov.b32 	%r1036, 32;
	// begin inline asm
	{
    .reg .pred p;
    and.b32 %r1034, %r1041, %r1036;    setp.ne.u32 p, %r1034, 0;
    vote.ballot.sync.b32 %r1034, p, 0xffffffff;
    @!p not.b32 %r1034, %r1034;
}

	// end inline asm
	and.b32  	%r1050, %r1034, %r1049;
	mov.b32 	%r1039, 64;
	// begin inline asm
	{
    .reg .pred p;
    and.b32 %r1037, %r1041, %r1039;    setp.ne.u32 p, %r1037, 0;
    vote.ballot.sync.b32 %r1037, p, 0xffffffff;
    @!p not.b32 %r1037, %r1037;
}

	// end inline asm
	and.b32  	%r1051, %r1037, %r1050;
	mov.b32 	%r1042, 128;
	// begin inline asm
	{
    .reg .pred p;
    and.b32 %r1040, %r1041, %r1042;    setp.ne.u32 p, %r1040, 0;
    vote.ballot.sync.b32 %r1040, p, 0xffffffff;
    @!p not.b32 %r1040, %r1040;
}

	// end inline asm
	and.b32  	%r1052, %r1040, %r1051;
	clz.b32 	%r1053, %r1052;
	sub.s32 	%r199, 31, %r1053;
	and.b32  	%r1054, %r572, %r1052;
	popc.b32 	%r200, %r1054;
	setp.ne.s32 	%p97, %r248, %r199;
	mov.b32 	%r1697, 0;
	@%p97 bra 	$L__BB7_141;
	atom.shared.add.u32 	%r1697, [%r118], %r200;
$L__BB7_141:
	ld.param.u32 	%r1605, [_ZN3cub18CUB_300001_SM_10006detail10radix_sort29DeviceRadixSortOnesweepKernelINS1_5radix10policy_hubIjNS0_8NullTypeEyE10Policy1000ELNS0_9SortOrderE0EjS6_yiiNS1_21identity_decomposer_tEEEvPT5_SC_PT3_PKSD_PT1_PKSH_PT2_PKSL_T4_iiT6__param_9];
	shfl.sync.idx.b32	%r1080|%p98, %r1697, %r199, 31, -1;
	add.s32 	%r203, %r200, %r1080;
	shr.u32 	%r1081, %r1666, %r1605;
	and.b32  	%r1077, %r1081, %r82;
	mov.b32 	%r1057, 1;
	// begin inline asm
	{
    .reg .pred p;
    and.b32 %r1055, %r1077, %r1057;    setp.ne.u32 p, %r1055, 0;
    vote.ballot.sync.b32 %r1055, p, 0xffffffff;
    @!p not.b32 %r1055, %r1055;
}

	// end inline asm
	mov.b32 	%r1060, 2;
	// begin inline asm
	{
    .reg .pred p;
    and.b32 %r1058, %r1077, %r1060;    setp.ne.u32 p, %r1058, 0;
    vote.ballot.sync.b32 %r1058, p, 0xffffffff;
    @!p not.b32 %r1058, %r1058;
}

	// end inline asm
	and.b32  	%r1082, %r1058, %r1055;
	mov.b32 	%r1063, 4;
	// begin inline asm
	{
    .reg .pred p;
    and.b32 %r1061, %r1077, %r1063;    setp.ne.u32 p, %r1061, 0;
    vote.ballot.sync.b32 %r1061, p, 0xffffffff;
    @!p not.b32 %r1061, %r1061;
}

	// end inline asm
	and.b32  	%r1083, %r1061, %r1082;
	mov.b32 	%r1066, 8;
	// begin inline asm
	{
    .reg .pred p;
    and.b32 %r1064, %r1077, %r1066;    setp.ne.u32 p, %r1064, 0;
    vote.ballot.sync.b32 %r1064, p, 0xffffffff;
    @!p not.b32 %r1064, %r1064;
}

	// end inline asm
	and.b32  	%r1084, %r1064, %r1083;
	mov.b32 	%r1069, 16;
	// begin inline asm
	{
    .reg .pred p;
    and.b32 %r1067, %r1077, %r1069;    setp.ne.u32 p, %r1067, 0;
    vote.ballot.sync.b32 %r1067, p, 0xffffffff;
    @!p not.b32 %r1067, %r1067;
}

	// end inline asm
	and.b32  	%r1085, %r1067, %r1084;
	mov.b32 	%r1072, 32;
	// begin inline asm
	{
    .reg .pred p;
    and.b32 %r1070, %r1077, %r1072;    setp.ne.u32 p, %r1070, 0;
    vote.ballot.sync.b32 %r1070, p, 0xffffffff;
    @!p not.b32 %r1070, %r1070;
}

	// end inline asm
	and.b32  	%r1086, %r1070, %r1085;
	mov.b32 	%r1075, 64;
	// begin inline asm
	{
    .reg .pred p;
    and.b32 %r1073, %r1077, %r1075;    setp.ne.u32 p, %r1073, 0;
    vote.ballot.sync.b32 %r1073, p, 0xffffffff;
    @!p not.b32 %r1073, %r1073;
}

	// end inline asm
	and.b32  	%r1087, %r1073, %r1086;
	mov.b32 	%r1078, 128;
	// begin inline asm
	{
    .reg .pred p;
    and.b32 %r1076, %r1077, %r1078;    setp.ne.u32 p, %r1076, 0;
    vote.ballot.sync.b32 %r1076, p, 0xffffffff;
    @!p not.b32 %r1076, %r1076;
}

	// end inline asm
	and.b32  	%r1088, %r1076, %r1087;
	clz.b32 	%r1089, %r1088;
	sub.s32 	%r204, 31, %r1089;
	and.b32  	%r1090, %r572, %r1088;
	popc.b32 	%r205, %r1090;
	setp.ne.s32 	%p99, %r248, %r204;
	mov.b32 	%r1698, 0;
	@%p99 bra 	$L__BB7_143;
	atom.shared.add.u32 	%r1698, [%r119], %r205;
$L__BB7_143:
	ld.param.u32 	%r1606, [_ZN3cub18CUB_300001_SM_10006detail10radix_sort29DeviceRadixSortOnesweepKernelINS1_5radix10policy_hubIjNS0_8NullTypeEyE10Policy1000ELNS0_9SortOrderE0EjS6_yiiNS1_21identity_decomposer_tEEEvPT5_SC_PT3_PKSD_PT1_PKSH_PT2_PKSL_T4_iiT6__param_9];
	shfl.sync.idx.b32	%r1116|%p100, %r1698, %r204, 31, -1;
	add.s32 	%r208, %r205, %r1116;
	shr.u32 	%r1117, %r1667, %r1606;
	and.b32  	%r1113, %r1117, %r82;
	mov.b32 	%r1093, 1;
	// begin inline asm
	{
    .reg .pred p;
    and.b32 %r1091, %r1113, %r1093;    setp.ne.u32 p, %r1091, 0;
    vote.ballot.sync.b32 %r1091, p, 0xffffffff;
    @!p not.b32 %r1091, %r1091;
}

	// end inline asm
	mov.b32 	%r1096, 2;
	// begin inline asm
	{
    .reg .pred p;
    and.b32 %r1094, %r1113, %r1096;    setp.ne.u32 p, %r1094, 0;
    vote.ballot.sync.b32 %r1094, p, 0xffffffff;
    @!p not.b32 %r1094, %r1094;
}

	// end inline asm
	and.b32  	%r1118, %r1094, %r1091;
	mov.b32 	%r1099, 4;
	// begin inline asm
	{
    .reg .pred p;
    and.b32 %r1097, %r1113, %r1099;    setp.ne.u32 p, %r1097, 0;
    vote.ballot.sync.b32 %r1097, p, 0xffffffff;
    @!p not.b32 %r1097, %r1097;
}

	// end inline asm
	and.b32  	%r1119, %r1097, %r1118;
	mov.b32 	%r1102, 8;
	// begin inline asm
	{
    .reg .pred p;
    and.b32 %r1100, %r1113, %r1102;    setp.ne.u32 p, %r1100, 0;
    vote.ballot.sync.b32 %r1100, p, 0xffffffff;
    @!p not.b32 %r1100, %r1100;
}

	// end inline asm
	and.b32  	%r1120, %r1100, %r1119;
	mov.b32 	%r1105, 16;
	// begin inline asm
	{
    .reg .pred p;
    and.b32 %r1103, %r1113, %r1105;    setp.ne.u32 p, %r1103, 0;
    vote.ballot.sync.b32 %r1103, p, 0xffffffff;
    @!p not.b32 %r1103, %r1103;
}

	// end inline asm
	and.b32  	%r1121, %r1103, %r1120;
	mov.b32 	%r1108, 32;
	// begin inline asm
	{
    .reg .pred p;
    and.b32 %r1106, %r1113, %r1108;    setp.ne.u32 p, %r1106, 0;
    vote.ballot.sync.b32 %r1106, p, 0xffffffff;
    @!p not.b32 %r1106, %r1106;
}

	// end inline asm
	and.b32  	%r1122, %r1106, %r1121;
	mov.b32 	%r1111, 64;
	// begin inline asm
	{
    .reg .pred p;
    and.b32 %r1109, %r1113, %r1111;    setp.ne.u32 p, %r1109, 0;
    vote.ballot.sync.b32 %r1109, p, 0xffffffff;
    @!p not.b32 %r1109, %r1109;
}

	// end inline asm
	and.b32  	%r1123, %r1109, %r1122;
	mov.b32 	%r1114, 128;
	// begin inline asm
	{
    .reg .pred p;
    and.b32 %r1112, %r1113, %r1114;    setp.ne.u32 p, %r1112, 0;
    vote.ballot.sync.b32 %r1112, p, 0xffffffff;
    @!p not.b32 %r1112, %r1112;
}

	// end inline asm
	and.b32  	%r1124, %r1112, %r1123;
	clz.b32 	%r1125, %r1124;
	sub.s32 	%r209, 31, %r1125;
	and.b32  	%r1126, %r572, %r1124;
	popc.b32 	%r210, %r1126;
	setp.ne.s32 	%p101, %r248, %r209;
	mov.b32 	%r1699, 0;
	@%p101 bra 	$L__BB7_145;
	atom.shared.add.u32 	%r1699, [%r120], %r210;
$L__BB7_145:
	ld.param.u32 	%r1607, [_ZN3cub18CUB_300001_SM_10006detail10radix_sort29DeviceRadixSortOnesweepKernelINS1_5radix10policy_hubIjNS0_8NullTypeEyE10Policy1000ELNS0_9SortOrderE0EjS6_yiiNS1_21identity_decomposer_tEEEvPT5_SC_PT3_PKSD_PT1_PKSH_PT2_PKSL_T4_iiT6__param_9];
	shfl.sync.idx.b32	%r1152|%p102, %r1699, %r209, 31, -1;
	add.s32 	%r213, %r210, %r1152;
	shr.u32 	%r1153, %r1668, %r1607;
	and.b32  	%r1149, %r1153, %r82;
	mov.b32 	%r1129, 1;
	// begin inline asm
	{
    .reg .pred p;
    and.b32 %r1127, %r1149, %r1129;    setp.ne.u32 p, %r1127, 0;
    vote.ballot.sync.b32 %r1127, p, 0xffffffff;
    @!p not.b32 %r1127, %r1127;
}

	// end inline asm
	mov.b32 	%r1132, 2;
	// begin inline asm
	{
    .reg .pred p;
    and.b32 %r1130, %r1149, %r1132;    setp.ne.u32 p, %r1130, 0;
    vote.ballot.sync.b32 %r1130, p, 0xffffffff;
    @!p not.b32 %r1130, %r1130;
}

	// end inline asm
	and.b32  	%r1154, %r1130, %r1127;
	mov.b32 	%r1135, 4;
	// begin inline asm
	{
    .reg .pred p;
    and.b32 %r1133, %r1149, %r1135;    setp.ne.u32 p, %r1133, 0;
    vote.ballot.sync.b32 %r1133, p, 0xffffffff;
    @!p not.b32 %r1133, %r1133;
}

	// end inline asm
	and.b32  	%r1155, %r1133, %r1154;
	mov.b32 	%r1138, 8;
	// begin inline asm
	{
    .reg .pred p;
    and.b32 %r1136, %r1149, %r1138;    setp.ne.u32 p, %r1136, 0;
    vote.ballot.sync.b32 %r1136, p, 0xffffffff;
    @!p not.b32 %r1136, %r1136;
}

	// end inline asm
	and.b32  	%r1156, %r1136, %r1155;
	mov.b32 	%r1141, 16;
	// begin inline asm
	{
    .reg .pred p;
    and.b32 %r1139, %r1149, %r1141;    setp.ne.u32 p, %r1139, 0;
    vote.ballot.sync.b32 %r1139, p, 0xffffffff;
    @!p not.b32 %r1139, %r1139;
}

	// end inline asm
	and.b32  	%r1157, %r1139, %r1156;
	mov.b32 	%r1144, 32;
	// begin inline asm
	{
    .reg .pred p;
    and.b32 %r1142, %r1149, %r1144;    setp.ne.u32 p, %r1142, 0;
    vote.ballot.sync.b32 %r1142, p, 0xffffffff;
    @!p not.b32 %r1142, %r1142;
}

	// end inline asm
	and.b32  	%r1158, %r1142, %r1157;
	mov.b32 	%r1147, 64;
	// begin inline asm
	{
    .reg .pred p;
    and.b32 %r1145, %r1149, %r1147;    setp.ne.u32 p, %r1145, 0;
    vote.ballot.sync.b32 %r1145, p, 0xffffffff;
    @!p not.b32 %r1145, %r1145;
}

	// end inline asm
	and.b32  	%r1159, %r1145, %r1158;
	mov.b32 	%r1150, 128;
	// begin inline asm
	{
    .reg .pred p;
    and.b32 %r1148, %r1149, %r1150;    setp.ne.u32 p, %r1148, 0;
    vote.ballot.sync.b32 %r1148, p, 0xffffffff;
    @!p not.b32 %r1148, %r1148;
}

	// end inline asm
	and.b32  	%r1160, %r1148, %r1159;
	clz.b32 	%r1161, %r1160;
	sub.s32 	%r214, 31, %r1161;
	and.b32  	%r1162, %r572, %r1160;
	popc.b32 	%r215, %r1162;
	setp.ne.s32 	%p103, %r248, %r214;
	mov.b32 	%r1700, 0;
	@%p103 bra 	$L__BB7_147;
	ld.param.u32 	%r1608, [_ZN3cub18CUB_300001_SM_10006detail10radix_sort29DeviceRadixSortOnesweepKernelINS1_5radix10policy_hubIjNS0_8NullTypeEyE10Policy1000ELNS0_9SortOrderE0EjS6_yiiNS1_21identity_decomposer_tEEEvPT5_SC_PT3_PKSD_PT1_PKSH_PT2_PKSL_T4_iiT6__param_9];
	shl.b32 	%r1163, %r1, 5;
	and.b32  	%r1164, %r1163, 31744;
	mov.u32 	%r1165, _ZZN3cub18CUB_300001_SM_10006detail10radix_sort29DeviceRadixSortOnesweepKernelINS1_5radix10policy_hubIjNS0_8NullTypeEyE10Policy1000ELNS0_9SortOrderE0EjS6_yiiNS1_21identity_decomposer_tEEEvPT5_SC_PT3_PKSD_PT1_PKSH_PT2_PKSL_T4_iiT6_E1s;
	add.s32 	%r1166, %r1165, %r1164;
	shr.u32 	%r1167, %r1668, %r1608;
	and.b32  	%r1168, %r1167, %r82;
	shl.b32 	%r1169, %r1168, 2;
	add.s32 	%r1170, %r1166, %r1169;
	atom.shared.add.u32 	%r1700, [%r1170], %r215;
$L__BB7_147:
	ld.param.u32 	%r1609, [_ZN3cub18CUB_300001_SM_10006detail10radix_sort29DeviceRadixSortOnesweepKernelINS1_5radix10policy_hubIjNS0_8NullTypeEyE10Policy1000ELNS0_9SortOrderE0EjS6_yiiNS1_21identity_decomposer_tEEEvPT5_SC_PT3_PKSD_PT1_PKSH_PT2_PKSL_T4_iiT6__param_9];
	shfl.sync.idx.b32	%r1196|%p104, %r1700, %r214, 31, -1;
	add.s32 	%r218, %r215, %r1196;
	shr.u32 	%r1197, %r1669, %r1609;
	and.b32  	%r1193, %r1197, %r82;
	mov.b32 	%r1173, 1;
	// begin inline asm
	{
    .reg .pred p;
    and.b32 %r1171, %r1193, %r1173;    setp.ne.u32 p, %r1171, 0;
    vote.ballot.sync.b32 %r1171, p, 0xffffffff;
    @!p not.b32 %r1171, %r1171;
}

	// end inline asm
	mov.b32 	%r1176, 2;
	// begin inline asm
	{
    .reg .pred p;
    and.b32 %r1174, %r1193, %r1176;    setp.ne.u32 p, %r1174, 0;
    vote.ballot.sync.b32 %r1174, p, 0xffffffff;
    @!p not.b32 %r1174, %r1174;
}

	// end inline asm
	and.b32  	%r1198, %r1174, %r1171;
	mov.b32 	%r1179, 4;
	// begin inline asm
	{
    .reg .pred p;
    and.b32 %r1177, %r1193, %r1179;    setp.ne.u32 p, %r1177, 0;
    vote.ballot.sync.b32 %r1177, p, 0xffffffff;
    @!p not.b32 %r1177, %r1177;
}

	// end inline asm
	and.b32  	%r1199, %r1177, %r1198;
	mov.b32 	%r1182, 8;
	// begin inline asm
	{
    .reg .pred p;
    and.b32 %r1180, %r1193, %r1182;    setp.ne.u32 p, %r1180, 0;
    vote.ballot.sync.b32 %r1180, p, 0xffffffff;
    @!p not.b32 %r1180, %r1180;
}

	// end inline asm
	and.b32  	%r1200, %r1180, %r1199;
	mov.b32 	%r1185, 16;
	// begin inline asm
	{
    .reg .pred p;
    and.b32 %r1183, %r1193, %r1185;    setp.ne.u32 p, %r1183, 0;
    vote.ballot.sync.b32 %r1183, p, 0xffffffff;
    @!p not.b32 %r1183, %r1183;
}

	// end inline asm
	and.b32  	%r1201, %r1183, %r1200;
	mov.b32 	%r1188, 32;
	// begin inline asm
	{
    .reg .pred p;
    and.b32 %r1186, %r1193, %r1188;    setp.ne.u32 p, %r1186, 0;
    vote.ballot.sync.b32 %r1186, p, 0xffffffff;
    @!p not.b32 %r1186, %r1186;
}

	// end inline asm
	and.b32  	%r1202, %r1186, %r1201;
	mov.b32 	%r1191, 64;
	// begin inline asm
	{
    .reg .pred p;
    and.b32 %r1189, %r1193, %r1191;    setp.ne.u32 p, %r1189, 0;
    vote.ballot.sync.b32 %r1189, p, 0xffffffff;
    @!p not.b32 %r1189, %r1189;
}

	// end inline asm
	and.b32  	%r1203, %r1189, %r1202;
	mov.b32 	%r1194, 128;
	// begin inline asm
	{
    .reg .pred p;
    and.b32 %r1192, %r1193, %r1194;    setp.ne.u32 p, %r1192, 0;
    vote.ballot.sync.b32 %r1192, p, 0xffffffff;
    @!p not.b32 %r1192, %r1192;
}

	// end inline asm
	and.b32  	%r1204, %r1192, %r1203;
	clz.b32 	%r1205, %r1204;
	sub.s32 	%r219, 31, %r1205;
	and.b32  	%r1206, %r572, %r1204;
	popc.b32 	%r220, %r1206;
	setp.ne.s32 	%p105, %r248, %r219;
	mov.b32 	%r1701, 0;
	@%p105 bra 	$L__BB7_149;
	ld.param.u32 	%r1610, [_ZN3cub18CUB_300001_SM_10006detail10radix_sort29DeviceRadixSortOnesweepKernelINS1_5radix10policy_hubIjNS0_8NullTypeEyE10Policy1000ELNS0_9SortOrderE0EjS6_yiiNS1_21identity_decomposer_tEEEvPT5_SC_PT3_PKSD_PT1_PKSH_PT2_PKSL_T4_iiT6__param_9];
	shl.b32 	%r1207, %r1, 5;
	and.b32  	%r1208, %r1207, 31744;
	mov.u32 	%r1209, _ZZN3cub18CUB_300001_SM_10006detail10radix_sort29DeviceRadixSortOnesweepKernelINS1_5radix10policy_hubIjNS0_8NullTypeEyE10Policy1000ELNS0_9SortOrderE0EjS6_yiiNS1_21identity_decomposer_tEEEvPT5_SC_PT3_PKSD_PT1_PKSH_PT2_PKSL_T4_iiT6_E1s;
	add.s32 	%r1210, %r1209, %r1208;
	shr.u32 	%r1211, %r1669, %r1610;
	and.b32  	%r1212, %r1211, %r82;
	shl.b32 	%r1213, %r1212, 2;
	add.s32 	%r1214, %r1210, %r1213;
	atom.shared.add.u32 	%r1701, [%r1214], %r220;
$L__BB7_149:
	ld.param.u32 	%r1611, [_ZN3cub18CUB_300001_SM_10006detail10radix_sort29DeviceRadixSortOnesweepKernelINS1_5radix10policy_hubIjNS0_8NullTypeEyE10Policy1000ELNS0_9SortOrderE0EjS6_yiiNS1_21identity_decomposer_tEEEvPT5_SC_PT3_PKSD_PT1_PKSH_PT2_PKSL_T4_iiT6__param_9];
	shfl.sync.idx.b32	%r1240|%p106, %r1701, %r219, 31, -1;
	add.s32 	%r223, %r220, %r1240;
	shr.u32 	%r1241, %r1670, %r1611;
	and.b32  	%r1237, %r1241, %r82;
	mov.b32 	%r1217, 1;
	// begin inline asm
	{
    .reg .pred p;
    and.b32 %r1215, %r1237, %r1217;    setp.ne.u32 p, %r1215, 0;
    vote.ballot.sync.b32 %r1215, p, 0xffffffff;
    @!p not.b32 %r1215, %r1215;
}

	// end inline asm
	mov.b32 	%r1220, 2;
	// begin inline asm
	{
    .reg .pred p;
    and.b32 %r1218, %r1237, %r1220;    setp.ne.u32 p, %r1218, 0;
    vote.ballot.sync.b32 %r1218, p, 0xffffffff;
    @!p not.b32 %r1218, %r1218;
}

	// end inline asm
	and.b32  	%r1242, %r1218, %r1215;
	mov.b32 	%r1223, 4;
	// begin inline asm
	{
    .reg .pred p;
    and.b32 %r1221, %r1237, %r1223;    setp.ne.u32 p, %r1221, 0;
    vote.ballot.sync.b32 %r1221, p, 0xffffffff;
    @!p not.b32 %r1221, %r1221;
}

	// end inline asm
	and.b32  	%r1243, %r1221, %r1242;
	mov.b32 	%r1226, 8;
	// begin inline asm
	{
    .reg .pred p;
    and.b32 %r1224, %r1237, %r1226;    setp.ne.u32 p, %r1224, 0;
    vote.ballot.sync.b32 %r1224, p, 0xffffffff;
    @!p not.b32 %r1224, %r1224;
}

	// end inline asm
	and.b32  	%r1244, %r1224, %r1243;
	mov.b32 	%r1229, 16;
	// begin inline asm
	{
    .reg .pred p;
    and.b32 %r1227, %r1237, %r1229;    setp.ne.u32 p, %r1227, 0;
    vote.ballot.sync.b32 %r1227, p, 0xffffffff;
    @!p not.b32 %r1227, %r1227;
}

	// end inline asm
	and.b32  	%r1245, %r1227, %r1244;
	mov.b32 	%r1232, 32;
	// begin inline asm
	{
    .reg .pred p;
    and.b32 %r1230, %r1237, %r1232;    setp.ne.u32 p, %r1230, 0;
    vote.ballot.sync.b32 %r1230, p, 0xffffffff;
    @!p not.b32 %r1230, %r1230;
}

	// end inline asm
	and.b32  	%r1246, %r1230, %r1245;
	mov.b32 	%r1235, 64;
	// begin inline asm
	{
    .reg .pred p;
    and.b32 %r1233, %r1237, %r1235;    setp.ne.u32 p, %r1233, 0;
    vote.ballot.sync.b32 %r1233, p, 0xffffffff;
    @!p not.b32 %r1233, %r1233;
}

	// end inline asm
	and.b32  	%r1247, %r1233, %r1246;
	mov.b32 	%r1238, 128;
	// begin inline asm
	{
    .reg .pred p;
    and.b32 %r1236, %r1237, %r1238;    setp.ne.u32 p, %r1236, 0;
    vote.ballot.sync.b32 %r1236, p, 0xffffffff;
    @!p not.b32 %r1236, %r1236;
}

	// end inline asm
	and.b32  	%r1248, %r1236, %r1247;
	clz.b32 	%r1249, %r1248;
	sub.s32 	%r224, 31, %r1249;
	and.b32  	%r1250, %r572, %r1248;
	popc.b32 	%r225, %r1250;
	setp.ne.s32 	%p107, %r248, %r224;
	mov.b32 	%r1702, 0;
	@%p107 bra 	$L__BB7_151;
	ld.param.u32 	%r1612, [_ZN3cub18CUB_300001_SM_10006detail10radix_sort29DeviceRadixSortOnesweepKernelINS1_5radix10policy_hubIjNS0_8NullTypeEyE10Policy1000ELNS0_9SortOrderE0EjS6_yiiNS1_21identity_decomposer_tEEEvPT5_SC_PT3_PKSD_PT1_PKSH_PT2_PKSL_T4_iiT6__param_9];
	shl.b32 	%r1251, %r1, 5;
	and.b32  	%r1252, %r1251, 31744;
	mov.u32 	%r1253, _ZZN3cub18CUB_300001_SM_10006detail10radix_sort29DeviceRadixSortOnesweepKernelINS1_5radix10policy_hubIjNS0_8NullTypeEyE10Policy1000ELNS0_9SortOrderE0EjS6_yiiNS1_21identity_decomposer_tEEEvPT5_SC_PT3_PKSD_PT1_PKSH_PT2_PKSL_T4_iiT6_E1s;
	add.s32 	%r1254, %r1253, %r1252;
	shr.u32 	%r1255, %r1670, %r1612;
	and.b32  	%r1256, %r1255, %r82;
	shl.b32 	%r1257, %r1256, 2;
	add.s32 	%r1258, %r1254, %r1257;
	atom.shared.add.u32 	%r1702, [%r1258], %r225;
$L__BB7_151:
	ld.param.u32 	%r1613, [_ZN3cub18CUB_300001_SM_10006detail10radix_sort29DeviceRadixSortOnesweepKernelINS1_5radix10policy_hubIjNS0_8NullTypeEyE10Policy1000ELNS0_9SortOrderE0EjS6_yiiNS1_21identity_decomposer_tEEEvPT5_SC_PT3_PKSD_PT1_PKSH_PT2_PKSL_T4_iiT6__param_9];
	shfl.sync.idx.b32	%r1284|%p108, %r1702, %r224, 31, -1;
	add.s32 	%r228, %r225, %r1284;
	shr.u32 	%r1285, %r1671, %r1613;
	and.b32  	%r1281, %r1285, %r82;
	mov.b32 	%r1261, 1;
	// begin inline asm
	{
    .reg .pred p;
    and.b32 %r1259, %r1281, %r1261;    setp.ne.u32 p, %r1259, 0;
    vote.ballot.sync.b32 %r1259, p, 0xffffffff;
    @!p not.b32 %r1259, %r1259;
}

	// end inline asm
	mov.b32 	%r1264, 2;
	// begin inline asm
	{
    .reg .pred p;
    and.b32 %r1262, %r1281, %r1264;    setp.ne.u32 p, %r1262, 0;
    vote.ballot.sync.b32 %r1262, p, 0xffffffff;
    @!p not.b32 %r1262, %r1262;
}

	// end inline asm
	and.b32  	%r1286, %r1262, %r1259;
	mov.b32 	%r1267, 4;
	// begin inline asm
	{
    .reg .pred p;
    and.b32 %r1265, %r1281, %r1267;    setp.ne.u32 p, %r1265, 0;
    vote.ballot.sync.b32 %r1265, p, 0xffffffff;
    @!p not.b32 %r1265, %r1265;
}

	// end inline asm
	and.b32  	%r1287, %r1265, %r1286;
	mov.b32 	%r1270, 8;
	// begin inline asm
	{
    .reg .pred p;
    and.b32 %r1268, %r1281, %r1270;    setp.ne.u32 p, %r1268, 0;
    vote.ballot.sync.b32 %r1268, p, 0xffffffff;
    @!p not.b32 %r1268, %r1268;
}

	// end inline asm
	and.b32  	%r1288, %r1268, %r1287;
	mov.b32 	%r1273, 16;
	// begin inline asm
	{
    .reg .pred p;
    and.b32 %r1271, %r1281, %r1273;    setp.ne.u32 p, %r1271, 0;
    vote.ballot.sync.b32 %r1271, p, 0xffffffff;
    @!p not.b32 %r1271, %r1271;
}

	// end inline asm
	and.b32  	%r1289, %r1271, %r1288;
	mov.b32 	%r1276, 32;
	// begin inline asm
	{
    .reg .pred p;
    and.b32 %r1274, %r1281, %r1276;    setp.ne.u32 p, %r1274, 0;
    vote.ballot.sync.b32 %r1274, p, 0xffffffff;
    @!p not.b32 %r1274, %r1274;
}

	// end inline asm
	and.b32  	%r1290, %r1274, %r1289;
	mov.b32 	%r1279, 64;
	// begin inline asm
	{
    .reg .pred p;
    and.b32 %r1277, %r1281, %r1279;    setp.ne.u32 p, %r1277, 0;
    vote.ballot.sync.b32 %r1277, p, 0xffffffff;
    @!p not.b32 %r1277, %r1277;
}

	// end inline asm
	and.b32  	%r1291, %r1277, %r1290;
	mov.b32 	%r1282, 128;
	// begin inline asm
	{
    .reg .pred p;
    and.b32 %r1280, %r1281, %r1282;    setp.ne.u32 p, %r1280, 0;
    vote.ballot.sync.b32 %r1280, p, 0xffffffff;
    @!p not.b32 %r1280, %r1280;
}

	// end inline asm
	and.b32  	%r1292, %r1280, %r1291;
	clz.b32 	%r1293, %r1292;
	sub.s32 	%r229, 31, %r1293;
	and.b32  	%r1294, %r572, %r1292;
	popc.b32 	%r230, %r1294;
	setp.ne.s32 	%p109, %r248, %r229;
	mov.b32 	%r1703, 0;
	@%p109 bra 	$L__BB7_153;
	ld.param.u32 	%r1614, [_ZN3cub18CUB_300001_SM_10006detail10radix_sort29DeviceRadixSortOnesweepKernelINS1_5radix10policy_hubIjNS0_8NullTypeEyE10Policy1000ELNS0_9SortOrderE0EjS6_yiiNS1_21identity_decomposer_tEEEvPT5_SC_PT3_PKSD_PT1_PKSH_PT2_PKSL_T4_iiT6__param_9];
	shl.b32 	%r1295, %r1, 5;
	and.b32  	%r1296, %r1295, 31744;
	mov.u32 	%r1297, _ZZN3cub18CUB_300001_SM_10006detail10radix_sort29DeviceRadixSortOnesweepKernelINS1_5radix10policy_hubIjNS0_8NullTypeEyE10Policy1000ELNS0_9SortOrderE0EjS6_yiiNS1_21identity_decomposer_tEEEvPT5_SC_PT3_PKSD_PT1_PKSH_PT2_PKSL_T4_iiT6_E1s;
	add.s32 	%r1298, %r1297, %r1296;
	shr.u32 	%r1299, %r1671, %r1614;
	and.b32  	%r1300, %r1299, %r82;
	shl.b32 	%r1301, %r1300, 2;
	add.s32 	%r1302, %r1298, %r1301;
	atom.shared.add.u32 	%r1703, [%r1302], %r230;
$L__BB7_153:
	shfl.sync.idx.b32	%r1303|%p111, %r1703, %r229, 31, -1;
	add.s32 	%r1304, %r230, %r1303;
	bar.sync 	0;
	shl.b32 	%r1305, %r143, 2;
	mov.u32 	%r1306, _ZZN3cub18CUB_300001_SM_10006detail10radix_sort29DeviceRadixSortOnesweepKernelINS1_5radix10policy_hubIjNS0_8NullTypeEyE10Policy1000ELNS0_9SortOrderE0EjS6_yiiNS1_21identity_decomposer_tEEEvPT5_SC_PT3_PKSD_PT1_PKSH_PT2_PKSL_T4_iiT6_E1s;
	add.s32 	%r1307, %r1306, %r1305;
	st.shared.u32 	[%r1307+-4], %r1653;
	shl.b32 	%r1308, %r148, 2;
	add.s32 	%r1309, %r1306, %r1308;
	st.shared.u32 	[%r1309+-4], %r1654;
	shl.b32 	%r1310, %r153, 2;
	add.s32 	%r1311, %r1306, %r1310;
	st.shared.u32 	[%r1311+-4], %r1655;
	shl.b32 	%r1312, %r158, 2;
	add.s32 	%r1313, %r1306, %r1312;
	st.shared.u32 	[%r1313+-4], %r1656;
	shl.b32 	%r1314, %r163, 2;
	add.s32 	%r1315, %r1306, %r1314;
	st.shared.u32 	[%r1315+-4], %r1657;
	shl.b32 	%r1316, %r168, 2;
	add.s32 	%r1317, %r1306, %r1316;
	st.shared.u32 	[%r1317+-4], %r1658;
	shl.b32 	%r1318, %r173, 2;
	add.s32 	%r1319, %r1306, %r1318;
	st.shared.u32 	[%r1319+-4], %r1659;
	shl.b32 	%r1320, %r178, 2;
	add.s32 	%r1321, %r1306, %r1320;
	st.shared.u32 	[%r1321+-4], %r1660;
	shl.b32 	%r1322, %r183, 2;
	add.s32 	%r1323, %r1306, %r1322;
	st.shared.u32 	[%r1323+-4], %r1661;
	shl.b32 	%r1324, %r188, 2;
	add.s32 	%r1325, %r1306, %r1324;
	st.shared.u32 	[%r1325+-4], %r1662;
	shl.b32 	%r1326, %r193, 2;
	add.s32 	%r1327, %r1306, %r1326;
	st.shared.u32 	[%r1327+-4], %r1663;
	shl.b32 	%r1328, %r198, 2;
	add.s32 	%r1329, %r1306, %r1328;
	st.shared.u32 	[%r1329+-4], %r1664;
	shl.b32 	%r1330, %r203, 2;
	add.s32 	%r1331, %r1306, %r1330;
	st.shared.u32 	[%r1331+-4], %r1665;
	shl.b32 	%r1332, %r208, 2;
	add.s32 	%r1333, %r1306, %r1332;
	st.shared.u32 	[%r1333+-4], %r1666;
	shl.b32 	%r1334, %r213, 2;
	add.s32 	%r1335, %r1306, %r1334;
	st.shared.u32 	[%r1335+-4], %r1667;
	shl.b32 	%r1336, %r218, 2;
	add.s32 	%r1337, %r1306, %r1336;
	st.shared.u32 	[%r1337+-4], %r1668;
	shl.b32 	%r1338, %r223, 2;
	add.s32 	%r1339, %r1306, %r1338;
	st.shared.u32 	[%r1339+-4], %r1669;
	shl.b32 	%r1340, %r228, 2;
	add.s32 	%r1341, %r1306, %r1340;
	st.shared.u32 	[%r1341+-4], %r1670;
	shl.b32 	%r1342, %r1304, 2;
	add.s32 	%r1343, %r1306, %r1342;
	st.shared.u32 	[%r1343+-4], %r1671;
	shl.b32 	%r1344, %r1, 3;
	add.s32 	%r1345, %r1306, %r1344;
	add.s32 	%r233, %r1345, 29184;
	@%p72 bra 	$L__BB7_161;
	ld.param.u64 	%rd238, [_ZN3cub18CUB_300001_SM_10006detail10radix_sort29DeviceRadixSortOnesweepKernelINS1_5radix10policy_hubIjNS0_8NullTypeEyE10Policy1000ELNS0_9SortOrderE0EjS6_yiiNS1_21identity_decomposer_tEEEvPT5_SC_PT3_PKSD_PT1_PKSH_PT2_PKSL_T4_iiT6__param_3];
	cvta.to.global.u64 	%rd59, %rd238;
	shl.b64 	%rd60, %rd6, 3;
	add.s64 	%rd61, %rd59, %rd60;
	ld.global.u64 	%rd62, [%rd61];
	cvt.s64.s32 	%rd63, %r137;
	sub.s64 	%rd241, %rd62, %rd63;
	st.shared.u64 	[%r233], %rd241;
	setp.lt.s32 	%p112, %r4, 1;
	mov.u32 	%r1707, %r1680;
	@%p112 bra 	$L__BB7_160;
	mov.b32 	%r1705, -1;
	mov.u32 	%r1704, %r4;
	mov.u32 	%r1707, %r1680;
$L__BB7_156:
	ld.param.u64 	%rd231, [_ZN3cub18CUB_300001_SM_10006detail10radix_sort29DeviceRadixSortOnesweepKernelINS1_5radix10policy_hubIjNS0_8NullTypeEyE10Policy1000ELNS0_9SortOrderE0EjS6_yiiNS1_21identity_decomposer_tEEEvPT5_SC_PT3_PKSD_PT1_PKSH_PT2_PKSL_T4_iiT6__param_0];
	add.s32 	%r237, %r1704, -1;
	shl.b32 	%r1347, %r237, 8;
	add.s32 	%r1348, %r1347, %r1;
	cvta.to.global.u64 	%rd64, %rd231;
	mul.wide.s32 	%rd65, %r1348, 4;
	add.s64 	%rd13, %rd64, %rd65;
$L__BB7_157:
	membar.cta;
	ld.volatile.global.u32 	%r238, [%rd13];
	setp.eq.s32 	%p113, %r238, 0;
	@%p113 bra 	$L__BB7_157;
	and.b32  	%r1349, %r238, 1073741823;
	add.s32 	%r1707, %r1349, %r1707;
	setp.gt.s32 	%p114, %r238, -1;
	vote.sync.ballot.b32 	%r1705, %p114, %r1705;
	setp.gt.u32 	%p116, %r1704, 1;
	and.pred  	%p117, %p114, %p116;
	mov.u32 	%r1704, %r237;
	@%p117 bra 	$L__BB7_156;
	ld.shared.u64 	%rd241, [%r233];
$L__BB7_160:
	ld.param.u64 	%rd232, [_ZN3cub18CUB_300001_SM_10006detail10radix_sort29DeviceRadixSortOnesweepKernelINS1_5radix10policy_hubIjNS0_8NullTypeEyE10Policy1000ELNS0_9SortOrderE0EjS6_yiiNS1_21identity_decomposer_tEEEvPT5_SC_PT3_PKSD_PT1_PKSH_PT2_PKSL_T4_iiT6__param_0];
	or.b32  	%r1350, %r1707, -2147483648;
	cvta.to.global.u64 	%rd66, %rd232;
	shl.b32 	%r1351, %r4, 8;
	add.s32 	%r1352, %r1351, %r1;
	mul.wide.s32 	%rd67, %r1352, 4;
	add.s64 	%rd68, %rd66, %rd67;
	st.volatile.global.u32 	[%rd68], %r1350;
	sub.s32 	%r1353, %r1707, %r1680;
	cvt.s64.s32 	%rd69, %r1353;
	add.s64 	%rd70, %rd241, %rd69;
	st.shared.u64 	[%r233], %rd70;
$L__BB7_161:
	ld.param.u32 	%r1587, [_ZN3cub18CUB_300001_SM_10006detail10radix_sort29DeviceRadixSortOnesweepKernelINS1_5radix10policy_hubIjNS0_8NullTypeEyE10Policy1000ELNS0_9SortOrderE0EjS6_yiiNS1_21identity_decomposer_tEEEvPT5_SC_PT3_PKSD_PT1_PKSH_PT2_PKSL_T4_iiT6__param_8];
	ld.param.u64 	%rd235, [_ZN3cub18CUB_300001_SM_10006detail10radix_sort29DeviceRadixSortOnesweepKernelINS1_5radix10policy_hubIjNS0_8NullTypeEyE10Policy1000ELNS0_9SortOrderE0EjS6_yiiNS1_21identity_decomposer_tEEEvPT5_SC_PT3_PKSD_PT1_PKSH_PT2_PKSL_T4_iiT6__param_2];
	setp.gt.u32 	%p118, %r1, 255;
	mad.lo.s32 	%r242, %r4, 7296, 7296;
	setp.lt.s32 	%p119, %r242, %r1587;
	setp.eq.s64 	%p120, %rd235, 0;
	or.pred  	%p121, %p120, %p119;
	or.pred  	%p122, %p118, %p121;
	@%p122 bra 	$L__BB7_163;
	ld.param.u64 	%rd236, [_ZN3cub18CUB_300001_SM_10006detail10radix_sort29DeviceRadixSortOnesweepKernelINS1_5radix10policy_hubIjNS0_8NullTypeEyE10Policy1000ELNS0_9SortOrderE0EjS6_yiiNS1_21identity_decomposer_tEEEvPT5_SC_PT3_PKSD_PT1_PKSH_PT2_PKSL_T4_iiT6__param_2];
	ld.shared.u64 	%rd71, [%r233];
	cvt.s64.s32 	%rd72, %r1680;
	cvt.s64.s32 	%rd73, %r137;
	add.s64 	%rd74, %rd73, %rd72;
	add.s64 	%rd75, %rd74, %rd71;
	cvta.to.global.u64 	%rd76, %rd236;
	shl.b64 	%rd77, %rd6, 3;
	add.s64 	%rd78, %rd76, %rd77;
	st.global.u64 	[%rd78], %rd75;
$L__BB7_163:
	ld.param.u32 	%r1588, [_ZN3cub18CUB_300001_SM_10006detail10radix_sort29DeviceRadixSortOnesweepKernelINS1_5radix10policy_hubIjNS0_8NullTypeEyE10Policy1000ELNS0_9SortOrderE0EjS6_yiiNS1_21identity_decomposer_tEEEvPT5_SC_PT3_PKSD_PT1_PKSH_PT2_PKSL_T4_iiT6__param_8];
	setp.gt.s32 	%p123, %r242, %r1588;
	bar.sync 	0;
	@%p123 bra 	$L__BB7_165;
	ld.param.u32 	%r1615, [_ZN3cub18CUB_300001_SM_10006detail10radix_sort29DeviceRadixSortOnesweepKernelINS1_5radix10policy_hubIjNS0_8NullTypeEyE10Policy1000ELNS0_9SortOrderE0EjS6_yiiNS1_21identity_decomposer_tEEEvPT5_SC_PT3_PKSD_PT1_PKSH_PT2_PKSL_T4_iiT6__param_9];
	ld.shared.u32 	%r1354, [%r121];
	shr.u32 	%r1355, %r1354, %r1615;
	and.b32  	%r1356, %r1355, %r82;
	shl.b32 	%r1357, %r1356, 3;
	add.s32 	%r1359, %r1306, 29184;
	add.s32 	%r1360, %r1359, %r1357;
	ld.shared.u64 	%rd79, [%r1360];
	add.s64 	%rd80, %rd79, %rd6;
	shl.b64 	%rd81, %rd80, 2;
	add.s64 	%rd82, %rd5, %rd81;
	st.global.u32 	[%rd82], %r1354;
	bar.warp.sync 	-1;
	ld.shared.u32 	%r1361, [%r121+1536];
	shr.u32 	%r1362, %r1361, %r1615;
	and.b32  	%r1363, %r1362, %r82;
	shl.b32 	%r1364, %r1363, 3;
	add.s32 	%r1365, %r1359, %r1364;
	ld.shared.u64 	%rd83, [%r1365];
	add.s64 	%rd84, %rd83, %rd6;
	shl.b64 	%rd85, %rd84, 2;
	add.s64 	%rd86, %rd5, %rd85;
	st.global.u32 	[%rd86+1536], %r1361;
	bar.warp.sync 	-1;
	ld.shared.u32 	%r1366, [%r121+3072];
	shr.u32 	%r1367, %r1366, %r1615;
	and.b32  	%r1368, %r1367, %r82;
	shl.b32 	%r1369, %r1368, 3;
	add.s32 	%r1370, %r1359, %r1369;
	ld.shared.u64 	%rd87, [%r1370];
	add.s64 	%rd88, %rd87, %rd6;
	shl.b64 	%rd89, %rd88, 2;
	add.s64 	%rd90, %rd5, %rd89;
	st.global.u32 	[%rd90+3072], %r1366;
	bar.warp.sync 	-1;
	ld.shared.u32 	%r1371, [%r121+4608];
	shr.u32 	%r1372, %r1371, %r1615;
	and.b32  	%r1373, %r1372, %r82;
	shl.b32 	%r1374, %r1373, 3;
	add.s32 	%r1375, %r1359, %r1374;
	ld.shared.u64 	%rd91, [%r1375];
	add.s64 	%rd92, %rd91, %rd6;
	shl.b64 	%rd93, %rd92, 2;
	add.s64 	%rd94, %rd5, %rd93;
	st.global.u32 	[%rd94+4608], %r1371;
	bar.warp.sync 	-1;
	ld.shared.u32 	%r1376, [%r121+6144];
	shr.u32 	%r1377, %r1376, %r1615;
	and.b32  	%r1378, %r1377, %r82;
	shl.b32 	%r1379, %r1378, 3;
	add.s32 	%r1380, %r1359, %r1379;
	ld.shared.u64 	%rd95, [%r1380];
	add.s64 	%rd96, %rd95, %rd6;
	shl.b64 	%rd97, %rd96, 2;
	add.s64 	%rd98, %rd5, %rd97;
	st.global.u32 	[%rd98+6144], %r1376;
	bar.warp.sync 	-1;
	ld.shared.u32 	%r1381, [%r121+7680];
	shr.u32 	%r1382, %r1381, %r1615;
	and.b32  	%r1383, %r1382, %r82;
	shl.b32 	%r1384, %r1383, 3;
	add.s32 	%r1385, %r1359, %r1384;
	ld.shared.u64 	%rd99, [%r1385];
	add.s64 	%rd100, %rd99, %rd6;
	shl.b64 	%rd101, %rd100, 2;
	add.s64 	%rd102, %rd5, %rd101;
	st.global.u32 	[%rd102+7680], %r1381;
	bar.warp.sync 	-1;
	ld.shared.u32 	%r1386, [%r121+9216];
	shr.u32 	%r1387, %r1386, %r1615;
	and.b32  	%r1388, %r1387, %r82;
	shl.b32 	%r1389, %r1388, 3;
	add.s32 	%r1390, %r1359, %r1389;
	ld.shared.u64 	%rd103, [%r1390];
	add.s64 	%rd104, %rd103, %rd6;
	shl.b64 	%rd105, %rd104, 2;
	add.s64 	%rd106, %rd5, %rd105;
	st.global.u32 	[%rd106+9216], %r1386;
	bar.warp.sync 	-1;
	ld.shared.u32 	%r1391, [%r121+10752];
	shr.u32 	%r1392, %r1391, %r1615;
	and.b32  	%r1393, %r1392, %r82;
	shl.b32 	%r1394, %r1393, 3;
	add.s32 	%r1395, %r1359, %r1394;
	ld.shared.u64 	%rd107, [%r1395];
	add.s64 	%rd108, %rd107, %rd6;
	shl.b64 	%rd109, %rd108, 2;
	add.s64 	%rd110, %rd5, %rd109;
	st.global.u32 	[%rd110+10752], %r1391;
	bar.warp.sync 	-1;
	ld.shared.u32 	%r1396, [%r121+12288];
	shr.u32 	%r1397, %r1396, %r1615;
	and.b32  	%r1398, %r1397, %r82;
	shl.b32 	%r1399, %r1398, 3;
	add.s32 	%r1400, %r1359, %r1399;
	ld.shared.u64 	%rd111, [%r1400];
	add.s64 	%rd112, %rd111, %rd6;
	shl.b64 	%rd113, %rd112, 2;
	add.s64 	%rd114, %rd5, %rd113;
	st.global.u32 	[%rd114+12288], %r1396;
	bar.warp.sync 	-1;
	ld.shared.u32 	%r1401, [%r121+13824];
	shr.u32 	%r1402, %r1401, %r1615;
	and.b32  	%r1403, %r1402, %r82;
	shl.b32 	%r1404, %r1403, 3;
	add.s32 	%r1405, %r1359, %r1404;
	ld.shared.u64 	%rd115, [%r1405];
	add.s64 	%rd116, %rd115, %rd6;
	shl.b64 	%rd117, %rd116, 2;
	add.s64 	%rd118, %rd5, %rd117;
	st.global.u32 	[%rd118+13824], %r1401;
	bar.warp.sync 	-1;
	ld.shared.u32 	%r1406, [%r121+15360];
	shr.u32 	%r1407, %r1406, %r1615;
	and.b32  	%r1408, %r1407, %r82;
	shl.b32 	%r1409, %r1408, 3;
	add.s32 	%r1410, %r1359, %r1409;
	ld.shared.u64 	%rd119, [%r1410];
	add.s64 	%rd120, %rd119, %rd6;
	shl.b64 	%rd121, %rd120, 2;
	add.s64 	%rd122, %rd5, %rd121;
	st.global.u32 	[%rd122+15360], %r1406;
	bar.warp.sync 	-1;
	ld.shared.u32 	%r1411, [%r121+16896];
	shr.u32 	%r1412, %r1411, %r1615;
	and.b32  	%r1413, %r1412, %r82;
	shl.b32 	%r1414, %r1413, 3;
	add.s32 	%r1415, %r1359, %r1414;
	ld.shared.u64 	%rd123, [%r1415];
	add.s64 	%rd124, %rd123, %rd6;
	shl.b64 	%rd125, %rd124, 2;
	add.s64 	%rd126, %rd5, %rd125;
	st.global.u32 	[%rd126+16896], %r1411;
	bar.warp.sync 	-1;
	ld.shared.u32 	%r1416, [%r121+18432];
	shr.u32 	%r1417, %r1416, %r1615;
	and.b32  	%r1418, %r1417, %r82;
	shl.b32 	%r1419, %r1418, 3;
	add.s32 	%r1420, %r1359, %r1419;
	ld.shared.u64 	%rd127, [%r1420];
	add.s64 	%rd128, %rd127, %rd6;
	shl.b64 	%rd129, %rd128, 2;
	add.s64 	%rd130, %rd5, %rd129;
	st.global.u32 	[%rd130+18432], %r1416;
	bar.warp.sync 	-1;
	ld.shared.u32 	%r1421, [%r121+19968];
	shr.u32 	%r1422, %r1421, %r1615;
	and.b32  	%r1423, %r1422, %r82;
	shl.b32 	%r1424, %r1423, 3;
	add.s32 	%r1425, %r1359, %r1424;
	ld.shared.u64 	%rd131, [%r1425];
	add.s64 	%rd132, %rd131, %rd6;
	shl.b64 	%rd133, %rd132, 2;
	add.s64 	%rd134, %rd5, %rd133;
	st.global.u32 	[%rd134+19968], %r1421;
	bar.warp.sync 	-1;
	ld.shared.u32 	%r1426, [%r121+21504];
	shr.u32 	%r1427, %r1426, %r1615;
	and.b32  	%r1428, %r1427, %r82;
	shl.b32 	%r1429, %r1428, 3;
	add.s32 	%r1430, %r1359, %r1429;
	ld.shared.u64 	%rd135, [%r1430];
	add.s64 	%rd136, %rd135, %rd6;
	shl.b64 	%rd137, %rd136, 2;
	add.s64 	%rd138, %rd5, %rd137;
	st.global.u32 	[%rd138+21504], %r1426;
	bar.warp.sync 	-1;
	ld.shared.u32 	%r1431, [%r121+23040];
	shr.u32 	%r1432, %r1431, %r1615;
	and.b32  	%r1433, %r1432, %r82;
	shl.b32 	%r1434, %r1433, 3;
	add.s32 	%r1435, %r1359, %r1434;
	ld.shared.u64 	%rd139, [%r1435];
	add.s64 	%rd140, %rd139, %rd6;
	shl.b64 	%rd141, %rd140, 2;
	add.s64 	%rd142, %rd5, %rd141;
	st.global.u32 	[%rd142+23040], %r1431;
	bar.warp.sync 	-1;
	ld.shared.u32 	%r1436, [%r121+24576];
	shr.u32 	%r1437, %r1436, %r1615;
	and.b32  	%r1438, %r1437, %r82;
	shl.b32 	%r1439, %r1438, 3;
	add.s32 	%r1440, %r1359, %r1439;
	ld.shared.u64 	%rd143, [%r1440];
	add.s64 	%rd144, %rd143, %rd6;
	shl.b64 	%rd145, %rd144, 2;
	add.s64 	%rd146, %rd5, %rd145;
	st.global.u32 	[%rd146+24576], %r1436;
	bar.warp.sync 	-1;
	ld.shared.u32 	%r1441, [%r121+26112];
	shr.u32 	%r1442, %r1441, %r1615;
	and.b32  	%r1443, %r1442, %r82;
	shl.b32 	%r1444, %r1443, 3;
	add.s32 	%r1445, %r1359, %r1444;
	ld.shared.u64 	%rd147, [%r1445];
	add.s64 	%rd148, %rd147, %rd6;
	shl.b64 	%rd149, %rd148, 2;
	add.s64 	%rd150, %rd5, %rd149;
	st.global.u32 	[%rd150+26112], %r1441;
	bar.warp.sync 	-1;
	ld.shared.u32 	%r1446, [%r121+27648];
	shr.u32 	%r1447, %r1446, %r1615;
	and.b32  	%r1448, %r1447, %r82;
	shl.b32 	%r1449, %r1448, 3;
	add.s32 	%r1450, %r1359, %r1449;
	ld.shared.u64 	%rd151, [%r1450];
	add.s64 	%rd152, %rd151, %rd6;
	shl.b64 	%rd153, %rd152, 2;
	add.s64 	%rd154, %rd5, %rd153;
	st.global.u32 	[%rd154+27648], %r1446;
	bar.warp.sync 	-1;
	bra.uni 	$L__BB7_204;
$L__BB7_165:
	ld.param.u32 	%r1589, [_ZN3cub18CUB_300001_SM_10006detail10radix_sort29DeviceRadixSortOnesweepKernelINS1_5radix10policy_hubIjNS0_8NullTypeEyE10Policy1000ELNS0_9SortOrderE0EjS6_yiiNS1_21identity_decomposer_tEEEvPT5_SC_PT3_PKSD_PT1_PKSH_PT2_PKSL_T4_iiT6__param_8];
	mad.lo.s32 	%r243, %r4, -7296, %r1589;
	setp.ge.s32 	%p124, %r1, %r243;
	@%p124 bra 	$L__BB7_167;
	ld.param.u32 	%r1616, [_ZN3cub18CUB_300001_SM_10006detail10radix_sort29DeviceRadixSortOnesweepKernelINS1_5radix10policy_hubIjNS0_8NullTypeEyE10Policy1000ELNS0_9SortOrderE0EjS6_yiiNS1_21identity_decomposer_tEEEvPT5_SC_PT3_PKSD_PT1_PKSH_PT2_PKSL_T4_iiT6__param_9];
	ld.shared.u32 	%r1451, [%r121];
	shr.u32 	%r1452, %r1451, %r1616;
	and.b32  	%r1453, %r1452, %r82;
	shl.b32 	%r1454, %r1453, 3;
	add.s32 	%r1456, %r1306, %r1454;
	ld.shared.u64 	%rd155, [%r1456+29184];
	add.s64 	%rd156, %rd155, %rd6;
	shl.b64 	%rd157, %rd156, 2;
	add.s64 	%rd158, %rd5, %rd157;
	st.global.u32 	[%rd158], %r1451;
$L__BB7_167:
	bar.warp.sync 	-1;
	add.s32 	%r1457, %r1, 384;
	setp.ge.s32 	%p125, %r1457, %r243;
	@%p125 bra 	$L__BB7_169;
	ld.param.u32 	%r1617, [_ZN3cub18CUB_300001_SM_10006detail10radix_sort29DeviceRadixSortOnesweepKernelINS1_5radix10policy_hubIjNS0_8NullTypeEyE10Policy1000ELNS0_9SortOrderE0EjS6_yiiNS1_21identity_decomposer_tEEEvPT5_SC_PT3_PKSD_PT1_PKSH_PT2_PKSL_T4_iiT6__param_9];
	ld.shared.u32 	%r1458, [%r121+1536];
	shr.u32 	%r1459, %r1458, %r1617;
	and.b32  	%r1460, %r1459, %r82;
	shl.b32 	%r1461, %r1460, 3;
	add.s32 	%r1463, %r1306, %r1461;
	ld.shared.u64 	%rd159, [%r1463+29184];
	add.s64 	%rd160, %rd159, %rd6;
	shl.b64 	%rd161, %rd160, 2;
	add.s64 	%rd162, %rd5, %rd161;
	st.global.u32 	[%rd162+1536], %r1458;
$L__BB7_169:
	bar.warp.sync 	-1;
	add.s32 	%r1464, %r1, 768;
	setp.ge.s32 	%p126, %r1464, %r243;
	@%p126 bra 	$L__BB7_171;
	ld.param.u32 	%r1618, [_ZN3cub18CUB_300001_SM_10006detail10radix_sort29DeviceRadixSortOnesweepKernelINS1_5radix10policy_hubIjNS0_8NullTypeEyE10Policy1000ELNS0_9SortOrderE0EjS6_yiiNS1_21identity_decomposer_tEEEvPT5_SC_PT3_PKSD_PT1_PKSH_PT2_PKSL_T4_iiT6__param_9];
	ld.shared.u32 	%r1465, [%r121+3072];
	shr.u32 	%r1466, %r1465, %r1618;
	and.b32  	%r1467, %r1466, %r82;
	shl.b32 	%r1468, %r1467, 3;
	add.s32 	%r1470, %r1306, %r1468;
	ld.shared.u64 	%rd163, [%r1470+29184];
	add.s64 	%rd164, %rd163, %rd6;
	shl.b64 	%rd165, %rd164, 2;
	add.s64 	%rd166, %rd5, %rd165;
	st.global.u32 	[%rd166+3072], %r1465;
$L__BB7_171:
	bar.warp.sync 	-1;
	add.s32 	%r1471, %r1, 1152;
	setp.ge.s32 	%p127, %r1471, %r243;
	@%p127 bra 	$L__BB7_173;
	ld.param.u32 	%r1619, [_ZN3cub18CUB_300001_SM_10006detail10radix_sort29DeviceRadixSortOnesweepKernelINS1_5radix10policy_hubIjNS0_8NullTypeEyE10Policy1000ELNS0_9SortOrderE0EjS6_yiiNS1_21identity_decomposer_tEEEvPT5_SC_PT3_PKSD_PT1_PKSH_PT2_PKSL_T4_iiT6__param_9];
	ld.shared.u32 	%r1472, [%r121+4608];
	shr.u32 	%r1473, %r1472, %r1619;
	and.b32  	%r1474, %r1473, %r82;
	shl.b32 	%r1475, %r1474, 3;
	add.s32 	%r1477, %r1306, %r1475;
	ld.shared.u64 	%rd167, [%r1477+29184];
	add.s64 	%rd168, %rd167, %rd6;
	shl.b64 	%rd169, %rd168, 2;
	add.s64 	%rd170, %rd5, %rd169;
	st.global.u32 	[%rd170+4608], %r1472;
$L__BB7_173:
	bar.warp.sync 	-1;
	add.s32 	%r1478, %r1, 1536;
	setp.ge.s32 	%p128, %r1478, %r243;
	@%p128 bra 	$L__BB7_175;
	ld.param.u32 	%r1620, [_ZN3cub18CUB_300001_SM_10006detail10radix_sort29DeviceRadixSortOnesweepKernelINS1_5radix10policy_hubIjNS0_8NullTypeEyE10Policy1000ELNS0_9SortOrderE0EjS6_yiiNS1_21identity_decomposer_tEEEvPT5_SC_PT3_PKSD_PT1_PKSH_PT2_PKSL_T4_iiT6__param_9];
	ld.shared.u32 	%r1479, [%r121+6144];
	shr.u32 	%r1480, %r1479, %r1620;
	and.b32  	%r1481, %r1480, %r82;
	shl.b32 	%r1482, %r1481, 3;
	add.s32 	%r1484, %r1306, %r1482;
	ld.shared.u64 	%rd171, [%r1484+29184];
	add.s64 	%rd172, %rd171, %rd6;
	shl.b64 	%rd173, %rd172, 2;
	add.s64 	%rd174, %rd5, %rd173;
	st.global.u32 	[%rd174+6144], %r1479;
$L__BB7_175:
	bar.warp.sync 	-1;
	add.s32 	%r1485, %r1, 1920;
	setp.ge.s32 	%p129, %r1485, %r243;
	@%p129 bra 	$L__BB7_177;
	ld.param.u32 	%r1621, [_ZN3cub18CUB_300001_SM_10006detail10radix_sort29DeviceRadixSortOnesweepKernelINS1_5radix10policy_hubIjNS0_8NullTypeEyE10Policy1000ELNS0_9SortOrderE0EjS6_yiiNS1_21identity_decomposer_tEEEvPT5_SC_PT3_PKSD_PT1_PKSH_PT2_PKSL_T4_iiT6__param_9];
	ld.shared.u32 	%r1486, [%r121+7680];
	shr.u32 	%r1487, %r1486, %r1621;
	and.b32  	%r1488, %r1487, %r82;
	shl.b32 	%r1489, %r1488, 3;
	add.s32 	%r1491, %r1306, %r1489;
	ld.shared.u64 	%rd175, [%r1491+29184];
	add.s64 	%rd176, %rd175, %rd6;
	shl.b64 	%rd177, %rd176, 2;
	add.s64 	%rd178, %rd5, %rd177;
	st.global.u32 	[%rd178+7680], %r1486;
$L__BB7_177:
	bar.warp.sync 	-1;
	add.s32 	%r1492, %r1, 2304;
	setp.ge.s32 	%p130, %r1492, %r243;
	@%p130 bra 	$L__BB7_179;
	ld.param.u32 	%r1622, [_ZN3cub18CUB_300001_SM_10006detail10radix_sort29DeviceRadixSortOnesweepKernelINS1_5radix10policy_hubIjNS0_8NullTypeEyE10Policy1000ELNS0_9SortOrderE0EjS6_yiiNS1_21identity_decomposer_tEEEvPT5_SC_PT3_PKSD_PT1_PKSH_PT2_PKSL_T4_iiT6__param_9];
	ld.shared.u32 	%r1493, [%r121+9216];
	shr.u32 	%r1494, %r1493, %r1622;
	and.b32  	%r1495, %r1494, %r82;
	shl.b32 	%r1496, %r1495, 3;
	add.s32 	%r1498, %r1306, %r1496;
	ld.shared.u64 	%rd179, [%r1498+29184];
	add.s64 	%rd180, %rd179, %rd6;
	shl.b64 	%rd181, %rd180, 2;
	add.s64 	%rd182, %rd5, %rd181;
	st.global.u32 	[%rd182+9216], %r1493;
$L__BB7_179:
	bar.warp.sync 	-1;
	add.s32 	%r1499, %r1, 2688;
	setp.ge.s32 	%p131, %r1499, %r243;
	@%p131 bra 	$L__BB7_181;
	ld.param.u32 	%r1623, [_ZN3cub18CUB_300001_SM_10006detail10radix_sort29DeviceRadixSortOnesweepKernelINS1_5radix10policy_hubIjNS0_8NullTypeEyE10Policy1000ELNS0_9SortOrderE0EjS6_yiiNS1_21identity_decomposer_tEEEvPT5_SC_PT3_PKSD_PT1_PKSH_PT2_PKSL_T4_iiT6__param_9];
	ld.shared.u32 	%r1500, [%r121+10752];
	shr.u32 	%r1501, %r1500, %r1623;
	and.b32  	%r1502, %r1501, %r82;
	shl.b32 	%r1503, %r1502, 3;
	add.s32 	%r1505, %r1306, %r1503;
	ld.shared.u64 	%rd183, [%r1505+29184];
	add.s64 	%rd184, %rd183, %rd6;
	shl.b64 	%rd185, %rd184, 2;
	add.s64 	%rd186, %rd5, %rd185;
	st.global.u32 	[%rd186+10752], %r1500;
$L__BB7_181:
	bar.warp.sync 	-1;
	or.b32  	%r1506, %r1, 3072;
	setp.ge.s32 	%p132, %r1506, %r243;
	@%p132 bra 	$L__BB7_183;
	ld.param.u32 	%r1624, [_ZN3cub18CUB_300001_SM_10006detail10radix_sort29DeviceRadixSortOnesweepKernelINS1_5radix10policy_hubIjNS0_8NullTypeEyE10Policy1000ELNS0_9SortOrderE0EjS6_yiiNS1_21identity_decomposer_tEEEvPT5_SC_PT3_PKSD_PT1_PKSH_PT2_PKSL_T4_iiT6__param_9];
	ld.shared.u32 	%r1507, [%r121+12288];
	shr.u32 	%r1508, %r1507, %r1624;
	and.b32  	%r1509, %r1508, %r82;
	shl.b32 	%r1510, %r1509, 3;
	add.s32 	%r1512, %r1306, %r1510;
	ld.shared.u64 	%rd187, [%r1512+29184];
	add.s64 	%rd188, %rd187, %rd6;
	shl.b64 	%rd189, %rd188, 2;
	add.s64 	%rd190, %rd5, %rd189;
	st.global.u32 	[%rd190+12288], %r1507;
$L__BB7_183:
	bar.warp.sync 	-1;
	add.s32 	%r1513, %r1, 3456;
	setp.ge.s32 	%p133, %r1513, %r243;
	@%p133 bra 	$L__BB7_185;
	ld.param.u32 	%r1625, [_ZN3cub18CUB_300001_SM_10006detail10radix_sort29DeviceRadixSortOnesweepKernelINS1_5radix10policy_hubIjNS0_8NullTypeEyE10Policy1000ELNS0_9SortOrderE0EjS6_yiiNS1_21identity_decomposer_tEEEvPT5_SC_PT3_PKSD_PT1_PKSH_PT2_PKSL_T4_iiT6__param_9];
	ld.shared.u32 	%r1514, [%r121+13824];
	shr.u32 	%r1515, %r1514, %r1625;
	and.b32  	%r1516, %r1515, %r82;
	shl.b32 	%r1517, %r1516, 3;
	add.s32 	%r1519, %r1306, %r1517;
	ld.shared.u64 	%rd191, [%r1519+29184];
	add.s64 	%rd192, %rd191, %rd6;
	shl.b64 	%rd193, %rd192, 2;
	add.s64 	%rd194, %rd5, %rd193;
	st.global.u32 	[%rd194+13824], %r1514;
$L__BB7_185:
	bar.warp.sync 	-1;
	add.s32 	%r1520, %r1, 3840;
	setp.ge.s32 	%p134, %r1520, %r243;
	@%p134 bra 	$L__BB7_187;
	ld.param.u32 	%r1626, [_ZN3cub18CUB_300001_SM_10006detail10radix_sort29DeviceRadixSortOnesweepKernelINS1_5radix10policy_hubIjNS0_8NullTypeEyE10Policy1000ELNS0_9SortOrderE0EjS6_yiiNS1_21identity_decomposer_tEEEvPT5_SC_PT3_PKSD_PT1_PKSH_PT2_PKSL_T4_iiT6__param_9];
	ld.shared.u32 	%r1521, [%r121+15360];
	shr.u32 	%r1522, %r1521, %r1626;
	and.b32  	%r1523, %r1522, %r82;
	shl.b32 	%r1524, %r1523, 3;
	add.s32 	%r1526, %r1306, %r1524;
	ld.shared.u64 	%rd195, [%r1526+29184];
	add.s64 	%rd196, %rd195, %rd6;
	shl.b64 	%rd197, %rd196, 2;
	add.s64 	%rd198, %rd5, %rd197;
	st.global.u32 	[%rd198+15360], %r1521;
$L__BB7_187:
	bar.warp.sync 	-1;
	add.s32 	%r1527, %r1, 4224;
	setp.ge.s32 	%p135, %r1527, %r243;
	@%p135 bra 	$L__BB7_189;
	ld.param.u32 	%r1627, [_ZN3cub18CUB_300001_SM_10006detail10radix_sort29DeviceRadixSortOnesweepKernelINS1_5radix10policy_hubIjNS0_8NullTypeEyE10Policy1000ELNS0_9SortOrderE0EjS6_yiiNS1_21identity_decomposer_tEEEvPT5_SC_PT3_PKSD_PT1_PKSH_PT2_PKSL_T4_iiT6__param_9];
	ld.shared.u32 	%r1528, [%r121+16896];
	shr.u32 	%r1529, %r1528, %r1627;
	and.b32  	%r1530, %r1529, %r82;
	shl.b32 	%r1531, %r1530, 3;
	add.s32 	%r1533, %r1306, %r1531;
	ld.shared.u64 	%rd199, [%r1533+29184];
	add.s64 	%rd200, %rd199, %rd6;
	shl.b64 	%rd201, %rd200, 2;
	add.s64 	%rd202, %rd5, %rd201;
	st.global.u32 	[%rd202+16896], %r1528;
$L__BB7_189:
	bar.warp.sync 	-1;
	add.s32 	%r1534, %r1, 4608;
	setp.ge.s32 	%p136, %r1534, %r243;
	@%p136 bra 	$L__BB7_191;
	ld.param.u32 	%r1628, [_ZN3cub18CUB_300001_SM_10006detail10radix_sort29DeviceRadixSortOnesweepKernelINS1_5radix10policy_hubIjNS0_8NullTypeEyE10Policy1000ELNS0_9SortOrderE0EjS6_yiiNS1_21identity_decomposer_tEEEvPT5_SC_PT3_PKSD_PT1_PKSH_PT2_PKSL_T4_iiT6__param_9];
	ld.shared.u32 	%r1535, [%r121+18432];
	shr.u32 	%r1536, %r1535, %r1628;
	and.b32  	%r1537, %r1536, %r82;
	shl.b32 	%r1538, %r1537, 3;
	add.s32 	%r1540, %r1306, %r1538;
	ld.shared.u64 	%rd203, [%r1540+29184];
	add.s64 	%rd204, %rd203, %rd6;
	shl.b64 	%rd205, %rd204, 2;
	add.s64 	%rd206, %rd5, %rd205;
	st.global.u32 	[%rd206+18432], %r1535;
$L__BB7_191:
	bar.warp.sync 	-1;
	add.s32 	%r1541, %r1, 4992;
	setp.ge.s32 	%p137, %r1541, %r243;
	@%p137 bra 	$L__BB7_193;
	ld.param.u32 	%r1629, [_ZN3cub18CUB_300001_SM_10006detail10radix_sort29DeviceRadixSortOnesweepKernelINS1_5radix10policy_hubIjNS0_8NullTypeEyE10Policy1000ELNS0_9SortOrderE0EjS6_yiiNS1_21identity_decomposer_tEEEvPT5_SC_PT3_PKSD_PT1_PKSH_PT2_PKSL_T4_iiT6__param_9];
	ld.shared.u32 	%r1542, [%r121+19968];
	shr.u32 	%r1543, %r1542, %r1629;
	and.b32  	%r1544, %r1543, %r82;
	shl.b32 	%r1545, %r1544, 3;
	add.s32 	%r1547, %r1306, %r1545;
	ld.shared.u64 	%rd207, [%r1547+29184];
	add.s64 	%rd208, %rd207, %rd6;
	shl.b64 	%rd209, %rd208, 2;
	add.s64 	%rd210, %rd5, %rd209;
	st.global.u32 	[%rd210+19968], %r1542;
$L__BB7_193:
	bar.warp.sync 	-1;
	add.s32 	%r1548, %r1, 5376;
	setp.ge.s32 	%p138, %r1548, %r243;
	@%p138 bra 	$L__BB7_195;
	ld.param.u32 	%r1630, [_ZN3cub18CUB_300001_SM_10006detail10radix_sort29DeviceRadixSortOnesweepKernelINS1_5radix10policy_hubIjNS0_8NullTypeEyE10Policy1000ELNS0_9SortOrderE0EjS6_yiiNS1_21identity_decomposer_tEEEvPT5_SC_PT3_PKSD_PT1_PKSH_PT2_PKSL_T4_iiT6__param_9];
	ld.shared.u32 	%r1549, [%r121+21504];
	shr.u32 	%r1550, %r1549, %r1630;
	and.b32  	%r1551, %r1550, %r82;
	shl.b32 	%r1552, %r1551, 3;
	add.s32 	%r1554, %r1306, %r1552;
	ld.shared.u64 	%rd211, [%r1554+29184];
	add.s64 	%rd212, %rd211, %rd6;
	shl.b64 	%rd213, %rd212, 2;
	add.s64 	%rd214, %rd5, %rd213;
	st.global.u32 	[%rd214+21504], %r1549;
$L__BB7_195:
	bar.warp.sync 	-1;
	add.s32 	%r1555, %r1, 5760;
	setp.ge.s32 	%p139, %r1555, %r243;
	@%p139 bra 	$L__BB7_197;
	ld.param.u32 	%r1631, [_ZN3cub18CUB_300001_SM_10006detail10radix_sort29DeviceRadixSortOnesweepKernelINS1_5radix10policy_hubIjNS0_8NullTypeEyE10Policy1000ELNS0_9SortOrderE0EjS6_yiiNS1_21identity_decomposer_tEEEvPT5_SC_PT3_PKSD_PT1_PKSH_PT2_PKSL_T4_iiT6__param_9];
	ld.shared.u32 	%r1556, [%r121+23040];
	shr.u32 	%r1557, %r1556, %r1631;
	and.b32  	%r1558, %r1557, %r82;
	shl.b32 	%r1559, %r1558, 3;
	add.s32 	%r1561, %r1306, %r1559;
	ld.shared.u64 	%rd215, [%r1561+29184];
	add.s64 	%rd216, %rd215, %rd6;
	shl.b64 	%rd217, %rd216, 2;
	add.s64 	%rd218, %rd5, %rd217;
	st.global.u32 	[%rd218+23040], %r1556;
$L__BB7_197:
	bar.warp.sync 	-1;
	or.b32  	%r1562, %r1, 6144;
	setp.ge.s32 	%p140, %r1562, %r243;
	@%p140 bra 	$L__BB7_199;
	ld.param.u32 	%r1632, [_ZN3cub18CUB_300001_SM_10006detail10radix_sort29DeviceRadixSortOnesweepKernelINS1_5radix10policy_hubIjNS0_8NullTypeEyE10Policy1000ELNS0_9SortOrderE0EjS6_yiiNS1_21identity_decomposer_tEEEvPT5_SC_PT3_PKSD_PT1_PKSH_PT2_PKSL_T4_iiT6__param_9];
	ld.shared.u32 	%r1563, [%r121+24576];
	shr.u32 	%r1564, %r1563, %r1632;
	and.b32  	%r1565, %r1564, %r82;
	shl.b32 	%r1566, %r1565, 3;
	add.s32 	%r1568, %r1306, %r1566;
	ld.shared.u64 	%rd219, [%r1568+29184];
	add.s64 	%rd220, %rd219, %rd6;
	shl.b64 	%rd221, %rd220, 2;
	add.s64 	%rd222, %rd5, %rd221;
	st.global.u32 	[%rd222+24576], %r1563;
$L__BB7_199:
	bar.warp.sync 	-1;
	add.s32 	%r1569, %r1, 6528;
	setp.ge.s32 	%p141, %r1569, %r243;
	@%p141 bra 	$L__BB7_201;
	ld.param.u32 	%r1633, [_ZN3cub18CUB_300001_SM_10006detail10radix_sort29DeviceRadixSortOnesweepKernelINS1_5radix10policy_hubIjNS0_8NullTypeEyE10Policy1000ELNS0_9SortOrderE0EjS6_yiiNS1_21identity_decomposer_tEEEvPT5_SC_PT3_PKSD_PT1_PKSH_PT2_PKSL_T4_iiT6__param_9];
	ld.shared.u32 	%r1570, [%r121+26112];
	shr.u32 	%r1571, %r1570, %r1633;
	and.b32  	%r1572, %r1571, %r82;
	shl.b32 	%r1573, %r1572, 3;
	add.s32 	%r1575, %r1306, %r1573;
	ld.shared.u64 	%rd223, [%r1575+29184];
	add.s64 	%rd224, %rd223, %rd6;
	shl.b64 	%rd225, %rd224, 2;
	add.s64 	%rd226, %rd5, %rd225;
	st.global.u32 	[%rd226+26112], %r1570;
$L__BB7_201:
	ld.param.u32 	%r1634, [_ZN3cub18CUB_300001_SM_10006detail10radix_sort29DeviceRadixSortOnesweepKernelINS1_5radix10policy_hubIjNS0_8NullTypeEyE10Policy1000ELNS0_9SortOrderE0EjS6_yiiNS1_21identity_decomposer_tEEEvPT5_SC_PT3_PKSD_PT1_PKSH_PT2_PKSL_T4_iiT6__param_9];
	bar.warp.sync 	-1;
	add.s32 	%r1576, %r1, 6912;
	ld.shared.u32 	%r244, [%r121+27648];
	shr.u32 	%r1577, %r244, %r1634;
	and.b32  	%r1578, %r1577, %r82;
	shl.b32 	%r1579, %r1578, 3;
	add.s32 	%r1581, %r1306, %r1579;
	ld.shared.u64 	%rd227, [%r1581+29184];
	add.s64 	%rd16, %rd227, %rd6;
	setp.ge.s32 	%p142, %r1576, %r243;
	@%p142 bra 	$L__BB7_203;
	shl.b64 	%rd228, %rd16, 2;
	add.s64 	%rd229, %rd5, %rd228;
	st.global.u32 	[%rd229+27648], %r244;
$L__BB7_203:
	bar.warp.sync 	-1;
$L__BB7_204:
	ret;

}


// ===== COMPILED SASS (sm_100) =====

	.target	sm_100

	.elftype	@"ET_EXEC"


//--------------------- .note.nv.tkinfo           --------------------------
	.section	.note.nv.tkinfo,"",@"SHT_NOTE"
	.sectionflags	@"SHF_NOTE_NV_TKINFO"
	.tkinfo
        /*0018*/ 	.word	0x00000002
        /*0030*/ 	.string	""
        /*0030*/ 	.string	"ptxas"
        /*0030*/ 	.string	"Cuda compilation tools, release 13.0, V13.0.88"
        /*0030*/ 	.string	"Build cuda_13.0.r13.0/compiler.36424714_0"
        /*0030*/ 	.string	"-arch sm_100 -m 64 "



//--------------------- .note.nv.cuinfo           --------------------------
	.section	.note.nv.cuinfo,"",@"SHT_NOTE"
	.sectionflags	@"SHF_NOTE_NV_CUINFO"
        /*0018*/ 	.short	0x0002
        /*001a*/ 	.short	0x0064
        /*001c*/ 	.short	0x0082
	.zero		2


//--------------------- .nv.info                  --------------------------
	.section	.nv.info,"",@"SHT_CUDA_INFO"
	.align	4


	//----- nvinfo : EIATTR_REGCOUNT
	.align		4
        /*0000*/ 	.byte	0x04, 0x2f
        /*0002*/ 	.short	(.L_46 - .L_45)
	.align		4
.L_45:
        /*0004*/ 	.word	index@(_Z16computeLocalHistPjiPiii)
        /*0008*/ 	.word	0x0000000c


	//----- nvinfo : EIATTR_FRAME_SIZE
	.align		4
.L_46:
        /*000c*/ 	.byte	0x04, 0x11
        /*000e*/ 	.short	(.L_48 - .L_47)
	.align		4
.L_47:
        /*0010*/ 	.word	index@(_Z16computeLocalHistPjiPiii)
        /*0014*/ 	.word	0x00000000


	//----- nvinfo : EIATTR_REGCOUNT
	.align		4
.L_48:
        /*0018*/ 	.byte	0x04, 0x2f
        /*001a*/ 	.short	(.L_50 - .L_49)
	.align		4
.L_49:
        /*001c*/ 	.word	index@(_Z13scanBlkKernelPiiS_S_)
        /*0020*/ 	.word	0x0000000c


	//----- nvinfo : EIATTR_FRAME_SIZE
	.align		4
.L_50:
        /*0024*/ 	.byte	0x04, 0x11
        /*0026*/ 	.short	(.L_52 - .L_51)
	.align		4
.L_51:
        /*0028*/ 	.word	index@(_Z13scanBlkKernelPiiS_S_)
        /*002c*/ 	.word	0x00000000


	//----- nvinfo : EIATTR_REGCOUNT
	.align		4
.L_52:
        /*0030*/ 	.byte	0x04, 0x2f
        /*0032*/ 	.short	(.L_54 - .L_53)
	.align		4
.L_53:
        /*0034*/ 	.word	index@(_Z10addSumScanPiiS_)
        /*0038*/ 	.word	0x0000000c


	//----- nvinfo : EIATTR_FRAME_SIZE
	.align		4
.L_54:
        /*003c*/ 	.byte	0x04, 0x11
        /*003e*/ 	.short	(.L_56 - .L_55)
	.align		4
.L_55:
        /*0040*/ 	.word	index@(_Z10addSumScanPiiS_)
        /*0044*/ 	.word	0x00000000


	//----- nvinfo : EIATTR_REGCOUNT
	.align		4
.L_56:
        /*0048*/ 	.byte	0x04, 0x2f
        /*004a*/ 	.short	(.L_58 - .L_57)
	.align		4
.L_57:
        /*004c*/ 	.word	index@(_ZN3cub18CUB_300001_SM_10006detail11EmptyKernelIvEEvv)
        /*0050*/ 	.word	0x00000004


	//----- nvinfo : EIATTR_FRAME_SIZE
	.align		4
.L_58:
        /*0054*/ 	.byte	0x04, 0x11
        /*0056*/ 	.short	(.L_60 - .L_59)
	.align		4
.L_59:
        /*0058*/ 	.word	index@(_ZN3cub18CUB_300001_SM_10006detail11EmptyKernelIvEEvv)
        /*005c*/ 	.word	0x00000000


	//----- nvinfo : EIATTR_REGCOUNT
	.align		4
.L_60:
        /*0060*/ 	.byte	0x04, 0x2f
        /*0062*/ 	.short	(.L_62 - .L_61)
	.align		4
.L_61:
        /*0064*/ 	.word	index@(_ZN3cub18CUB_300001_SM_10006detail10radix_sort31DeviceRadixSortSingleTileKernelINS1_5radix10policy_hubIjNS0_8NullTypeEyE10Policy1000ELNS0_9SortOrderE0EjS6_yNS1_21identity_decomposer_tEEEvPKT1_PSB_PKT2_PSF_T3_iiT4_)
        /*0068*/ 	.word	0x0000007f


	//----- nvinfo : EIATTR_FRAME_SIZE
	.align		4
.L_62:
        /*006c*/ 	.byte	0x04, 0x11
        /*006e*/ 	.short	(.L_64 - .L_63)
	.align		4
.L_63:
        /*0070*/ 	.word	index@(_ZN3cub18CUB_300001_SM_10006detail10radix_sort31DeviceRadixSortSingleTileKernelINS1_5radix10policy_hubIjNS0_8NullTypeEyE10Policy1000ELNS0_9SortOrderE0EjS6_yNS1_21identity_decomposer_tEEEvPKT1_PSB_PKT2_PSF_T3_iiT4_)
        /*0074*/ 	.word	0x00000000


	//----- nvinfo : EIATTR_REGCOUNT
	.align		4
.L_64:
        /*0078*/ 	.byte	0x04, 0x2f
        /*007a*/ 	.short	(.L_66 - .L_65)
	.align		4
.L_65:
        /*007c*/ 	.word	index@(_ZN3cub18CUB_300001_SM_10006detail10radix_sort30DeviceRadixSortHistogramKernelINS1_5radix10policy_hubIjNS0_8NullTypeEyE10Policy1000ELNS0_9SortOrderE0EjyNS1_21identity_decomposer_tEEEvPT2_PKT1_SB_iiT3_)
        /*0080*/ 	.word	0x00000020


	//----- nvinfo : EIATTR_FRAME_SIZE
	.align		4
.L_66:
        /*0084*/ 	.byte	0x04, 0x11
        /*0086*/ 	.short	(.L_68 - .L_67)
	.align		4
.L_67:
        /*0088*/ 	.word	index@(_ZN3cub18CUB_300001_SM_10006detail10radix_sort30DeviceRadixSortHistogramKernelINS1_5radix10policy_hubIjNS0_8NullTypeEyE10Policy1000ELNS0_9SortOrderE0EjyNS1_21identity_decomposer_tEEEvPT2_PKT1_SB_iiT3_)
        /*008c*/ 	.word	0x00000000


	//----- nvinfo : EIATTR_REGCOUNT
	.align		4
.L_68:
        /*0090*/ 	.byte	0x04, 0x2f
        /*0092*/ 	.short	(.L_70 - .L_69)
	.align		4
.L_69:
        /*0094*/ 	.word	index@(_ZN3cub18CUB_300001_SM_10006detail10radix_sort33DeviceRadixSortExclusiveSumKernelINS1_5radix10policy_hubIjNS0_8NullTypeEyE10Policy1000EyEEvPT0_)
        /*0098*/ 	.word	0x00000020


	//----- nvinfo : EIATTR_FRAME_SIZE
	.align		4
.L_70:
        /*009c*/ 	.byte	0x04, 0x11
        /*009e*/ 	.short	(.L_72 - .L_71)
	.align		4
.L_71:
        /*00a0*/ 	.word	index@(_ZN3cub18CUB_300001_SM_10006detail10radix_sort33DeviceRadixSortExclusiveSumKernelINS1_5radix10policy_hubIjNS0_8NullTypeEyE10Policy1000EyEEvPT0_)
        /*00a4*/ 	.word	0x00000000


	//----- nvinfo : EIATTR_REGCOUNT
	.align		4
.L_72:
        /*00a8*/ 	.byte	0x04, 0x2f
        /*00aa*/ 	.short	(.L_74 - .L_73)
	.align		4
.L_73:
        /*00ac*/ 	.word	index@(_ZN3cub18CUB_300001_SM_10006detail10radix_sort29DeviceRadixSortOnesweepKernelINS1_5radix10policy_hubIjNS0_8NullTypeEyE10Policy1000ELNS0_9SortOrderE0EjS6_yiiNS1_21identity_decomposer_tEEEvPT5_SC_PT3_PKSD_PT1_PKSH_PT2_PKSL_T4_iiT6_)
        /*00b0*/ 	.word	0x00000050


	//----- nvinfo : EIATTR_FRAME_SIZE
	.align		4
.L_74:
        /*00b4*/ 	.byte	0x04, 0x11
        /*00b6*/ 	.short	(.L_76 - .L_75)
	.align		4
.L_75:
        /*00b8*/ 	.word	index@(_ZN3cub18CUB_300001_SM_10006detail10radix_sort29DeviceRadixSortOnesweepKernelINS1_5radix10policy_hubIjNS0_8NullTypeEyE10Policy1000ELNS0_9SortOrderE0EjS6_yiiNS1_21identity_decomposer_tEEEvPT5_SC_PT3_PKSD_PT1_PKSH_PT2_PKSL_T4_iiT6_)
        /*00bc*/ 	.word	0x00000010


	//----- nvinfo : EIATTR_MIN_STACK_SIZE
	.align		4
.L_76:
        /*00c0*/ 	.byte	0x04, 0x12
        /*00c2*/ 	.short	(.L_78 - .L_77)
	.align		4
.L_77:
        /*00c4*/ 	.word	index@(_ZN3cub18CUB_300001_SM_10006detail10radix_sort29DeviceRadixSortOnesweepKernelINS1_5radix10policy_hubIjNS0_8NullTypeEyE10Policy1000ELNS0_9SortOrderE0EjS6_yiiNS1_21identity_decomposer_tEEEvPT5_SC_PT3_PKSD_PT1_PKSH_PT2_PKSL_T4_iiT6_)
        /*00c8*/ 	.word	0x00000010


	//----- nvinfo : EIATTR_MIN_STACK_SIZE
	.align		4
.L_78:
        /*00cc*/ 	.byte	0x04, 0x12
        /*00ce*/ 	.short	(.L_80 - .L_79)
	.align		4
.L_79:
        /*00d0*/ 	.word	index@(_ZN3cub18CUB_300001_SM_10006detail10radix_sort33DeviceRadixSortExclusiveSumKernelINS1_5radix10policy_hubIjNS0_8NullTypeEyE10Policy1000EyEEvPT0_)
        /*00d4*/ 	.word	0x00000000


	//----- nvinfo : EIATTR_MIN_STACK_SIZE
	.align		4
.L_80:
        /*00d8*/ 	.byte	0x04, 0x12
        /*00da*/ 	.short	(.L_82 - .L_81)
	.align		4
.L_81:
        /*00dc*/ 	.word	index@(_ZN3cub18CUB_300001_SM_10006detail10radix_sort30DeviceRadixSortHistogramKernelINS1_5radix10policy_hubIjNS0_8NullTypeEyE10Policy1000ELNS0_9SortOrderE0EjyNS1_21identity_decomposer_tEEEvPT2_PKT1_SB_iiT3_)
        /*00e0*/ 	.word	0x00000000


	//----- nvinfo : EIATTR_MIN_STACK_SIZE
	.align		4
.L_82:
        /*00e4*/ 	.byte	0x04, 0x12
        /*00e6*/ 	.short	(.L_84 - .L_83)
	.align		4
.L_83:
        /*00e8*/ 	.word	index@(_ZN3cub18CUB_300001_SM_10006detail10radix_sort31DeviceRadixSortSingleTileKernelINS1_5radix10policy_hubIjNS0_8NullTypeEyE10Policy1000ELNS0_9SortOrderE0EjS6_yNS1_21identity_decomposer_tEEEvPKT1_PSB_PKT2_PSF_T3_iiT4_)
        /*00ec*/ 	.word	0x00000000


	//----- nvinfo : EIATTR_MIN_STACK_SIZE
	.align		4
.L_84:
        /*00f0*/ 	.byte	0x04, 0x12
        /*00f2*/ 	.short	(.L_86 - .L_85)
	.align		4
.L_85:
        /*00f4*/ 	.word	index@(_ZN3cub18CUB_300001_SM_10006detail11EmptyKernelIvEEvv)
        /*00f8*/ 	.word	0x00000000


	//----- nvinfo : EIATTR_MIN_STACK_SIZE
	.align		4
.L_86:
        /*00fc*/ 	.byte	0x04, 0x12
        /*00fe*/ 	.short	(.L_88 - .L_87)
	.align		4
.L_87:
        /*0100*/ 	.word	index@(_Z10addSumScanPiiS_)
        /*0104*/ 	.word	0x00000000


	//----- nvinfo : EIATTR_MIN_STACK_SIZE
	.align		4
.L_88:
        /*0108*/ 	.byte	0x04, 0x12
        /*010a*/ 	.short	(.L_90 - .L_89)
	.align		4
.L_89:
        /*010c*/ 	.word	index@(_Z13scanBlkKernelPiiS_S_)
        /*0110*/ 	.word	0x00000000


	//----- nvinfo : EIATTR_MIN_STACK_SIZE
	.align		4
.L_90:
        /*0114*/ 	.byte	0x04, 0x12
        /*0116*/ 	.short	(.L_92 - .L_91)
	.align		4
.L_91:
        /*0118*/ 	.word	index@(_Z16computeLocalHistPjiPiii)
        /*011c*/ 	.word	0x00000000
.L_92:


//--------------------- .nv.compat                --------------------------
	.section	.nv.compat,"",@"SHT_CUDA_COMPAT_INFO"
	.align	4
        /*0000*/ 	.byte	0x02, 0x09, 0x00, 0x00, 0x02, 0x02, 0x01, 0x00, 0x02, 0x05, 0x05, 0x00, 0x03, 0x07, 0x01, 0x01
        /*0010*/ 	.byte	0x02, 0x03, 0x00, 0x00, 0x02, 0x06, 0x01, 0x00, 0x04, 0x0b, 0x08, 0x00, 0x09, 0x00, 0x00, 0x00
        /*0020*/ 	.byte	0x00, 0x00, 0x00, 0x00


//--------------------- .nv.info._ZN3cub18CUB_300001_SM_10006detail10radix_sort29DeviceRadixSortOnesweepKernelINS1_5radix10policy_hubIjNS0_8NullTypeEyE10Policy1000ELNS0_9SortOrderE0EjS6_yiiNS1_21identity_decomposer_tEEEvPT5_SC_PT3_PKSD_PT1_PKSH_PT2_PKSL_T4_iiT6_ --------------------------
	.section	.nv.info._ZN3cub18CUB_300001_SM_10006detail10radix_sort29DeviceRadixSortOnesweepKernelINS1_5radix10policy_hubIjNS0_8NullTypeEyE10Policy1000ELNS0_9SortOrderE0EjS6_yiiNS1_21identity_decomposer_tEEEvPT5_SC_PT3_PKSD_PT1_PKSH_PT2_PKSL_T4_iiT6_,"",@"SHT_CUDA_INFO"
	.sectionflags	@""
	.align	4


	//----- nvinfo : EIATTR_CUDA_API_VERSION
	.align		4
        /*0000*/ 	.byte	0x04, 0x37
        /*0002*/ 	.short	(.L_94 - .L_93)
.L_93:
        /*0004*/ 	.word	0x00000082


	//----- nvinfo : EIATTR_KPARAM_INFO
	.align		4
.L_94:
        /*0008*/ 	.byte	0x04, 0x17
        /*000a*/ 	.short	(.L_96 - .L_95)
.L_95:
        /*000c*/ 	.word	0x00000000
        /*0010*/ 	.short	0x000b
        /*0012*/ 	.short	0x004c
        /*0014*/ 	.byte	0x00, 0xf0, 0x05, 0x00


	//----- nvinfo : EIATTR_KPARAM_INFO
	.align		4
.L_96:
        /*0018*/ 	.byte	0x04, 0x17
        /*001a*/ 	.short	(.L_98 - .L_97)
.L_97:
        /*001c*/ 	.word	0x00000000
        /*0020*/ 	.short	0x000a
        /*0022*/ 	.short	0x0048
        /*0024*/ 	.byte	0x00, 0xf0, 0x11, 0x00


	//----- nvinfo : EIATTR_KPARAM_INFO
	.align		4
.L_98:
        /*0028*/ 	.byte	0x04, 0x17
        /*002a*/ 	.short	(.L_100 - .L_99)
.L_99:
        /*002c*/ 	.word	0x00000000
        /*0030*/ 	.short	0x0009
        /*0032*/ 	.short	0x0044
        /*0034*/ 	.byte	0x00, 0xf0, 0x11, 0x00


	//----- nvinfo : EIATTR_KPARAM_INFO
	.align		4
.L_100:
        /*0038*/ 	.byte	0x04, 0x17
        /*003a*/ 	.short	(.L_102 - .L_101)
.L_101:
        /*003c*/ 	.word	0x00000000
        /*0040*/ 	.short	0x0008
        /*0042*/ 	.short	0x0040
        /*0044*/ 	.byte	0x00, 0xf0, 0x11, 0x00


	//----- nvinfo : EIATTR_KPARAM_INFO
	.align		4
.L_102:
        /*0048*/ 	.byte	0x04, 0x17
        /*004a*/ 	.short	(.L_104 - .L_103)
.L_103:
        /*004c*/ 	.word	0x00000000
        /*0050*/ 	.short	0x0007
        /*0052*/ 	.short	0x0038
        /*0054*/ 	.byte	0x00, 0xf5, 0x21, 0x00


	//----- nvinfo : EIATTR_KPARAM_INFO
	.align		4
.L_104:
        /*0058*/ 	.byte	0x04, 0x17
        /*005a*/ 	.short	(.L_106 - .L_105)
.L_105:
        /*005c*/ 	.word	0x00000000
        /*0060*/ 	.short	0x0006
        /*0062*/ 	.short	0x0030
        /*0064*/ 	.byte	0x00, 0xf5, 0x21, 0x00


	//----- nvinfo : EIATTR_KPARAM_INFO
	.align		4
.L_106:
        /*0068*/ 	.byte	0x04, 0x17
        /*006a*/ 	.short	(.L_108 - .L_107)
.L_107:
        /*006c*/ 	.word	0x00000000
        /*0070*/ 	.short	0x0005
        /*0072*/ 	.short	0x0028
        /*0074*/ 	.byte	0x00, 0xf5, 0x21, 0x00


	//----- nvinfo : EIATTR_KPARAM_INFO
	.align		4
.L_108:
        /*0078*/ 	.byte	0x04, 0x17
        /*007a*/ 	.short	(.L_110 - .L_109)
.L_109:
        /*007c*/ 	.word	0x00000000
        /*0080*/ 	.short	0x0004
        /*0082*/ 	.short	0x0020
        /*0084*/ 	.byte	0x00, 0xf5, 0x21, 0x00


	//----- nvinfo : EIATTR_KPARAM_INFO
	.align		4
.L_110:
        /*0088*/ 	.byte	0x04, 0x17
        /*008a*/ 	.short	(.L_112 - .L_111)
.L_111:
        /*008c*/ 	.word	0x00000000
        /*0090*/ 	.short	0x0003
        /*0092*/ 	.short	0x0018
        /*0094*/ 	.byte	0x00, 0xf5, 0x21, 0x00


	//----- nvinfo : EIATTR_KPARAM_INFO
	.align		4
.L_112:
        /*0098*/ 	.byte	0x04, 0x17
        /*009a*/ 	.short	(.L_114 - .L_113)
.L_113:
        /*009c*/ 	.word	0x00000000
        /*00a0*/ 	.short	0x0002
        /*00a2*/ 	.short	0x0010
        /*00a4*/ 	.byte	0x00, 0xf5, 0x21, 0x00


	//----- nvinfo : EIATTR_KPARAM_INFO
	.align		4
.L_114:
        /*00a8*/ 	.byte	0x04, 0x17
        /*00aa*/ 	.short	(.L_116 - .L_115)
.L_115:
        /*00ac*/ 	.word	0x00000000
        /*00b0*/ 	.short	0x0001
        /*00b2*/ 	.short	0x0008
        /*00b4*/ 	.byte	0x00, 0xf5, 0x21, 0x00


	//----- nvinfo : EIATTR_KPARAM_INFO
	.align		4
.L_116:
        /*00b8*/ 	.byte	0x04, 0x17
        /*00ba*/ 	.short	(.L_118 - .L_117)
.L_117:
        /*00bc*/ 	.word	0x00000000
        /*00c0*/ 	.short	0x0000
        /*00c2*/ 	.short	0x0000
        /*00c4*/ 	.byte	0x00, 0xf5, 0x21, 0x00


	//----- nvinfo : EIATTR_SPARSE_MMA_MASK
	.align		4
.L_118:
        /*00c8*/ 	.byte	0x03, 0x50
        /*00ca*/ 	.short	0x0000


	//----- nvinfo : EIATTR_MAXREG_COUNT
	.align		4
        /*00cc*/ 	.byte	0x03, 0x1b
        /*00ce*/ 	.short	0x00a8


	//----- nvinfo : EIATTR_NUM_BARRIERS
	.align		4
        /*00d0*/ 	.byte	0x02, 0x4c
        /*00d2*/ 	.byte	0x01
	.zero		1


	//----- nvinfo : EIATTR_ANNOTATIONS
	.align		4
        /*00d4*/ 	.byte	0x04, 0x55
        /*00d6*/ 	.short	(.L_120 - .L_119)


	//   ....[0]....
.L_119:
        /*00d8*/ 	.word	0x00000001
        /*00dc*/ 	.byte	0x40, 0x0e, 0x00, 0x00, 0x01, 0x00, 0x00, 0x00, 0x20, 0x10, 0x00, 0x00, 0x01, 0x00, 0x00, 0x00
        /*00ec*/ 	.byte	0xa0, 0x10, 0x00, 0x00, 0x01, 0x00, 0x00, 0x00, 0x00, 0x25, 0x00, 0x00, 0x01, 0x00, 0x00, 0x00
        /*00fc*/ 	.byte	0xc0, 0x39, 0x00, 0x00, 0x01, 0x00, 0x00, 0x00, 0x00, 0x3c, 0x00, 0x00, 0x01, 0x00, 0x00, 0x00
        /*010c*/ 	.byte	0x20, 0x52, 0x00, 0x00


	//----- nvinfo : EIATTR_MERCURY_ISA_VERSION
	.align		4
.L_120:
        /*0110*/ 	.byte	0x03, 0x5f
        /*0112*/ 	.short	0x0101


	//----- nvinfo : EIATTR_COOP_GROUP_MASK_REGIDS
	.align		4
        /*0114*/ 	.byte	0x04, 0x29
        /*0116*/ 	.short	(.L_122 - .L_121)


	//   ....[0]....
.L_121:
        /*0118*/ 	.word	0xffffffff


	//   ....[1]....
        /*011c*/ 	.word	0x05000000


	//   ....[2]....
        /*0120*/ 	.word	0xffffffff


	//   ....[3]....
        /*0124*/ 	.word	0xffffffff


	//   ....[4]....
        /*0128*/ 	.word	0xffffffff


	//   ....[5]....
        /*012c*/ 	.word	0xffffffff


	//   ....[6]....
        /*0130*/ 	.word	0xffffffff


	//   ....[7]....
        /*0134*/ 	.word	0xffffffff


	//   ....[8]....
        /*0138*/ 	.word	0xffffffff


	//   ....[9]....
        /*013c*/ 	.word	0xffffffff


	//   ....[10]....
        /*0140*/ 	.word	0xffffffff


	//   ....[11]....
        /*0144*/ 	.word	0xffffffff


	//   ....[12]....
        /*0148*/ 	.word	0xffffffff


	//   ....[13]....
        /*014c*/ 	.word	0xffffffff


	//   ....[14]....
        /*0150*/ 	.word	0xffffffff


	//   ....[15]....
        /*0154*/ 	.word	0xffffffff


	//   ....[16]....
        /*0158*/ 	.word	0xffffffff


	//   ....[17]....
        /*015c*/ 	.word	0xffffffff


	//   ....[18]....
        /*0160*/ 	.word	0xffffffff


	//   ....[19]....
        /*0164*/ 	.word	0xffffffff


	//   ....[20]....
        /*0168*/ 	.word	0xffffffff


	//   ....[21]....
        /*016c*/ 	.word	0xffffffff


	//   ....[22]....
        /*0170*/ 	.word	0xffffffff


	//   ....[23]....
        /*0174*/ 	.word	0xffffffff


	//   ....[24]....
        /*0178*/ 	.word	0xffffffff


	//   ....[25]....
        /*017c*/ 	.word	0xffffffff


	//   ....[26]....
        /*0180*/ 	.word	0xffffffff


	//   ....[27]....
        /*0184*/ 	.word	0xffffffff


	//   ....[28]....
        /*0188*/ 	.word	0xffffffff


	//   ....[29]....
        /*018c*/ 	.word	0xffffffff


	//   ....[30]....
        /*0190*/ 	.word	0xffffffff


	//   ....[31]....
        /*0194*/ 	.word	0xffffffff


	//   ....[32]....
        /*0198*/ 	.word	0xffffffff


	//   ....[33]....
        /*019c*/ 	.word	0xffffffff


	//   ....[34]....
        /*01a0*/ 	.word	0xffffffff


	//   ....[35]....
        /*01a4*/ 	.word	0xffffffff


	//   ....[36]....
        /*01a8*/ 	.word	0xffffffff


	//   ....[37]....
        /*01ac*/ 	.word	0xffffffff


	//   ....[38]....
        /*01b0*/ 	.word	0xffffffff


	//   ....[39]....
        /*01b4*/ 	.word	0xffffffff


	//   ....[40]....
        /*01b8*/ 	.word	0xffffffff


	//   ....[41]....
        /*01bc*/ 	.word	0xffffffff


	//   ....[42]....
        /*01c0*/ 	.word	0xffffffff


	//   ....[43]....
        /*01c4*/ 	.word	0xffffffff


	//   ....[44]....
        /*01c8*/ 	.word	0xffffffff


	//   ....[45]....
        /*01cc*/ 	.word	0xffffffff


	//   ....[46]....
        /*01d0*/ 	.word	0xffffffff


	//   ....[47]....
        /*01d4*/ 	.word	0xffffffff


	//   ....[48]....
        /*01d8*/ 	.word	0xffffffff


	//   ....[49]....
        /*01dc*/ 	.word	0xffffffff


	//   ....[50]....
        /*01e0*/ 	.word	0xffffffff


	//   ....[51]....
        /*01e4*/ 	.word	0xffffffff


	//   ....[52]....
        /*01e8*/ 	.word	0xffffffff


	//   ....[53]....
        /*01ec*/ 	.word	0xffffffff


	//   ....[54]....
        /*01f0*/ 	.word	0xffffffff


	//   ....[55]....
        /*01f4*/ 	.word	0xffffffff


	//   ....[56]....
        /*01f8*/ 	.word	0xffffffff


	//   ....[57]....
        /*01fc*/ 	.word	0xffffffff


	//   ....[58]....
        /*0200*/ 	.word	0xffffffff


	//   ....[59]....
        /*0204*/ 	.word	0xffffffff


	//   ....[60]....
        /*0208*/ 	.word	0xffffffff


	//   ....[61]....
        /*020c*/ 	.word	0xffffffff


	//   ....[62]....
        /*0210*/ 	.word	0xffffffff


	//   ....[63]....
        /*0214*/ 	.word	0xffffffff


	//   ....[64]....
        /*0218*/ 	.word	0xffffffff


	//   ....[65]....
        /*021c*/ 	.word	0xffffffff


	//   ....[66]....
        /*0220*/ 	.word	0xffffffff


	//   ....[67]....
        /*0224*/ 	.word	0xffffffff


	//   ....[68]....
        /*0228*/ 	.word	0xffffffff


	//   ....[69]....
        /*022c*/ 	.word	0xffffffff


	//   ....[70]....
        /*0230*/ 	.word	0xffffffff


	//   ....[71]....
        /*0234*/ 	.word	0xffffffff


	//   ....[72]....
        /*0238*/ 	.word	0xffffffff


	//   ....[73]....
        /*023c*/ 	.word	0xffffffff


	//   ....[74]....
        /*0240*/ 	.word	0xffffffff


	//   ....[75]....
        /*0244*/ 	.word	0xffffffff


	//   ....[76]....
        /*0248*/ 	.word	0xffffffff


	//   ....[77]....
        /*024c*/ 	.word	0xffffffff


	//   ....[78]....
        /*0250*/ 	.word	0xffffffff


	//   ....[79]....
        /*0254*/ 	.word	0xffffffff


	//   ....[80]....
        /*0258*/ 	.word	0xffffffff


	//   ....[81]....
        /*025c*/ 	.word	0xffffffff


	//   ....[82]....
        /*0260*/ 	.word	0xffffffff


	//   ....[83]....
        /*0264*/ 	.word	0xffffffff


	//   ....[84]....
        /*0268*/ 	.word	0xffffffff


	//   ....[85]....
        /*026c*/ 	.word	0xffffffff


	//   ....[86]....
        /*0270*/ 	.word	0xffffffff


	//   ....[87]....
        /*0274*/ 	.word	0xffffffff


	//   ....[88]....
        /*0278*/ 	.word	0xffffffff


	//   ....[89]....
        /*027c*/ 	.word	0xffffffff


	//   ....[90]....
        /*0280*/ 	.word	0xffffffff


	//   ....[91]....
        /*0284*/ 	.word	0xffffffff


	//   ....[92]....
        /*0288*/ 	.word	0xffffffff


	//   ....[93]....
        /*028c*/ 	.word	0xffffffff


	//   ....[94]....
        /*0290*/ 	.word	0xffffffff


	//   ....[95]....
        /*0294*/ 	.word	0xffffffff


	//   ....[96]....
        /*0298*/ 	.word	0xffffffff


	//   ....[97]....
        /*029c*/ 	.word	0xffffffff


	//   ....[98]....
        /*02a0*/ 	.word	0xffffffff


	//   ....[99]....
        /*02a4*/ 	.word	0xffffffff


	//   ....[100]....
        /*02a8*/ 	.word	0xffffffff


	//   ....[101]....
        /*02ac*/ 	.word	0xffffffff


	//   ....[102]....
        /*02b0*/ 	.word	0xffffffff


	//   ....[103]....
        /*02b4*/ 	.word	0xffffffff


	//   ....[104]....
        /*02b8*/ 	.word	0xffffffff


	//   ....[105]....
        /*02bc*/ 	.word	0xffffffff


	//   ....[106]....
        /*02c0*/ 	.word	0xffffffff


	//   ....[107]....
        /*02c4*/ 	.word	0xffffffff


	//   ....[108]....
        /*02c8*/ 	.word	0xffffffff


	//   ....[109]....
        /*02cc*/ 	.word	0xffffffff


	//   ....[110]....
        /*02d0*/ 	.word	0xffffffff


	//   ....[111]....
        /*02d4*/ 	.word	0xffffffff


	//   ....[112]....
        /*02d8*/ 	.word	0xffffffff


	//   ....[113]....
        /*02dc*/ 	.word	0xffffffff


	//   ....[114]....
        /*02e0*/ 	.word	0xffffffff


	//   ....[115]....
        /*02e4*/ 	.word	0xffffffff


	//   ....[116]....
        /*02e8*/ 	.word	0xffffffff


	//   ....[117]....
        /*02ec*/ 	.word	0xffffffff


	//   ....[118]....
        /*02f0*/ 	.word	0xffffffff


	//   ....[119]....
        /*02f4*/ 	.word	0xffffffff


	//   ....[120]....
        /*02f8*/ 	.word	0xffffffff


	//   ....[121]....
        /*02fc*/ 	.word	0xffffffff


	//   ....[122]....
        /*0300*/ 	.word	0xffffffff


	//   ....[123]....
        /*0304*/ 	.word	0xffffffff


	//   ....[124]....
        /*0308*/ 	.word	0xffffffff


	//   ....[125]....
        /*030c*/ 	.word	0xffffffff


	//   ....[126]....
        /*0310*/ 	.word	0xffffffff


	//   ....[127]....
        /*0314*/ 	.word	0xffffffff


	//   ....[128]....
        /*0318*/ 	.word	0xffffffff


	//   ....[129]....
        /*031c*/ 	.word	0xffffffff


	//   ....[130]....
        /*0320*/ 	.word	0xffffffff


	//   ....[131]....
        /*0324*/ 	.word	0xffffffff


	//   ....[132]....
        /*0328*/ 	.word	0xffffffff


	//   ....[133]....
        /*032c*/ 	.word	0xffffffff


	//   ....[134]....
        /*0330*/ 	.word	0xffffffff


	//   ....[135]....
        /*0334*/ 	.word	0xffffffff


	//   ....[136]....
        /*0338*/ 	.word	0xffffffff


	//   ....[137]....
        /*033c*/ 	.word	0xffffffff


	//   ....[138]....
        /*0340*/ 	.word	0xffffffff


	//   ....[139]....
        /*0344*/ 	.word	0xffffffff


	//   ....[140]....
        /*0348*/ 	.word	0xffffffff


	//   ....[141]....
        /*034c*/ 	.word	0xffffffff


	//   ....[142]....
        /*0350*/ 	.word	0xffffffff


	//   ....[143]....
        /*0354*/ 	.word	0xffffffff


	//   ....[144]....
        /*0358*/ 	.word	0xffffffff


	//   ....[145]....
        /*035c*/ 	.word	0xffffffff


	//   ....[146]....
        /*0360*/ 	.word	0xffffffff


	//   ....[147]....
        /*0364*/ 	.word	0xffffffff


	//   ....[148]....
        /*0368*/ 	.word	0xffffffff


	//   ....[149]....
        /*036c*/ 	.word	0xffffffff


	//   ....[150]....
        /*0370*/ 	.word	0xffffffff


	//   ....[151]....
        /*0374*/ 	.word	0xffffffff


	//   ....[152]....
        /*0378*/ 	.word	0xffffffff


	//   ....[153]....
        /*037c*/ 	.word	0xffffffff


	//   ....[154]....
        /*0380*/ 	.word	0xffffffff


	//   ....[155]....
        /*0384*/ 	.word	0xffffffff


	//   ....[156]....
        /*0388*/ 	.word	0xffffffff


	//   ....[157]....
        /*038c*/ 	.word	0xffffffff


	//   ....[158]....
        /*0390*/ 	.word	0xffffffff


	//   ....[159]....
        /*0394*/ 	.word	0xffffffff


	//   ....[160]....
        /*0398*/ 	.word	0xffffffff


	//   ....[161]....
        /*039c*/ 	.word	0xffffffff


	//   ....[162]....
        /*03a0*/ 	.word	0xffffffff


	//   ....[163]....
        /*03a4*/ 	.word	0xffffffff


	//   ....[164]....
        /*03a8*/ 	.word	0xffffffff


	//   ....[165]....
        /*03ac*/ 	.word	0xffffffff


	//   ....[166]....
        /*03b0*/ 	.word	0xffffffff


	//   ....[167]....
        /*03b4*/ 	.word	0xffffffff


	//   ....[168]....
        /*03b8*/ 	.word	0xffffffff


	//   ....[169]....
        /*03bc*/ 	.word	0xffffffff


	//   ....[170]....
        /*03c0*/ 	.word	0xffffffff


	//   ....[171]....
        /*03c4*/ 	.word	0xffffffff


	//   ....[172]....
        /*03c8*/ 	.word	0xffffffff


	//   ....[173]....
        /*03cc*/ 	.word	0xffffffff


	//   ....[174]....
        /*03d0*/ 	.word	0xffffffff


	//   ....[175]....
        /*03d4*/ 	.word	0xffffffff


	//   ....[176]....
        /*03d8*/ 	.word	0xffffffff


	//   ....[177]....
        /*03dc*/ 	.word	0xffffffff


	//   ....[178]....
        /*03e0*/ 	.word	0x05000002


	//   ....[179]....
        /*03e4*/ 	.word	0xffffffff


	//   ....[180]....
        /*03e8*/ 	.word	0xffffffff


	//   ....[181]....
        /*03ec*/ 	.word	0xffffffff


	//   ....[182]....
        /*03f0*/ 	.word	0xffffffff


	//   ....[183]....
        /*03f4*/ 	.word	0xffffffff


	//   ....[184]....
        /*03f8*/ 	.word	0xffffffff


	//   ....[185]....
        /*03fc*/ 	.word	0xffffffff


	//   ....[186]....
        /*0400*/ 	.word	0xffffffff


	//   ....[187]....
        /*0404*/ 	.word	0xffffffff


	//   ....[188]....
        /*0408*/ 	.word	0xffffffff


	//   ....[189]....
        /*040c*/ 	.word	0xffffffff


	//   ....[190]....
        /*0410*/ 	.word	0xffffffff


	//   ....[191]....
        /*0414*/ 	.word	0xffffffff


	//   ....[192]....
        /*0418*/ 	.word	0xffffffff


	//   ....[193]....
        /*041c*/ 	.word	0xffffffff


	//   ....[194]....
        /*0420*/ 	.word	0xffffffff


	//   ....[195]....
        /*0424*/ 	.word	0xffffffff


	//   ....[196]....
        /*0428*/ 	.word	0xffffffff


	//   ....[197]....
        /*042c*/ 	.word	0xffffffff


	//   ....[198]....
        /*0430*/ 	.word	0xffffffff


	//   ....[199]....
        /*0434*/ 	.word	0xffffffff


	//   ....[200]....
        /*0438*/ 	.word	0xffffffff


	//   ....[201]....
        /*043c*/ 	.word	0xffffffff


	//   ....[202]....
        /*0440*/ 	.word	0xffffffff


	//   ....[203]....
        /*0444*/ 	.word	0xffffffff


	//   ....[204]....
        /*0448*/ 	.word	0xffffffff


	//   ....[205]....
        /*044c*/ 	.word	0xffffffff


	//   ....[206]....
        /*0450*/ 	.word	0xffffffff


	//   ....[207]....
        /*0454*/ 	.word	0xffffffff


	//   ....[208]....
        /*0458*/ 	.word	0xffffffff


	//   ....[209]....
        /*045c*/ 	.word	0xffffffff


	//   ....[210]....
        /*0460*/ 	.word	0xffffffff


	//   ....[211]....
        /*0464*/ 	.word	0xffffffff


	//   ....[212]....
        /*0468*/ 	.word	0xffffffff


	//   ....[213]....
        /*046c*/ 	.word	0xffffffff


	//   ....[214]....
        /*0470*/ 	.word	0xffffffff


	//   ....[215]....
        /*0474*/ 	.word	0xffffffff


	//   ....[216]....
        /*0478*/ 	.word	0xffffffff


	//   ....[217]....
        /*047c*/ 	.word	0x0500004c


	//   ....[218]....
        /*0480*/ 	.word	0x0500004c


	//   ....[219]....
        /*0484*/ 	.word	0x0500004c


	//   ....[220]....
        /*0488*/ 	.word	0x0500004c


	//   ....[221]....
        /*048c*/ 	.word	0x0500004c


	//----- nvinfo : EIATTR_COOP_GROUP_INSTR_OFFSETS
	.align		4
.L_122:
        /*0490*/ 	.byte	0x04, 0x28
        /*0492*/ 	.short	(.L_124 - .L_123)


	//   ....[0]....
.L_123:
        /*0494*/ 	.word	0x00000f20


	//   ....[1]....
        /*0498*/ 	.word	0x00001870


	//   ....[2]....
        /*049c*/ 	.word	0x000022e0


	//   ....[3]....
        /*04a0*/ 	.word	0x00002300


	//   ....[4]....
        /*04a4*/ 	.word	0x00002320


	//   ....[5]....
        /*04a8*/ 	.word	0x00002340


	//   ....[6]....
        /*04ac*/ 	.word	0x00002360


	//   ....[7]....
        /*04b0*/ 	.word	0x00002850


	//   ....[8]....
        /*04b4*/ 	.word	0x00002860


	//   ....[9]....
        /*04b8*/ 	.word	0x00002880


	//   ....[10]....
        /*04bc*/ 	.word	0x000028a0


	//   ....[11]....
        /*04c0*/ 	.word	0x000028f0


	//   ....[12]....
        /*04c4*/ 	.word	0x00002920


	//   ....[13]....
        /*04c8*/ 	.word	0x00002960


	//   ....[14]....
        /*04cc*/ 	.word	0x000029a0


	//   ....[15]....
        /*04d0*/ 	.word	0x00002a70


	//   ....[16]....
        /*04d4*/ 	.word	0x00002ad0


	//   ....[17]....
        /*04d8*/ 	.word	0x00002ae0


	//   ....[18]....
        /*04dc*/ 	.word	0x00002b10


	//   ....[19]....
        /*04e0*/ 	.word	0x00002b40


	//   ....[20]....
        /*04e4*/ 	.word	0x00002b80


	//   ....[21]....
        /*04e8*/ 	.word	0x00002ba0


	//   ....[22]....
        /*04ec*/ 	.word	0x00002be0


	//   ....[23]....
        /*04f0*/ 	.word	0x00002c00


	//   ....[24]....
        /*04f4*/ 	.word	0x00002ce0


	//   ....[25]....
        /*04f8*/ 	.word	0x00002cf0


	//   ....[26]....
        /*04fc*/ 	.word	0x00002d20


	//   ....[27]....
        /*0500*/ 	.word	0x00002d50


	//   ....[28]....
        /*0504*/ 	.word	0x00002d90


	//   ....[29]....
        /*0508*/ 	.word	0x00002db0


	//   ....[30]....
        /*050c*/ 	.word	0x00002df0


	//   ....[31]....
        /*0510*/ 	.word	0x00002e10


	//   ....[32]....
        /*0514*/ 	.word	0x00002e70


	//   ....[33]....
        /*0518*/ 	.word	0x00002f00


	//   ....[34]....
        /*051c*/ 	.word	0x00002f20


	//   ....[35]....
        /*0520*/ 	.word	0x00002f30


	//   ....[36]....
        /*0524*/ 	.word	0x00002f60


	//   ....[37]....
        /*0528*/ 	.word	0x00002f90


	//   ....[38]....
        /*052c*/ 	.word	0x00002fd0


	//   ....[39]....
        /*0530*/ 	.word	0x00002ff0


	//   ....[40]....
        /*0534*/ 	.word	0x00003030


	//   ....[41]....
        /*0538*/ 	.word	0x00003050


	//   ....[42]....
        /*053c*/ 	.word	0x00003130


	//   ....[43]....
        /*0540*/ 	.word	0x00003160


	//   ....[44]....
        /*0544*/ 	.word	0x00003170


	//   ....[45]....
        /*0548*/ 	.word	0x000031a0


	//   ....[46]....
        /*054c*/ 	.word	0x000031d0


	//   ....[47]....
        /*0550*/ 	.word	0x00003210


	//   ....[48]....
        /*0554*/ 	.word	0x00003230


	//   ....[49]....
        /*0558*/ 	.word	0x00003270


	//   ....[50]....
        /*055c*/ 	.word	0x00003290


	//   ....[51]....
        /*0560*/ 	.word	0x00003360


	//   ....[52]....
        /*0564*/ 	.word	0x00003380


	//   ....[53]....
        /*0568*/ 	.word	0x00003390


	//   ....[54]....
        /*056c*/ 	.word	0x000033c0


	//   ....[55]....
        /*0570*/ 	.word	0x000033f0


	//   ....[56]....
        /*0574*/ 	.word	0x00003430


	//   ....[57]....
        /*0578*/ 	.word	0x00003450


	//   ....[58]....
        /*057c*/ 	.word	0x00003490


	//   ....[59]....
        /*0580*/ 	.word	0x000034b0


	//   ....[60]....
        /*0584*/ 	.word	0x00003590


	//   ....[61]....
        /*0588*/ 	.word	0x000035b0


	//   ....[62]....
        /*058c*/ 	.word	0x000035c0


	//   ....[63]....
        /*0590*/ 	.word	0x000035f0


	//   ....[64]....
        /*0594*/ 	.word	0x00003620


	//   ....[65]....
        /*0598*/ 	.word	0x00003670


	//   ....[66]....
        /*059c*/ 	.word	0x00003690


	//   ....[67]....
        /*05a0*/ 	.word	0x000036d0


	//   ....[68]....
        /*05a4*/ 	.word	0x000036f0


	//   ....[69]....
        /*05a8*/ 	.word	0x000037c0


	//   ....[70]....
        /*05ac*/ 	.word	0x000037e0


	//   ....[71]....
        /*05b0*/ 	.word	0x000037f0


	//   ....[72]....
        /*05b4*/ 	.word	0x00003820


	//   ....[73]....
        /*05b8*/ 	.word	0x00003850


	//   ....[74]....
        /*05bc*/ 	.word	0x00003890


	//   ....[75]....
        /*05c0*/ 	.word	0x000038b0


	//   ....[76]....
        /*05c4*/ 	.word	0x000038f0


	//   ....[77]....
        /*05c8*/ 	.word	0x00003910


	//   ....[78]....
        /*05cc*/ 	.word	0x00003a20


	//   ....[79]....
        /*05d0*/ 	.word	0x00003a30


	//   ....[80]....
        /*05d4*/ 	.word	0x00003a60


	//   ....[81]....
        /*05d8*/ 	.word	0x00003a90


	//   ....[82]....
        /*05dc*/ 	.word	0x00003ad0


	//   ....[83]....
        /*05e0*/ 	.word	0x00003ae0


	//   ....[84]....
        /*05e4*/ 	.word	0x00003b00


	//   ....[85]....
        /*05e8*/ 	.word	0x00003b40


	//   ....[86]....
        /*05ec*/ 	.word	0x00003b60


	//   ....[87]....
        /*05f0*/ 	.word	0x00003c50


	//   ....[88]....
        /*05f4*/ 	.word	0x00003c60


	//   ....[89]....
        /*05f8*/ 	.word	0x00003c90


	//   ....[90]....
        /*05fc*/ 	.word	0x00003cc0


	//   ....[91]....
        /*0600*/ 	.word	0x00003d00


	//   ....[92]....
        /*0604*/ 	.word	0x00003d10


	//   ....[93]....
        /*0608*/ 	.word	0x00003d30


	//   ....[94]....
        /*060c*/ 	.word	0x00003d70


	//   ....[95]....
        /*0610*/ 	.word	0x00003d90


	//   ....[96]....
        /*0614*/ 	.word	0x00003e90


	//   ....[97]....
        /*0618*/ 	.word	0x00003ea0


	//   ....[98]....
        /*061c*/ 	.word	0x00003ed0


	//   ....[99]....
        /*0620*/ 	.word	0x00003f00


	//   ....[100]....
        /*0624*/ 	.word	0x00003f40


	//   ....[101]....
        /*0628*/ 	.word	0x00003f50


	//   ....[102]....
        /*062c*/ 	.word	0x00003f70


	//   ....[103]....
        /*0630*/ 	.word	0x00003fb0


	//   ....[104]....
        /*0634*/ 	.word	0x00003fd0


	//   ....[105]....
        /*0638*/ 	.word	0x000040b0


	//   ....[106]....
        /*063c*/ 	.word	0x000040c0


	//   ....[107]....
        /*0640*/ 	.word	0x000040f0


	//   ....[108]....
        /*0644*/ 	.word	0x00004120


	//   ....[109]....
        /*0648*/ 	.word	0x00004160


	//   ....[110]....
        /*064c*/ 	.word	0x00004180


	//   ....[111]....
        /*0650*/ 	.word	0x000041c0


	//   ....[112]....
        /*0654*/ 	.word	0x000041e0


	//   ....[113]....
        /*0658*/ 	.word	0x00004240


	//   ....[114]....
        /*065c*/ 	.word	0x000042f0


	//   ....[115]....
        /*0660*/ 	.word	0x00004300


	//   ....[116]....
        /*0664*/ 	.word	0x00004330


	//   ....[117]....
        /*0668*/ 	.word	0x00004360


	//   ....[118]....
        /*066c*/ 	.word	0x000043a0


	//   ....[119]....
        /*0670*/ 	.word	0x000043b0


	//   ....[120]....
        /*0674*/ 	.word	0x000043d0


	//   ....[121]....
        /*0678*/ 	.word	0x00004410


	//   ....[122]....
        /*067c*/ 	.word	0x00004430


	//   ....[123]....
        /*0680*/ 	.word	0x00004510


	//   ....[124]....
        /*0684*/ 	.word	0x00004520


	//   ....[125]....
        /*0688*/ 	.word	0x00004550


	//   ....[126]....
        /*068c*/ 	.word	0x00004580


	//   ....[127]....
        /*0690*/ 	.word	0x000045c0


	//   ....[128]....
        /*0694*/ 	.word	0x000045d0


	//   ....[129]....
        /*0698*/ 	.word	0x000045f0


	//   ....[130]....
        /*069c*/ 	.word	0x00004630


	//   ....[131]....
        /*06a0*/ 	.word	0x00004650


	//   ....[132]....
        /*06a4*/ 	.word	0x00004750


	//   ....[133]....
        /*06a8*/ 	.word	0x00004760


	//   ....[134]....
        /*06ac*/ 	.word	0x00004790


	//   ....[135]....
        /*06b0*/ 	.word	0x000047c0


	//   ....[136]....
        /*06b4*/ 	.word	0x00004800


	//   ....[137]....
        /*06b8*/ 	.word	0x00004810


	//   ....[138]....
        /*06bc*/ 	.word	0x00004830


	//   ....[139]....
        /*06c0*/ 	.word	0x00004870


	//   ....[140]....
        /*06c4*/ 	.word	0x00004890


	//   ....[141]....
        /*06c8*/ 	.word	0x00004970


	//   ....[142]....
        /*06cc*/ 	.word	0x00004980


	//   ....[143]....
        /*06d0*/ 	.word	0x000049b0


	//   ....[144]....
        /*06d4*/ 	.word	0x000049e0


	//   ....[145]....
        /*06d8*/ 	.word	0x00004a20


	//   ....[146]....
        /*06dc*/ 	.word	0x00004a30


	//   ....[147]....
        /*06e0*/ 	.word	0x00004a50


	//   ....[148]....
        /*06e4*/ 	.word	0x00004a90


	//   ....[149]....
        /*06e8*/ 	.word	0x00004ab0


	//   ....[150]....
        /*06ec*/ 	.word	0x00004bb0


	//   ....[151]....
        /*06f0*/ 	.word	0x00004bc0


	//   ....[152]....
        /*06f4*/ 	.word	0x00004bf0


	//   ....[153]....
        /*06f8*/ 	.word	0x00004c20


	//   ....[154]....
        /*06fc*/ 	.word	0x00004c60


	//   ....[155]....
        /*0700*/ 	.word	0x00004c80


	//   ....[156]....
        /*0704*/ 	.word	0x00004cc0


	//   ....[157]....
        /*0708*/ 	.word	0x00004ce0


	//   ....[158]....
        /*070c*/ 	.word	0x00004d30


	//   ....[159]....
        /*0710*/ 	.word	0x00004dc0


	//   ....[160]....
        /*0714*/ 	.word	0x00004de0


	//   ....[161]....
        /*0718*/ 	.word	0x00004df0


	//   ....[162]....
        /*071c*/ 	.word	0x00004e20


	//   ....[163]....
        /*0720*/ 	.word	0x00004e50


	//   ....[164]....
        /*0724*/ 	.word	0x00004e90


	//   ....[165]....
        /*0728*/ 	.word	0x00004eb0


	//   ....[166]....
        /*072c*/ 	.word	0x00004ef0


	//   ....[167]....
        /*0730*/ 	.word	0x00004f10


	//   ....[168]....
        /*0734*/ 	.word	0x00004ff0


	//   ....[169]....
        /*0738*/ 	.word	0x00005030


	//   ....[170]....
        /*073c*/ 	.word	0x00005040


	//   ....[171]....
        /*0740*/ 	.word	0x00005070


	//   ....[172]....
        /*0744*/ 	.word	0x000050a0


	//   ....[173]....
        /*0748*/ 	.word	0x000050e0


	//   ....[174]....
        /*074c*/ 	.word	0x00005100


	//   ....[175]....
        /*0750*/ 	.word	0x00005140


	//   ....[176]....
        /*0754*/ 	.word	0x00005160


	//   ....[177]....
        /*0758*/ 	.word	0x00005260


	//   ....[178]....
        /*075c*/ 	.word	0x00005800


	//   ....[179]....
        /*0760*/ 	.word	0x00005b20


	//   ....[180]....
        /*0764*/ 	.word	0x00005bd0


	//   ....[181]....
        /*0768*/ 	.word	0x00005c80


	//   ....[182]....
        /*076c*/ 	.word	0x00005d30


	//   ....[183]....
        /*0770*/ 	.word	0x00005de0


	//   ....[184]....
        /*0774*/ 	.word	0x00005e90


	//   ....[185]....
        /*0778*/ 	.word	0x00005f40


	//   ....[186]....
        /*077c*/ 	.word	0x00005ff0


	//   ....[187]....
        /*0780*/ 	.word	0x000060a0


	//   ....[188]....
        /*0784*/ 	.word	0x00006150


	//   ....[189]....
        /*0788*/ 	.word	0x00006200


	//   ....[190]....
        /*078c*/ 	.word	0x000062b0


	//   ....[191]....
        /*0790*/ 	.word	0x00006360


	//   ....[192]....
        /*0794*/ 	.word	0x00006410


	//   ....[193]....
        /*0798*/ 	.word	0x000064c0


	//   ....[194]....
        /*079c*/ 	.word	0x00006570


	//   ....[195]....
        /*07a0*/ 	.word	0x00006620


	//   ....[196]....
        /*07a4*/ 	.word	0x000066d0


	//   ....[197]....
        /*07a8*/ 	.word	0x00006780


	//   ....[198]....
        /*07ac*/ 	.word	0x00006980


	//   ....[199]....
        /*07b0*/ 	.word	0x00006aa0


	//   ....[200]....
        /*07b4*/ 	.word	0x00006bc0


	//   ....[201]....
        /*07b8*/ 	.word	0x00006ce0


	//   ....[202]....
        /*07bc*/ 	.word	0x00006e00


	//   ....[203]....
        /*07c0*/ 	.word	0x00006f20


	//   ....[204]....
        /*07c4*/ 	.word	0x00007040


	//   ....[205]....
        /*07c8*/ 	.word	0x00007160


	//   ....[206]....
        /*07cc*/ 	.word	0x00007280


	//   ....[207]....
        /*07d0*/ 	.word	0x000073a0


	//   ....[208]....
        /*07d4*/ 	.word	0x000074c0


	//   ....[209]....
        /*07d8*/ 	.word	0x000075d0


	//   ....[210]....
        /*07dc*/ 	.word	0x000076d0


	//   ....[211]....
        /*07e0*/ 	.word	0x000077d0


	//   ....[212]....
        /*07e4*/ 	.word	0x000078d0


	//   ....[213]....
        /*07e8*/ 	.word	0x000079d0


	//   ....[214]....
        /*07ec*/ 	.word	0x00007ad0


	//   ....[215]....
        /*07f0*/ 	.word	0x00007bd0


	//   ....[216]....
        /*07f4*/ 	.word	0x00007cc0


	//   ....[217]....
        /*07f8*/ 	.word	0x00007d30


	//   ....[218]....
        /*07fc*/ 	.word	0x00007d90


	//   ....[219]....
        /*0800*/ 	.word	0x00007e00


	//   ....[220]....
        /*0804*/ 	.word	0x00007e60


	//   ....[221]....
        /*0808*/ 	.word	0x00007ed0


	//----- nvinfo : EIATTR_VRC_CTA_INIT_COUNT
	.align		4
.L_124:
        /*080c*/ 	.byte	0x02, 0x4a
	.zero		1
	.zero		1


	//----- nvinfo : EIATTR_EXIT_INSTR_OFFSETS
	.align		4
        /*0810*/ 	.byte	0x04, 0x1c
        /*0812*/ 	.short	(.L_126 - .L_125)


	//   ....[0]....
.L_125:
        /*0814*/ 	.word	0x00001cb0


	//   ....[1]....
        /*0818*/ 	.word	0x000020c0


	//   ....[2]....
        /*081c*/ 	.word	0x000020e0


	//   ....[3]....
        /*0820*/ 	.word	0x00006790


	//   ....[4]....
        /*0824*/ 	.word	0x00007cd0


	//----- nvinfo : EIATTR_MAX_THREADS
	.align		4
.L_126:
        /*0828*/ 	.byte	0x04, 0x05
        /*082a*/ 	.short	(.L_128 - .L_127)
.L_127:
        /*082c*/ 	.word	0x00000180
        /*0830*/ 	.word	0x00000001
        /*0834*/ 	.word	0x00000001


	//----- nvinfo : EIATTR_CRS_STACK_SIZE
	.align		4
.L_128:
        /*0838*/ 	.byte	0x04, 0x1e
        /*083a*/ 	.short	(.L_130 - .L_129)
.L_129:
        /*083c*/ 	.word	0x00000000


	//----- nvinfo : EIATTR_CBANK_PARAM_SIZE
	.align		4
.L_130:
        /*0840*/ 	.byte	0x03, 0x19
        /*0842*/ 	.short	0x004d


	//----- nvinfo : EIATTR_PARAM_CBANK
	.align		4
        /*0844*/ 	.byte	0x04, 0x0a
        /*0846*/ 	.short	(.L_132 - .L_131)
	.align		4
.L_131:
        /*0848*/ 	.word	index@(.nv.constant0._ZN3cub18CUB_300001_SM_10006detail10radix_sort29DeviceRadixSortOnesweepKernelINS1_5radix10policy_hubIjNS0_8NullTypeEyE10Policy1000ELNS0_9SortOrderE0EjS6_yiiNS1_21identity_decomposer_tEEEvPT5_SC_PT3_PKSD_PT1_PKSH_PT2_PKSL_T4_iiT6_)
        /*084c*/ 	.short	0x0380
        /*084e*/ 	.short	0x004d


	//----- nvinfo : EIATTR_SW_WAR
	.align		4
.L_132:
        /*0850*/ 	.byte	0x04, 0x36
        /*0852*/ 	.short	(.L_134 - .L_133)
.L_133:
        /*0854*/ 	.word	0x00000008
.L_134:


//--------------------- .nv.info._ZN3cub18CUB_300001_SM_10006detail10radix_sort33DeviceRadixSortExclusiveSumKernelINS1_5radix10policy_hubIjNS0_8NullTypeEyE10Policy1000EyEEvPT0_ --------------------------
	.section	.nv.info._ZN3cub18CUB_300001_SM_10006detail10radix_sort33DeviceRadixSortExclusiveSumKernelINS1_5radix10policy_hubIjNS0_8NullTypeEyE10Policy1000EyEEvPT0_,"",@"SHT_CUDA_INFO"
	.sectionflags	@""
	.align	4


	//----- nvinfo : EIATTR_CUDA_API_VERSION
	.align		4
        /*0000*/ 	.byte	0x04, 0x37
        /*0002*/ 	.short	(.L_136 - .L_135)
.L_135:
        /*0004*/ 	.word	0x00000082


	//----- nvinfo : EIATTR_KPARAM_INFO
	.align		4
.L_136:
        /*0008*/ 	.byte	0x04, 0x17
        /*000a*/ 	.short	(.L_138 - .L_137)
.L_137:
        /*000c*/ 	.word	0x00000000
        /*0010*/ 	.short	0x0000
        /*0012*/ 	.short	0x0000
        /*0014*/ 	.byte	0x00, 0xf5, 0x21, 0x00


	//----- nvinfo : EIATTR_SPARSE_MMA_MASK
	.align		4
.L_138:
        /*0018*/ 	.byte	0x03, 0x50
        /*001a*/ 	.short	0x0000


	//----- nvinfo : EIATTR_MAXREG_COUNT
	.align		4
        /*001c*/ 	.byte	0x03, 0x1b
        /*001e*/ 	.short	0x00ff


	//----- nvinfo : EIATTR_NUM_BARRIERS
	.align		4
        /*0020*/ 	.byte	0x02, 0x4c
        /*0022*/ 	.byte	0x01
	.zero		1


	//----- nvinfo : EIATTR_MERCURY_ISA_VERSION
	.align		4
        /*0024*/ 	.byte	0x03, 0x5f
        /*0026*/ 	.short	0x0101


	//----- nvinfo : EIATTR_COOP_GROUP_MASK_REGIDS
	.align		4
        /*0028*/ 	.byte	0x04, 0x29
        /*002a*/ 	.short	(.L_140 - .L_139)


	//   ....[0]....
.L_139:
        /*002c*/ 	.word	0xffffffff


	//   ....[1]....
        /*0030*/ 	.word	0xffffffff


	//   ....[2]....
        /*0034*/ 	.word	0xffffffff


	//   ....[3]....
        /*0038*/ 	.word	0xffffffff


	//   ....[4]....
        /*003c*/ 	.word	0xffffffff


	//   ....[5]....
        /*0040*/ 	.word	0xffffffff


	//   ....[6]....
        /*0044*/ 	.word	0xffffffff


	//   ....[7]....
        /*0048*/ 	.word	0xffffffff


	//   ....[8]....
        /*004c*/ 	.word	0xffffffff


	//   ....[9]....
        /*0050*/ 	.word	0xffffffff


	//   ....[10]....
        /*0054*/ 	.word	0x05000015


	//   ....[11]....
        /*0058*/ 	.word	0x05000015


	//   ....[12]....
        /*005c*/ 	.word	0x05000015


	//   ....[13]....
        /*0060*/ 	.word	0x05000015


	//   ....[14]....
        /*0064*/ 	.word	0x05000015


	//   ....[15]....
        /*0068*/ 	.word	0x05000015


	//   ....[16]....
        /*006c*/ 	.word	0x05000015


	//   ....[17]....
        /*0070*/ 	.word	0x05000015


	//   ....[18]....
        /*0074*/ 	.word	0x05000015


	//   ....[19]....
        /*0078*/ 	.word	0x05000015


	//----- nvinfo : EIATTR_COOP_GROUP_INSTR_OFFSETS
	.align		4
.L_140:
        /*007c*/ 	.byte	0x04, 0x28
        /*007e*/ 	.short	(.L_142 - .L_141)


	//   ....[0]....
.L_141:
        /*0080*/ 	.word	0x00000250


	//   ....[1]....
        /*0084*/ 	.word	0x00000260


	//   ....[2]....
        /*0088*/ 	.word	0x000002a0


	//   ....[3]....
        /*008c*/ 	.word	0x000002c0


	//   ....[4]....
        /*0090*/ 	.word	0x00000310


	//   ....[5]....
        /*0094*/ 	.word	0x00000320


	//   ....[6]....
        /*0098*/ 	.word	0x00000360


	//   ....[7]....
        /*009c*/ 	.word	0x00000380


	//   ....[8]....
        /*00a0*/ 	.word	0x000003d0


	//   ....[9]....
        /*00a4*/ 	.word	0x000003e0


	//   ....[10]....
        /*00a8*/ 	.word	0x00000660


	//   ....[11]....
        /*00ac*/ 	.word	0x000006b0


	//   ....[12]....
        /*00b0*/ 	.word	0x00000740


	//   ....[13]....
        /*00b4*/ 	.word	0x00000790


	//   ....[14]....
        /*00b8*/ 	.word	0x00000820


	//   ....[15]....
        /*00bc*/ 	.word	0x00000870


	//   ....[16]....
        /*00c0*/ 	.word	0x00000900


	//   ....[17]....
        /*00c4*/ 	.word	0x00000950


	//   ....[18]....
        /*00c8*/ 	.word	0x000009e0


	//   ....[19]....
        /*00cc*/ 	.word	0x00000a30


	//----- nvinfo : EIATTR_VRC_CTA_INIT_COUNT
	.align		4
.L_142:
        /*00d0*/ 	.byte	0x02, 0x4a
	.zero		1
	.zero		1


	//----- nvinfo : EIATTR_EXIT_INSTR_OFFSETS
	.align		4
        /*00d4*/ 	.byte	0x04, 0x1c
        /*00d6*/ 	.short	(.L_144 - .L_143)


	//   ....[0]....
.L_143:
        /*00d8*/ 	.word	0x000005d0


	//   ....[1]....
        /*00dc*/ 	.word	0x00000600


	//----- nvinfo : EIATTR_CRS_STACK_SIZE
	.align		4
.L_144:
        /*00e0*/ 	.byte	0x04, 0x1e
        /*00e2*/ 	.short	(.L_146 - .L_145)
.L_145:
        /*00e4*/ 	.word	0x00000000


	//----- nvinfo : EIATTR_CBANK_PARAM_SIZE
	.align		4
.L_146:
        /*00e8*/ 	.byte	0x03, 0x19
        /*00ea*/ 	.short	0x0008


	//----- nvinfo : EIATTR_PARAM_CBANK
	.align		4
        /*00ec*/ 	.byte	0x04, 0x0a
        /*00ee*/ 	.short	(.L_148 - .L_147)
	.align		4
.L_147:
        /*00f0*/ 	.word	index@(.nv.constant0._ZN3cub18CUB_300001_SM_10006detail10radix_sort33DeviceRadixSortExclusiveSumKernelINS1_5radix10policy_hubIjNS0_8NullTypeEyE10Policy1000EyEEvPT0_)
        /*00f4*/ 	.short	0x0380
        /*00f6*/ 	.short	0x0008


	//----- nvinfo : EIATTR_SW_WAR
	.align		4
.L_148:
        /*00f8*/ 	.byte	0x04, 0x36
        /*00fa*/ 	.short	(.L_150 - .L_149)
.L_149:
        /*00fc*/ 	.word	0x00000008
.L_150:


//--------------------- .nv.info._ZN3cub18CUB_300001_SM_10006detail10radix_sort30DeviceRadixSortHistogramKernelINS1_5radix10policy_hubIjNS0_8NullTypeEyE10Policy1000ELNS0_9SortOrderE0EjyNS1_21identity_decomposer_tEEEvPT2_PKT1_SB_iiT3_ --------------------------
	.section	.nv.info._ZN3cub18CUB_300001_SM_10006detail10radix_sort30DeviceRadixSortHistogramKernelINS1_5radix10policy_hubIjNS0_8NullTypeEyE10Policy1000ELNS0_9SortOrderE0EjyNS1_21identity_decomposer_tEEEvPT2_PKT1_SB_iiT3_,"",@"SHT_CUDA_INFO"
	.sectionflags	@""
	.align	4


	//----- nvinfo : EIATTR_CUDA_API_VERSION
	.align		4
        /*0000*/ 	.byte	0x04, 0x37
        /*0002*/ 	.short	(.L_152 - .L_151)
.L_151:
        /*0004*/ 	.word	0x00000082


	//----- nvinfo : EIATTR_KPARAM_INFO
	.align		4
.L_152:
        /*0008*/ 	.byte	0x04, 0x17
        /*000a*/ 	.short	(.L_154 - .L_153)
.L_153:
        /*000c*/ 	.word	0x00000000
        /*0010*/ 	.short	0x0005
        /*0012*/ 	.short	0x0020
        /*0014*/ 	.byte	0x00, 0xf0, 0x05, 0x00


	//----- nvinfo : EIATTR_KPARAM_INFO
	.align		4
.L_154:
        /*0018*/ 	.byte	0x04, 0x17
        /*001a*/ 	.short	(.L_156 - .L_155)
.L_155:
        /*001c*/ 	.word	0x00000000
        /*0020*/ 	.short	0x0004
        /*0022*/ 	.short	0x001c
        /*0024*/ 	.byte	0x00, 0xf0, 0x11, 0x00


	//----- nvinfo : EIATTR_KPARAM_INFO
	.align		4
.L_156:
        /*0028*/ 	.byte	0x04, 0x17
        /*002a*/ 	.short	(.L_158 - .L_157)
.L_157:
        /*002c*/ 	.word	0x00000000
        /*0030*/ 	.short	0x0003
        /*0032*/ 	.short	0x0018
        /*0034*/ 	.byte	0x00, 0xf0, 0x11, 0x00


	//----- nvinfo : EIATTR_KPARAM_INFO
	.align		4
.L_158:
        /*0038*/ 	.byte	0x04, 0x17
        /*003a*/ 	.short	(.L_160 - .L_159)
.L_159:
        /*003c*/ 	.word	0x00000000
        /*0040*/ 	.short	0x0002
        /*0042*/ 	.short	0x0010
        /*0044*/ 	.byte	0x00, 0xf0, 0x21, 0x00


	//----- nvinfo : EIATTR_KPARAM_INFO
	.align		4
.L_160:
        /*0048*/ 	.byte	0x04, 0x17
        /*004a*/ 	.short	(.L_162 - .L_161)
.L_161:
        /*004c*/ 	.word	0x00000000
        /*0050*/ 	.short	0x0001
        /*0052*/ 	.short	0x0008
        /*0054*/ 	.byte	0x00, 0xf5, 0x21, 0x00


	//----- nvinfo : EIATTR_KPARAM_INFO
	.align		4
.L_162:
        /*0058*/ 	.byte	0x04, 0x17
        /*005a*/ 	.short	(.L_164 - .L_163)
.L_163:
        /*005c*/ 	.word	0x00000000
        /*0060*/ 	.short	0x0000
        /*0062*/ 	.short	0x0000
        /*0064*/ 	.byte	0x00, 0xf5, 0x21, 0x00


	//----- nvinfo : EIATTR_SPARSE_MMA_MASK
	.align		4
.L_164:
        /*0068*/ 	.byte	0x03, 0x50
        /*006a*/ 	.short	0x0000


	//----- nvinfo : EIATTR_MAXREG_COUNT
	.align		4
        /*006c*/ 	.byte	0x03, 0x1b
        /*006e*/ 	.short	0x00ff


	//----- nvinfo : EIATTR_NUM_BARRIERS
	.align		4
        /*0070*/ 	.byte	0x02, 0x4c
        /*0072*/ 	.byte	0x01
	.zero		1


	//----- nvinfo : EIATTR_MERCURY_ISA_VERSION
	.align		4
        /*0074*/ 	.byte	0x03, 0x5f
        /*0076*/ 	.short	0x0101


	//----- nvinfo : EIATTR_VRC_CTA_INIT_COUNT
	.align		4
        /*0078*/ 	.byte	0x02, 0x4a
	.zero		1
	.zero		1


	//----- nvinfo : EIATTR_EXIT_INSTR_OFFSETS
	.align		4
        /*007c*/ 	.byte	0x04, 0x1c
        /*007e*/ 	.short	(.L_166 - .L_165)


	//   ....[0]....
.L_165:
        /*0080*/ 	.word	0x00000040


	//   ....[1]....
        /*0084*/ 	.word	0x00002ec0


	//----- nvinfo : EIATTR_MAX_THREADS
	.align		4
.L_166:
        /*0088*/ 	.byte	0x04, 0x05
        /*008a*/ 	.short	(.L_168 - .L_167)
.L_167:
        /*008c*/ 	.word	0x00000080
        /*0090*/ 	.word	0x00000001
        /*0094*/ 	.word	0x00000001


	//----- nvinfo : EIATTR_CRS_STACK_SIZE
	.align		4
.L_168:
        /*0098*/ 	.byte	0x04, 0x1e
        /*009a*/ 	.short	(.L_170 - .L_169)
.L_169:
        /*009c*/ 	.word	0x00000000


	//----- nvinfo : EIATTR_CBANK_PARAM_SIZE
	.align		4
.L_170:
        /*00a0*/ 	.byte	0x03, 0x19
        /*00a2*/ 	.short	0x0021


	//----- nvinfo : EIATTR_PARAM_CBANK
	.align		4
        /*00a4*/ 	.byte	0x04, 0x0a
        /*00a6*/ 	.short	(.L_172 - .L_171)
	.align		4
.L_171:
        /*00a8*/ 	.word	index@(.nv.constant0._ZN3cub18CUB_300001_SM_10006detail10radix_sort30DeviceRadixSortHistogramKernelINS1_5radix10policy_hubIjNS0_8NullTypeEyE10Policy1000ELNS0_9SortOrderE0EjyNS1_21identity_decomposer_tEEEvPT2_PKT1_SB_iiT3_)
        /*00ac*/ 	.short	0x0380
        /*00ae*/ 	.short	0x0021


	//----- nvinfo : EIATTR_SW_WAR
	.align		4
.L_172:
        /*00b0*/ 	.byte	0x04, 0x36
        /*00b2*/ 	.short	(.L_174 - .L_173)
.L_173:
        /*00b4*/ 	.word	0x00000008
.L_174:


//--------------------- .nv.info._ZN3cub18CUB_300001_SM_10006detail10radix_sort31DeviceRadixSortSingleTileKernelINS1_5radix10policy_hubIjNS0_8NullTypeEyE10Policy1000ELNS0_9SortOrderE0EjS6_yNS1_21identity_decomposer_tEEEvPKT1_PSB_PKT2_PSF_T3_iiT4_ --------------------------
	.section	.nv.info._ZN3cub18CUB_300001_SM_10006detail10radix_sort31DeviceRadixSortSingleTileKernelINS1_5radix10policy_hubIjNS0_8NullTypeEyE10Policy1000ELNS0_9SortOrderE0EjS6_yNS1_21identity_decomposer_tEEEvPKT1_PSB_PKT2_PSF_T3_iiT4_,"",@"SHT_CUDA_INFO"
	.sectionflags	@""
	.align	4


	//----- nvinfo : EIATTR_CUDA_API_VERSION
	.align		4
        /*0000*/ 	.byte	0x04, 0x37
        /*0002*/ 	.short	(.L_176 - .L_175)
.L_175:
        /*0004*/ 	.word	0x00000082


	//----- nvinfo : EIATTR_KPARAM_INFO
	.align		4
.L_176:
        /*0008*/ 	.byte	0x04, 0x17
        /*000a*/ 	.short	(.L_178 - .L_177)
.L_177:
        /*000c*/ 	.word	0x00000000
        /*0010*/ 	.short	0x0007
        /*0012*/ 	.short	0x0030
        /*0014*/ 	.byte	0x00, 0xf0, 0x05, 0x00


	//----- nvinfo : EIATTR_KPARAM_INFO
	.align		4
.L_178:
        /*0018*/ 	.byte	0x04, 0x17
        /*001a*/ 	.short	(.L_180 - .L_179)
.L_179:
        /*001c*/ 	.word	0x00000000
        /*0020*/ 	.short	0x0006
        /*0022*/ 	.short	0x002c
        /*0024*/ 	.byte	0x00, 0xf0, 0x11, 0x00


	//----- nvinfo : EIATTR_KPARAM_INFO
	.align		4
.L_180:
        /*0028*/ 	.byte	0x04, 0x17
        /*002a*/ 	.short	(.L_182 - .L_181)
.L_181:
        /*002c*/ 	.word	0x00000000
        /*0030*/ 	.short	0x0005
        /*0032*/ 	.short	0x0028
        /*0034*/ 	.byte	0x00, 0xf0, 0x11, 0x00


	//----- nvinfo : EIATTR_KPARAM_INFO
	.align		4
.L_182:
        /*0038*/ 	.byte	0x04, 0x17
        /*003a*/ 	.short	(.L_184 - .L_183)
.L_183:
        /*003c*/ 	.word	0x00000000
        /*0040*/ 	.short	0x0004
        /*0042*/ 	.short	0x0020
        /*0044*/ 	.byte	0x00, 0xf0, 0x21, 0x00


	//----- nvinfo : EIATTR_KPARAM_INFO
	.align		4
.L_184:
        /*0048*/ 	.byte	0x04, 0x17
        /*004a*/ 	.short	(.L_186 - .L_185)
.L_185:
        /*004c*/ 	.word	0x00000000
        /*0050*/ 	.short	0x0003
        /*0052*/ 	.short	0x0018
        /*0054*/ 	.byte	0x00, 0xf5, 0x21, 0x00


	//----- nvinfo : EIATTR_KPARAM_INFO
	.align		4
.L_186:
        /*0058*/ 	.byte	0x04, 0x17
        /*005a*/ 	.short	(.L_188 - .L_187)
.L_187:
        /*005c*/ 	.word	0x00000000
        /*0060*/ 	.short	0x0002
        /*0062*/ 	.short	0x0010
        /*0064*/ 	.byte	0x00, 0xf5, 0x21, 0x00


	//----- nvinfo : EIATTR_KPARAM_INFO
	.align		4
.L_188:
        /*0068*/ 	.byte	0x04, 0x17
        /*006a*/ 	.short	(.L_190 - .L_189)
.L_189:
        /*006c*/ 	.word	0x00000000
        /*0070*/ 	.short	0x0001
        /*0072*/ 	.short	0x0008
        /*0074*/ 	.byte	0x00, 0xf5, 0x21, 0x00


	//----- nvinfo : EIATTR_KPARAM_INFO
	.align		4
.L_190:
        /*0078*/ 	.byte	0x04, 0x17
        /*007a*/ 	.short	(.L_192 - .L_191)
.L_191:
        /*007c*/ 	.word	0x00000000
        /*0080*/ 	.short	0x0000
        /*0082*/ 	.short	0x0000
        /*0084*/ 	.byte	0x00, 0xf5, 0x21, 0x00


	//----- nvinfo : EIATTR_SPARSE_MMA_MASK
	.align		4
.L_192:
        /*0088*/ 	.byte	0x03, 0x50
        /*008a*/ 	.short	0x0000


	//----- nvinfo : EIATTR_MAXREG_COUNT
	.align		4
        /*008c*/ 	.byte	0x03, 0x1b
        /*008e*/ 	.short	0x00ff


	//----- nvinfo : EIATTR_NUM_BARRIERS
	.align		4
        /*0090*/ 	.byte	0x02, 0x4c
        /*0092*/ 	.byte	0x01
	.zero		1


	//----- nvinfo : EIATTR_MERCURY_ISA_VERSION
	.align		4
        /*0094*/ 	.byte	0x03, 0x5f
        /*0096*/ 	.short	0x0101


	//----- nvinfo : EIATTR_COOP_GROUP_MASK_REGIDS
	.align		4
        /*0098*/ 	.byte	0x04, 0x29
        /*009a*/ 	.short	(.L_194 - .L_193)


	//   ....[0]....
.L_193:
        /*009c*/ 	.word	0xffffffff


	//   ....[1]....
        /*00a0*/ 	.word	0xffffffff


	//   ....[2]....
        /*00a4*/ 	.word	0xffffffff


	//   ....[3]....
        /*00a8*/ 	.word	0xffffffff


	//   ....[4]....
        /*00ac*/ 	.word	0xffffffff


	//----- nvinfo : EIATTR_COOP_GROUP_INSTR_OFFSETS
	.align		4
.L_194:
        /*00b0*/ 	.byte	0x04, 0x28
        /*00b2*/ 	.short	(.L_196 - .L_195)


	//   ....[0]....
.L_195:
        /*00b4*/ 	.word	0x000018c0


	//   ....[1]....
        /*00b8*/ 	.word	0x000018e0


	//   ....[2]....
        /*00bc*/ 	.word	0x00001900


	//   ....[3]....
        /*00c0*/ 	.word	0x00001920


	//   ....[4]....
        /*00c4*/ 	.word	0x00001940


	//----- nvinfo : EIATTR_VRC_CTA_INIT_COUNT
	.align		4
.L_196:
        /*00c8*/ 	.byte	0x02, 0x4a
	.zero		1
	.zero		1


	//----- nvinfo : EIATTR_EXIT_INSTR_OFFSETS
	.align		4
        /*00cc*/ 	.byte	0x04, 0x1c
        /*00ce*/ 	.short	(.L_198 - .L_197)


	//   ....[0]....
.L_197:
        /*00d0*/ 	.word	0x00002e90


	//   ....[1]....
        /*00d4*/ 	.word	0x00002ec0


	//----- nvinfo : EIATTR_MAX_THREADS
	.align		4
.L_198:
        /*00d8*/ 	.byte	0x04, 0x05
        /*00da*/ 	.short	(.L_200 - .L_199)
.L_199:
        /*00dc*/ 	.word	0x00000100
        /*00e0*/ 	.word	0x00000001
        /*00e4*/ 	.word	0x00000001


	//----- nvinfo : EIATTR_CBANK_PARAM_SIZE
	.align		4
.L_200:
        /*00e8*/ 	.byte	0x03, 0x19
        /*00ea*/ 	.short	0x0031


	//----- nvinfo : EIATTR_PARAM_CBANK
	.align		4
        /*00ec*/ 	.byte	0x04, 0x0a
        /*00ee*/ 	.short	(.L_202 - .L_201)
	.align		4
.L_201:
        /*00f0*/ 	.word	index@(.nv.constant0._ZN3cub18CUB_300001_SM_10006detail10radix_sort31DeviceRadixSortSingleTileKernelINS1_5radix10policy_hubIjNS0_8NullTypeEyE10Policy1000ELNS0_9SortOrderE0EjS6_yNS1_21identity_decomposer_tEEEvPKT1_PSB_PKT2_PSF_T3_iiT4_)
        /*00f4*/ 	.short	0x0380
        /*00f6*/ 	.short	0x0031


	//----- nvinfo : EIATTR_SW_WAR
	.align		4
.L_202:
        /*00f8*/ 	.byte	0x04, 0x36
        /*00fa*/ 	.short	(.L_204 - .L_203)
.L_203:
        /*00fc*/ 	.word	0x00000008
.L_204:


//--------------------- .nv.info._ZN3cub18CUB_300001_SM_10006detail11EmptyKernelIvEEvv --------------------------
	.section	.nv.info._ZN3cub18CUB_300001_SM_10006detail11EmptyKernelIvEEvv,"",@"SHT_CUDA_INFO"
	.sectionflags	@""
	.align	4


	//----- nvinfo : EIATTR_CUDA_API_VERSION
	.align		4
        /*0000*/ 	.byte	0x04, 0x37
        /*0002*/ 	.short	(.L_206 - .L_205)
.L_205:
        /*0004*/ 	.word	0x00000082


	//----- nvinfo : EIATTR_SPARSE_MMA_MASK
	.align		4
.L_206:
        /*0008*/ 	.byte	0x03, 0x50
        /*000a*/ 	.short	0x0000


	//----- nvinfo : EIATTR_MAXREG_COUNT
	.align		4
        /*000c*/ 	.byte	0x03, 0x1b
        /*000e*/ 	.short	0x00ff


	//----- nvinfo : EIATTR_MERCURY_ISA_VERSION
	.align		4
        /*0010*/ 	.byte	0x03, 0x5f
        /*0012*/ 	.short	0x0101


	//----- nvinfo : EIATTR_VRC_CTA_INIT_COUNT
	.align		4
        /*0014*/ 	.byte	0x02, 0x4a
	.zero		1
	.zero		1


	//----- nvinfo : EIATTR_EXIT_INSTR_OFFSETS
	.align		4
        /*0018*/ 	.byte	0x04, 0x1c
        /*001a*/ 	.short	(.L_208 - .L_207)


	//   ....[0]....
.L_207:
        /*001c*/ 	.word	0x00000010


	//----- nvinfo : EIATTR_SW_WAR
	.align		4
.L_208:
        /*0020*/ 	.byte	0x04, 0x36
        /*0022*/ 	.short	(.L_210 - .L_209)
.L_209:
        /*0024*/ 	.word	0x00000008
.L_210:


//--------------------- .nv.info._Z10addSumScanPiiS_ --------------------------
	.section	.nv.info._Z10addSumScanPiiS_,"",@"SHT_CUDA_INFO"
	.sectionflags	@""
	.align	4


	//----- nvinfo : EIATTR_CUDA_API_VERSION
	.align		4
        /*0000*/ 	.byte	0x04, 0x37
        /*0002*/ 	.short	(.L_212 - .L_211)
.L_211:
        /*0004*/ 	.word	0x00000082


	//----- nvinfo : EIATTR_KPARAM_INFO
	.align		4
.L_212:
        /*0008*/ 	.byte	0x04, 0x17
        /*000a*/ 	.short	(.L_214 - .L_213)
.L_213:
        /*000c*/ 	.word	0x00000000
        /*0010*/ 	.short	0x0002
        /*0012*/ 	.short	0x0010
        /*0014*/ 	.byte	0x00, 0xf5, 0x21, 0x00


	//----- nvinfo : EIATTR_KPARAM_INFO
	.align		4
.L_214:
        /*0018*/ 	.byte	0x04, 0x17
        /*001a*/ 	.short	(.L_216 - .L_215)
.L_215:
        /*001c*/ 	.word	0x00000000
        /*0020*/ 	.short	0x0001
        /*0022*/ 	.short	0x0008
        /*0024*/ 	.byte	0x00, 0xf0, 0x11, 0x00


	//----- nvinfo : EIATTR_KPARAM_INFO
	.align		4
.L_216:
        /*0028*/ 	.byte	0x04, 0x17
        /*002a*/ 	.short	(.L_218 - .L_217)
.L_217:
        /*002c*/ 	.word	0x00000000
        /*0030*/ 	.short	0x0000
        /*0032*/ 	.short	0x0000
        /*0034*/ 	.byte	0x00, 0xf5, 0x21, 0x00


	//----- nvinfo : EIATTR_SPARSE_MMA_MASK
	.align		4
.L_218:
        /*0038*/ 	.byte	0x03, 0x50
        /*003a*/ 	.short	0x0000


	//----- nvinfo : EIATTR_MAXREG_COUNT
	.align		4
        /*003c*/ 	.byte	0x03, 0x1b
        /*003e*/ 	.short	0x00ff


	//----- nvinfo : EIATTR_MERCURY_ISA_VERSION
	.align		4
        /*0040*/ 	.byte	0x03, 0x5f
        /*0042*/ 	.short	0x0101


	//----- nvinfo : EIATTR_VRC_CTA_INIT_COUNT
	.align		4
        /*0044*/ 	.byte	0x02, 0x4a
	.zero		1
	.zero		1


	//----- nvinfo : EIATTR_EXIT_INSTR_OFFSETS
	.align		4
        /*0048*/ 	.byte	0x04, 0x1c
        /*004a*/ 	.short	(.L_220 - .L_219)


	//   ....[0]....
.L_219:
        /*004c*/ 	.word	0x00000080


	//   ....[1]....
        /*0050*/ 	.word	0x00000130


	//----- nvinfo : EIATTR_CBANK_PARAM_SIZE
	.align		4
.L_220:
        /*0054*/ 	.byte	0x03, 0x19
        /*0056*/ 	.short	0x0018


	//----- nvinfo : EIATTR_PARAM_CBANK
	.align		4
        /*0058*/ 	.byte	0x04, 0x0a
        /*005a*/ 	.short	(.L_222 - .L_221)
	.align		4
.L_221:
        /*005c*/ 	.word	index@(.nv.constant0._Z10addSumScanPiiS_)
        /*0060*/ 	.short	0x0380
        /*0062*/ 	.short	0x0018


	//----- nvinfo : EIATTR_SW_WAR
	.align		4
.L_222:
        /*0064*/ 	.byte	0x04, 0x36
        /*0066*/ 	.short	(.L_224 - .L_223)
.L_223:
        /*0068*/ 	.word	0x00000008
.L_224:


//--------------------- .nv.info._Z13scanBlkKernelPiiS_S_ --------------------------
	.section	.nv.info._Z13scanBlkKernelPiiS_S_,"",@"SHT_CUDA_INFO"
	.sectionflags	@""
	.align	4


	//----- nvinfo : EIATTR_CUDA_API_VERSION
	.align		4
        /*0000*/ 	.byte	0x04, 0x37
        /*0002*/ 	.short	(.L_226 - .L_225)
.L_225:
        /*0004*/ 	.word	0x00000082


	//----- nvinfo : EIATTR_KPARAM_INFO
	.align		4
.L_226:
        /*0008*/ 	.byte	0x04, 0x17
        /*000a*/ 	.short	(.L_228 - .L_227)
.L_227:
        /*000c*/ 	.word	0x00000000
        /*0010*/ 	.short	0x0003
        /*0012*/ 	.short	0x0018
        /*0014*/ 	.byte	0x00, 0xf5, 0x21, 0x00


	//----- nvinfo : EIATTR_KPARAM_INFO
	.align		4
.L_228:
        /*0018*/ 	.byte	0x04, 0x17
        /*001a*/ 	.short	(.L_230 - .L_229)
.L_229:
        /*001c*/ 	.word	0x00000000
        /*0020*/ 	.short	0x0002
        /*0022*/ 	.short	0x0010
        /*0024*/ 	.byte	0x00, 0xf5, 0x21, 0x00


	//----- nvinfo : EIATTR_KPARAM_INFO
	.align		4
.L_230:
        /*0028*/ 	.byte	0x04, 0x17
        /*002a*/ 	.short	(.L_232 - .L_231)
.L_231:
        /*002c*/ 	.word	0x00000000
        /*0030*/ 	.short	0x0001
        /*0032*/ 	.short	0x0008
        /*0034*/ 	.byte	0x00, 0xf0, 0x11, 0x00


	//----- nvinfo : EIATTR_KPARAM_INFO
	.align		4
.L_232:
        /*0038*/ 	.byte	0x04, 0x17
        /*003a*/ 	.short	(.L_234 - .L_233)
.L_233:
        /*003c*/ 	.word	0x00000000
        /*0040*/ 	.short	0x0000
        /*0042*/ 	.short	0x0000
        /*0044*/ 	.byte	0x00, 0xf5, 0x21, 0x00


	//----- nvinfo : EIATTR_SPARSE_MMA_MASK
	.align		4
.L_234:
        /*0048*/ 	.byte	0x03, 0x50
        /*004a*/ 	.short	0x0000


	//----- nvinfo : EIATTR_MAXREG_COUNT
	.align		4
        /*004c*/ 	.byte	0x03, 0x1b
        /*004e*/ 	.short	0x00ff


	//----- nvinfo : EIATTR_NUM_BARRIERS
	.align		4
        /*0050*/ 	.byte	0x02, 0x4c
        /*0052*/ 	.byte	0x01
	.zero		1


	//----- nvinfo : EIATTR_MERCURY_ISA_VERSION
	.align		4
        /*0054*/ 	.byte	0x03, 0x5f
        /*0056*/ 	.short	0x0101


	//----- nvinfo : EIATTR_VRC_CTA_INIT_COUNT
	.align		4
        /*0058*/ 	.byte	0x02, 0x4a
	.zero		1
	.zero		1


	//----- nvinfo : EIATTR_EXIT_INSTR_OFFSETS
	.align		4
        /*005c*/ 	.byte	0x04, 0x1c
        /*005e*/ 	.short	(.L_236 - .L_235)


	//   ....[0]....
.L_235:
        /*0060*/ 	.word	0x000002a0


	//   ....[1]....
        /*0064*/ 	.word	0x000002f0


	//----- nvinfo : EIATTR_CRS_STACK_SIZE
	.align		4
.L_236:
        /*0068*/ 	.byte	0x04, 0x1e
        /*006a*/ 	.short	(.L_238 - .L_237)
.L_237:
        /*006c*/ 	.word	0x00000000


	//----- nvinfo : EIATTR_CBANK_PARAM_SIZE
	.align		4
.L_238:
        /*0070*/ 	.byte	0x03, 0x19
        /*0072*/ 	.short	0x0020


	//----- nvinfo : EIATTR_PARAM_CBANK
	.align		4
        /*0074*/ 	.byte	0x04, 0x0a
        /*0076*/ 	.short	(.L_240 - .L_239)
	.align		4
.L_239:
        /*0078*/ 	.word	index@(.nv.constant0._Z13scanBlkKernelPiiS_S_)
        /*007c*/ 	.short	0x0380
        /*007e*/ 	.short	0x0020


	//----- nvinfo : EIATTR_SW_WAR
	.align		4
.L_240:
        /*0080*/ 	.byte	0x04, 0x36
        /*0082*/ 	.short	(.L_242 - .L_241)
.L_241:
        /*0084*/ 	.word	0x00000008
.L_242:


//--------------------- .nv.info._Z16computeLocalHistPjiPiii --------------------------
	.section	.nv.info._Z16computeLocalHistPjiPiii,"",@"SHT_CUDA_INFO"
	.sectionflags	@""
	.align	4


	//----- nvinfo : EIATTR_CUDA_API_VERSION
	.align		4
        /*0000*/ 	.byte	0x04, 0x37
        /*0002*/ 	.short	(.L_244 - .L_243)
.L_243:
        /*0004*/ 	.word	0x00000082


	//----- nvinfo : EIATTR_KPARAM_INFO
	.align		4
.L_244:
        /*0008*/ 	.byte	0x04, 0x17
        /*000a*/ 	.short	(.L_246 - .L_245)
.L_245:
        /*000c*/ 	.word	0x00000000
        /*0010*/ 	.short	0x0004
        /*0012*/ 	.short	0x001c
        /*0014*/ 	.byte	0x00, 0xf0, 0x11, 0x00


	//----- nvinfo : EIATTR_KPARAM_INFO
	.align		4
.L_246:
        /*0018*/ 	.byte	0x04, 0x17
        /*001a*/ 	.short	(.L_248 - .L_247)
.L_247:
        /*001c*/ 	.word	0x00000000
        /*0020*/ 	.short	0x0003
        /*0022*/ 	.short	0x0018
        /*0024*/ 	.byte	0x00, 0xf0, 0x11, 0x00


	//----- nvinfo : EIATTR_KPARAM_INFO
	.align		4
.L_248:
        /*0028*/ 	.byte	0x04, 0x17
        /*002a*/ 	.short	(.L_250 - .L_249)
.L_249:
        /*002c*/ 	.word	0x00000000
        /*0030*/ 	.short	0x0002
        /*0032*/ 	.short	0x0010
        /*0034*/ 	.byte	0x00, 0xf5, 0x21, 0x00


	//----- nvinfo : EIATTR_KPARAM_INFO
	.align		4
.L_250:
        /*0038*/ 	.byte	0x04, 0x17
        /*003a*/ 	.short	(.L_252 - .L_251)
.L_251:
        /*003c*/ 	.word	0x00000000
        /*0040*/ 	.short	0x0001
        /*0042*/ 	.short	0x0008
        /*0044*/ 	.byte	0x00, 0xf0, 0x11, 0x00


	//----- nvinfo : EIATTR_KPARAM_INFO
	.align		4
.L_252:
        /*0048*/ 	.byte	0x04, 0x17
        /*004a*/ 	.short	(.L_254 - .L_253)
.L_253:
        /*004c*/ 	.word	0x00000000
        /*0050*/ 	.short	0x0000
        /*0052*/ 	.short	0x0000
        /*0054*/ 	.byte	0x00, 0xf5, 0x21, 0x00


	//----- nvinfo : EIATTR_SPARSE_MMA_MASK
	.align		4
.L_254:
        /*0058*/ 	.byte	0x03, 0x50
        /*005a*/ 	.short	0x0000


	//----- nvinfo : EIATTR_MAXREG_COUNT
	.align		4
        /*005c*/ 	.byte	0x03, 0x1b
        /*005e*/ 	.short	0x00ff


	//----- nvinfo : EIATTR_NUM_BARRIERS
	.align		4
        /*0060*/ 	.byte	0x02, 0x4c
        /*0062*/ 	.byte	0x01
	.zero		1


	//----- nvinfo : EIATTR_MERCURY_ISA_VERSION
	.align		4
        /*0064*/ 	.byte	0x03, 0x5f
        /*0066*/ 	.short	0x0101


	//----- nvinfo : EIATTR_VRC_CTA_INIT_COUNT
	.align		4
        /*0068*/ 	.byte	0x02, 0x4a
	.zero		1
	.zero		1


	//----- nvinfo : EIATTR_EXIT_INSTR_OFFSETS
	.align		4
        /*006c*/ 	.byte	0x04, 0x1c
        /*006e*/ 	.short	(.L_256 - .L_255)


	//   ....[0]....
.L_255:
        /*0070*/ 	.word	0x000002a0


	//   ....[1]....
        /*0074*/ 	.word	0x000003c0


	//----- nvinfo : EIATTR_CRS_STACK_SIZE
	.align		4
.L_256:
        /*0078*/ 	.byte	0x04, 0x1e
        /*007a*/ 	.short	(.L_258 - .L_257)
.L_257:
        /*007c*/ 	.word	0x00000000


	//----- nvinfo : EIATTR_CBANK_PARAM_SIZE
	.align		4
.L_258:
        /*0080*/ 	.byte	0x03, 0x19
        /*0082*/ 	.short	0x0020


	//----- nvinfo : EIATTR_PARAM_CBANK
	.align		4
        /*0084*/ 	.byte	0x04, 0x0a
        /*0086*/ 	.short	(.L_260 - .L_259)
	.align		4
.L_259:
        /*0088*/ 	.word	index@(.nv.constant0._Z16computeLocalHistPjiPiii)
        /*008c*/ 	.short	0x0380
        /*008e*/ 	.short	0x0020


	//----- nvinfo : EIATTR_SW_WAR
	.align		4
.L_260:
        /*0090*/ 	.byte	0x04, 0x36
        /*0092*/ 	.short	(.L_262 - .L_261)
.L_261:
        /*0094*/ 	.word	0x00000008
.L_262:


//--------------------- .nv.callgraph             --------------------------
	.section	.nv.callgraph,"",@"SHT_CUDA_CALLGRAPH"
	.align	4
	.sectionentsize	8
	.align		4
        /*0000*/ 	.word	0x00000000
	.align		4
        /*0004*/ 	.word	0xffffffff
	.align		4
        /*0008*/ 	.word	0x00000000
	.align		4
        /*000c*/ 	.word	0xfffffffe
	.align		4
        /*0010*/ 	.word	0x00000000
	.align		4
        /*0014*/ 	.word	0xfffffffd
	.align		4
        /*0018*/ 	.word	0x00000000
	.align		4
        /*001c*/ 	.word	0xfffffffc


//--------------------- .nv.constant4             --------------------------
	.section	.nv.constant4,"a",@progbits
	.align	8
	.align		8
.nv.constant4:
        /*0000*/ 	.dword	_ZN34_INTERNAL_92e188a3_4_k_cu_e839a9cc4cuda3std3__45__cpo5beginE
	.align		8
        /*0008*/ 	.dword	_ZN34_INTERNAL_92e188a3_4_k_cu_e839a9cc4cuda3std3__45__cpo3endE
	.align		8
        /*0010*/ 	.dword	_ZN34_INTERNAL_92e188a3_4_k_cu_e839a9cc4cuda3std3__45__cpo6cbeginE
	.align		8
        /*0018*/ 	.dword	_ZN34_INTERNAL_92e188a3_4_k_cu_e839a9cc4cuda3std3__45__cpo4cendE
	.align		8
        /*0020*/ 	.dword	_ZN34_INTERNAL_92e188a3_4_k_cu_e839a9cc4cuda3std3__45__cpo6rbeginE
	.align		8
        /*0028*/ 	.dword	_ZN34_INTERNAL_92e188a3_4_k_cu_e839a9cc4cuda3std3__45__cpo4rendE
	.align		8
        /*0030*/ 	.dword	_ZN34_INTERNAL_92e188a3_4_k_cu_e839a9cc4cuda3std3__45__cpo7crbeginE
	.align		8
        /*0038*/ 	.dword	_ZN34_INTERNAL_92e188a3_4_k_cu_e839a9cc4cuda3std3__45__cpo5crendE
	.align		8
        /*0040*/ 	.dword	_ZN34_INTERNAL_92e188a3_4_k_cu_e839a9cc4cuda3std3__436_GLOBAL__N__92e188a3_4_k_cu_e839a9cc6ignoreE
	.align		8
        /*0048*/ 	.dword	_ZN34_INTERNAL_92e188a3_4_k_cu_e839a9cc4cuda3std3__419piecewise_constructE
	.align		8
        /*0050*/ 	.dword	_ZN34_INTERNAL_92e188a3_4_k_cu_e839a9cc4cuda3std3__48in_placeE
	.align		8
        /*0058*/ 	.dword	_ZN34_INTERNAL_92e188a3_4_k_cu_e839a9cc4cuda3std3__420unreachable_sentinelE
	.align		8
        /*0060*/ 	.dword	_ZN34_INTERNAL_92e188a3_4_k_cu_e839a9cc4cuda3std3__47nulloptE
	.align		8
        /*0068*/ 	.dword	_ZN34_INTERNAL_92e188a3_4_k_cu_e839a9cc4cuda3std3__48unexpectE
	.align		8
        /*0070*/ 	.dword	_ZN34_INTERNAL_92e188a3_4_k_cu_e839a9cc4cuda3std6ranges3__45__cpo4swapE
	.align		8
        /*0078*/ 	.dword	_ZN34_INTERNAL_92e188a3_4_k_cu_e839a9cc4cuda3std6ranges3__45__cpo9iter_moveE
	.align		8
        /*0080*/ 	.dword	_ZN34_INTERNAL_92e188a3_4_k_cu_e839a9cc4cuda3std6ranges3__45__cpo5beginE
	.align		8
        /*0088*/ 	.dword	_ZN34_INTERNAL_92e188a3_4_k_cu_e839a9cc4cuda3std6ranges3__45__cpo3endE
	.align		8
        /*0090*/ 	.dword	_ZN34_INTERNAL_92e188a3_4_k_cu_e839a9cc4cuda3std6ranges3__45__cpo6cbeginE
	.align		8
        /*0098*/ 	.dword	_ZN34_INTERNAL_92e188a3_4_k_cu_e839a9cc4cuda3std6ranges3__45__cpo4cendE
	.align		8
        /*00a0*/ 	.dword	_ZN34_INTERNAL_92e188a3_4_k_cu_e839a9cc4cuda3std6ranges3__45__cpo7advanceE
	.align		8
        /*00a8*/ 	.dword	_ZN34_INTERNAL_92e188a3_4_k_cu_e839a9cc4cuda3std6ranges3__45__cpo9iter_swapE
	.align		8
        /*00b0*/ 	.dword	_ZN34_INTERNAL_92e188a3_4_k_cu_e839a9cc4cuda3std6ranges3__45__cpo4nextE
	.align		8
        /*00b8*/ 	.dword	_ZN34_INTERNAL_92e188a3_4_k_cu_e839a9cc4cuda3std6ranges3__45__cpo4prevE
	.align		8
        /*00c0*/ 	.dword	_ZN34_INTERNAL_92e188a3_4_k_cu_e839a9cc4cuda3std6ranges3__45__cpo4dataE
	.align		8
        /*00c8*/ 	.dword	_ZN34_INTERNAL_92e188a3_4_k_cu_e839a9cc4cuda3std6ranges3__45__cpo5cdataE
	.align		8
        /*00d0*/ 	.dword	_ZN34_INTERNAL_92e188a3_4_k_cu_e839a9cc4cuda3std6ranges3__45__cpo4sizeE
	.align		8
        /*00d8*/ 	.dword	_ZN34_INTERNAL_92e188a3_4_k_cu_e839a9cc4cuda3std6ranges3__45__cpo5ssizeE
	.align		8
        /*00e0*/ 	.dword	_ZN34_INTERNAL_92e188a3_4_k_cu_e839a9cc4cuda3std6ranges3__45__cpo8distanceE
	.align		8
        /*00e8*/ 	.dword	_ZN34_INTERNAL_92e188a3_4_k_cu_e839a9cc6thrust24THRUST_300001_SM_1000_NS8cuda_cub3parE
	.align		8
        /*00f0*/ 	.dword	_ZN34_INTERNAL_92e188a3_4_k_cu_e839a9cc6thrust24THRUST_300001_SM_1000_NS8cuda_cub10par_nosyncE
	.align		8
        /*00f8*/ 	.dword	_ZN34_INTERNAL_92e188a3_4_k_cu_e839a9cc6thrust24THRUST_300001_SM_1000_NS6system6detail10sequential3seqE
	.align		8
        /*0100*/ 	.dword	_ZN34_INTERNAL_92e188a3_4_k_cu_e839a9cc6thrust24THRUST_300001_SM_1000_NS6system3cpp3parE
	.align		8
        /*0108*/ 	.dword	_ZN34_INTERNAL_92e188a3_4_k_cu_e839a9cc6thrust24THRUST_300001_SM_1000_NS12placeholders2_1E
	.align		8
        /*0110*/ 	.dword	_ZN34_INTERNAL_92e188a3_4_k_cu_e839a9cc6thrust24THRUST_300001_SM_1000_NS12placeholders2_2E
	.align		8
        /*0118*/ 	.dword	_ZN34_INTERNAL_92e188a3_4_k_cu_e839a9cc6thrust24THRUST_300001_SM_1000_NS12placeholders2_3E
	.align		8
        /*0120*/ 	.dword	_ZN34_INTERNAL_92e188a3_4_k_cu_e839a9cc6thrust24THRUST_300001_SM_1000_NS12placeholders2_4E
	.align		8
        /*0128*/ 	.dword	_ZN34_INTERNAL_92e188a3_4_k_cu_e839a9cc6thrust24THRUST_300001_SM_1000_NS12placeholders2_5E
	.align		8
        /*0130*/ 	.dword	_ZN34_INTERNAL_92e188a3_4_k_cu_e839a9cc6thrust24THRUST_300001_SM_1000_NS12placeholders2_6E
	.align		8
        /*0138*/ 	.dword	_ZN34_INTERNAL_92e188a3_4_k_cu_e839a9cc6thrust24THRUST_300001_SM_1000_NS12placeholders2_7E
	.align		8
        /*0140*/ 	.dword	_ZN34_INTERNAL_92e188a3_4_k_cu_e839a9cc6thrust24THRUST_300001_SM_1000_NS12placeholders2_8E
	.align		8
        /*0148*/ 	.dword	_ZN34_INTERNAL_92e188a3_4_k_cu_e839a9cc6thrust24THRUST_300001_SM_1000_NS12placeholders2_9E
	.align		8
        /*0150*/ 	.dword	_ZN34_INTERNAL_92e188a3_4_k_cu_e839a9cc6thrust24THRUST_300001_SM_1000_NS12placeholders3_10E
	.align		8
        /*0158*/ 	.dword	_ZN34_INTERNAL_92e188a3_4_k_cu_e839a9cc6thrust24THRUST_300001_SM_1000_NS3seqE
	.align		8
        /*0160*/ 	.dword	_ZN34_INTERNAL_92e188a3_4_k_cu_e839a9cc6thrust24THRUST_300001_SM_1000_NS6deviceE


//--------------------- .text._ZN3cub18CUB_300001_SM_10006detail10radix_sort29DeviceRadixSortOnesweepKernelINS1_5radix10policy_hubIjNS0_8NullTypeEyE10Policy1000ELNS0_9SortOrderE0EjS6_yiiNS1_21identity_decomposer_tEEEvPT5_SC_PT3_PKSD_PT1_PKSH_PT2_PKSL_T4_iiT6_ --------------------------
	.section	.text._ZN3cub18CUB_300001_SM_10006detail10radix_sort29DeviceRadixSortOnesweepKernelINS1_5radix10policy_hubIjNS0_8NullTypeEyE10Policy1000ELNS0_9SortOrderE0EjS6_yiiNS1_21identity_decomposer_tEEEvPT5_SC_PT3_PKSD_PT1_PKSH_PT2_PKSL_T4_iiT6_,"ax",@progbits
	.align	128
        .global         _ZN3cub18CUB_300001_SM_10006detail10radix_sort29DeviceRadixSortOnesweepKernelINS1_5radix10policy_hubIjNS0_8NullTypeEyE10Policy1000ELNS0_9SortOrderE0EjS6_yiiNS1_21identity_decomposer_tEEEvPT5_SC_PT3_PKSD_PT1_PKSH_PT2_PKSL_T4_iiT6_
        .type           _ZN3cub18CUB_300001_SM_10006detail10radix_sort29DeviceRadixSortOnesweepKernelINS1_5radix10policy_hubIjNS0_8NullTypeEyE10Policy1000ELNS0_9SortOrderE0EjS6_yiiNS1_21identity_decomposer_tEEEvPT5_SC_PT3_PKSD_PT1_PKSH_PT2_PKSL_T4_iiT6_,@function
        .size           _ZN3cub18CUB_300001_SM_10006detail10radix_sort29DeviceRadixSortOnesweepKernelINS1_5radix10policy_hubIjNS0_8NullTypeEyE10Policy1000ELNS0_9SortOrderE0EjS6_yiiNS1_21identity_decomposer_tEEEvPT5_SC_PT3_PKSD_PT1_PKSH_PT2_PKSL_T4_iiT6_,(.L_x_233 - _ZN3cub18CUB_300001_SM_10006detail10radix_sort29DeviceRadixSortOnesweepKernelINS1_5radix10policy_hubIjNS0_8NullTypeEyE10Policy1000ELNS0_9SortOrderE0EjS6_yiiNS1_21identity_decomposer_tEEEvPT5_SC_PT3_PKSD_PT1_PKSH_PT2_PKSL_T4_iiT6_)
        .other          _ZN3cub18CUB_300001_SM_10006detail10radix_sort29DeviceRadixSortOnesweepKernelINS1_5radix10policy_hubIjNS0_8NullTypeEyE10Policy1000ELNS0_9SortOrderE0EjS6_yiiNS1_21identity_decomposer_tEEEvPT5_SC_PT3_PKSD_PT1_PKSH_PT2_PKSL_T4_iiT6_,@"STO_CUDA_ENTRY STV_DEFAULT"
_ZN3cub18CUB_300001_SM_10006detail10radix_sort29DeviceRadixSortOnesweepKernelINS1_5radix10policy_hubIjNS0_8NullTypeEyE10Policy1000ELNS0_9SortOrderE0EjS6_yiiNS1_21identity_decomposer_tEEEvPT5_SC_PT3_PKSD_PT1_PKSH_PT2_PKSL_T4_iiT6_:
.text._ZN3cub18CUB_300001_SM_10006detail10radix_sort29DeviceRadixSortOnesweepKernelINS1_5radix10policy_hubIjNS0_8NullTypeEyE10Policy1000ELNS0_9SortOrderE0EjS6_yiiNS1_21identity_decomposer_tEEEvPT5_SC_PT3_PKSD_PT1_PKSH_PT2_PKSL_T4_iiT6_:
[----:B------:R-:W0:Y:S01]  /*0000*/  LDC R1, c[0x0][0x37c] ;  /* 0x0000df00ff017b82 */ /* 0x000e220000000800 */
[----:B------:R-:W1:Y:S01]  /*0010*/  S2R R39, SR_TID.X ;  /* 0x0000000000277919 */ /* 0x000e620000002100 */
[----:B------:R-:W-:Y:S01]  /*0020*/  MOV R73, 0x400 ;  /* 0x0000040000497802 */ /* 0x000fe20000000f00 */
[----:B------:R-:W2:Y:S01]  /*0030*/  LDCU.64 UR6, c[0x0][0x358] ;  /* 0x00006b00ff0677ac */ /* 0x000ea20008000a00 */
[----:B------:R-:W-:Y:S01]  /*0040*/  BSSY.RECONVERGENT B0, `(.L_x_0) ;  /* 0x000000d000007945 */ /* 0x000fe20003800200 */
[----:B------:R-:W3:Y:S01]  /*0050*/  S2R R0, SR_CgaCtaId ;  /* 0x0000000000007919 */ /* 0x000ee20000008800 */
[----:B0-----:R-:W-:Y:S01]  /*0060*/  VIADD R1, R1, 0xfffffff0 ;  /* 0xfffffff001017836 */ /* 0x001fe20000000000 */
[----:B-1----:R-:W-:Y:S02]  /*0070*/  ISETP.NE.AND P0, PT, R39, RZ, PT ;  /* 0x000000ff2700720c */ /* 0x002fe40003f05270 */
[----:B---3--:R-:W-:-:S11]  /*0080*/  LEA R73, R0, R73, 0x18 ;  /* 0x0000004900497211 */ /* 0x008fd600078ec0ff */
[----:B--2---:R-:W-:Y:S05]  /*0090*/  @P0 BRA `(.L_x_1) ;  /* 0x00000000001c0947 */ /* 0x004fea0003800000 */
[----:B------:R-:W0:Y:S01]  /*00a0*/  LDC.64 R2, c[0x0][0x388] ;  /* 0x0000e200ff027b82 */ /* 0x000e220000000a00 */
[----:B------:R-:W-:-:S05]  /*00b0*/  IMAD.MOV.U32 R5, RZ, RZ, 0x1 ;  /* 0x00000001ff057424 */ /* 0x000fca00078e00ff */
[----:B0-----:R-:W2:Y:S02]  /*00c0*/  ATOMG.E.ADD.STRONG.GPU PT, R2, desc[UR6][R2.64], R5 ;  /* 0x80000005020279a8 */ /* 0x001ea400081ef106 */
[----:B------:R-:W0:Y:S01]  /*00d0*/  S2UR UR5, SR_CgaCtaId ;  /* 0x00000000000579c3 */ /* 0x000e220000008800 */
[----:B------:R-:W-:Y:S02]  /*00e0*/  UMOV UR4, 0x400 ;  /* 0x0000040000047882 */ /* 0x000fe40000000000 */
[----:B0-----:R-:W-:-:S09]  /*00f0*/  ULEA UR4, UR5, UR4, 0x18 ;  /* 0x0000000405047291 */ /* 0x001fd2000f8ec0ff */
[----:B--2---:R0:W-:Y:S03]  /*0100*/  STS [UR4+0x7200], R2 ;  /* 0x00720002ff007988 */ /* 0x0041e60008000804 */
.L_x_1:
[----:B------:R-:W-:Y:S05]  /*0110*/  BSYNC.RECONVERGENT B0 ;  /* 0x0000000000007941 */ /* 0x000fea0003800200 */
.L_x_0:
[----:B------:R-:W-:Y:S06]  /*0120*/  BAR.SYNC.DEFER_BLOCKING 0x0 ;  /* 0x0000000000007b1d */ /* 0x000fec0000010000 */
[----:B------:R-:W1:Y:S01]  /*0130*/  LDCU UR4, c[0x0][0x3c0] ;  /* 0x00007800ff0477ac */ /* 0x000e620008000800 */
[----:B------:R-:W2:Y:S01]  /*0140*/  S2R R9, SR_LANEID ;  /* 0x0000000000097919 */ /* 0x000ea20000000000 */
[----:B------:R-:W0:Y:S02]  /*0150*/  LDS R72, [R73+0x7200] ;  /* 0x0072000049487984 */ /* 0x000e240000000800 */
[----:B0-----:R-:W-:-:S04]  /*0160*/  IMAD R2, R72, 0x1c80, RZ ;  /* 0x00001c8048027824 */ /* 0x001fc800078e02ff */
[----:B------:R-:W-:Y:S01]  /*0170*/  VIADD R0, R2, 0x1c80 ;  /* 0x00001c8002007836 */ /* 0x000fe20000000000 */
[----:B------:R-:W-:-:S04]  /*0180*/  SHF.R.S32.HI R6, RZ, 0x1f, R2 ;  /* 0x0000001fff067819 */ /* 0x000fc80000011402 */
[----:B-1----:R-:W-:Y:S02]  /*0190*/  ISETP.GT.AND P0, PT, R0, UR4, PT ;  /* 0x0000000400007c0c */ /* 0x002fe4000bf04270 */
[----:B------:R-:W-:-:S11]  /*01a0*/  SHF.R.U32.HI R0, RZ, 0x5, R39 ;  /* 0x00000005ff007819 */ /* 0x000fd60000011627 */
[----:B--2---:R-:W-:Y:S05]  /*01b0*/  @P0 BRA `(.L_x_2) ;  /* 0x0000000000700947 */ /* 0x004fea0003800000 */
[----:B------:R-:W0:Y:S01]  /*01c0*/  LDCU.64 UR4, c[0x0][0x3a8] ;  /* 0x00007500ff0477ac */ /* 0x000e220008000a00 */
[C---:B------:R-:W-:Y:S02]  /*01d0*/  LOP3.LUT R3, R39.reuse, 0x1f, RZ, 0xc0, !PT ;  /* 0x0000001f27037812 */ /* 0x040fe400078ec0ff */
[----:B------:R-:W-:-:S05]  /*01e0*/  LOP3.LUT R4, R39, 0x3e0, RZ, 0xc0, !PT ;  /* 0x000003e027047812 */ /* 0x000fca00078ec0ff */
[----:B------:R-:W-:-:S05]  /*01f0*/  IMAD R3, R4, 0x13, R3 ;  /* 0x0000001304037824 */ /* 0x000fca00078e0203 */
[----:B------:R-:W-:-:S05]  /*0200*/  IADD3 R3, P0, PT, R2, R3, RZ ;  /* 0x0000000302037210 */ /* 0x000fca0007f1e0ff */
[----:B------:R-:W-:Y:S01]  /*0210*/  IMAD.X R6, RZ, RZ, R6, P0 ;  /* 0x000000ffff067224 */ /* 0x000fe200000e0606 */
[----:B0-----:R-:W-:-:S04]  /*0220*/  LEA R2, P0, R3, UR4, 0x2 ;  /* 0x0000000403027c11 */ /* 0x001fc8000f8010ff */
[----:B------:R-:W-:-:S05]  /*0230*/  LEA.HI.X R3, R3, UR5, R6, 0x2, P0 ;  /* 0x0000000503037c11 */ /* 0x000fca00080f1406 */
[----:B------:R0:W5:Y:S04]  /*0240*/  LDG.E R71, desc[UR6][R2.64] ;  /* 0x0000000602477981 */ /* 0x000168000c1e1900 */
        /* <DEDUP_REMOVED lines=17> */
[----:B------:R0:W5:Y:S01]  /*0360*/  LDG.E R53, desc[UR6][R2.64+0x900] ;  /* 0x0009000602357981 */ /* 0x000162000c1e1900 */
[----:B------:R-:W-:Y:S05]  /*0370*/  BRA `(.L_x_3) ;  /* 0x0000000400507947 */ /* 0x000fea0003800000 */
.L_x_2:
[----:B------:R-:W0:Y:S01]  /*0380*/  LDCU.64 UR8, c[0x0][0x3a8] ;  /* 0x00007500ff0877ac */ /* 0x000e220008000a00 */
[C---:B------:R-:W-:Y:S01]  /*0390*/  LOP3.LUT R3, R39.reuse, 0x1f, RZ, 0xc0, !PT ;  /* 0x0000001f27037812 */ /* 0x040fe200078ec0ff */
[----:B------:R-:W-:Y:S01]  /*03a0*/  IMAD.MOV.U32 R71, RZ, RZ, -0x1 ;  /* 0xffffffffff477424 */ /* 0x000fe200078e00ff */
[----:B------:R-:W-:Y:S01]  /*03b0*/  LOP3.LUT R4, R39, 0x3e0, RZ, 0xc0, !PT ;  /* 0x000003e027047812 */ /* 0x000fe200078ec0ff */
[----:B------:R-:W-:Y:S02]  /*03c0*/  IMAD.MOV.U32 R69, RZ, RZ, -0x1 ;  /* 0xffffffffff457424 */ /* 0x000fe400078e00ff */
[----:B------:R-:W-:Y:S02]  /*03d0*/  IMAD.MOV.U32 R70, RZ, RZ, -0x1 ;  /* 0xffffffffff467424 */ /* 0x000fe400078e00ff */
[----:B------:R-:W-:Y:S01]  /*03e0*/  IMAD R11, R4, 0x13, R3 ;  /* 0x00000013040b7824 */ /* 0x000fe200078e0203 */
[----:B------:R-:W-:-:S03]  /*03f0*/  IADD3 R4, PT, PT, -R2, UR4, RZ ;  /* 0x0000000402047c10 */ /* 0x000fc6000fffe1ff */
[C---:B------:R-:W-:Y:S01]  /*0400*/  VIADD R3, R11.reuse, 0x20 ;  /* 0x000000200b037836 */ /* 0x040fe20000000000 */
[----:B------:R-:W-:Y:S01]  /*0410*/  IADD3 R8, P0, PT, R2, R11, RZ ;  /* 0x0000000b02087210 */ /* 0x000fe20007f1e0ff */
[C---:B------:R-:W-:Y:S01]  /*0420*/  VIADD R5, R11.reuse, 0x40 ;  /* 0x000000400b057836 */ /* 0x040fe20000000000 */
[CC--:B------:R-:W-:Y:S01]  /*0430*/  ISETP.GE.AND P1, PT, R11.reuse, R4.reuse, PT ;  /* 0x000000040b00720c */ /* 0x0c0fe20003f26270 */
[----:B------:R-:W-:Y:S01]  /*0440*/  VIADD R7, R11, 0x60 ;  /* 0x000000600b077836 */ /* 0x000fe20000000000 */
[-C--:B------:R-:W-:Y:S01]  /*0450*/  ISETP.GE.AND P2, PT, R3, R4.reuse, PT ;  /* 0x000000040300720c */ /* 0x080fe20003f46270 */
[----:B------:R-:W-:Y:S01]  /*0460*/  VIADD R3, R11, 0x80 ;  /* 0x000000800b037836 */ /* 0x000fe20000000000 */
[-C--:B------:R-:W-:Y:S01]  /*0470*/  ISETP.GE.AND P3, PT, R5, R4.reuse, PT ;  /* 0x000000040500720c */ /* 0x080fe20003f66270 */
[----:B------:R-:W-:Y:S01]  /*0480*/  VIADD R5, R11, 0xa0 ;  /* 0x000000a00b057836 */ /* 0x000fe20000000000 */
[-C--:B------:R-:W-:Y:S01]  /*0490*/  ISETP.GE.AND P4, PT, R7, R4.reuse, PT ;  /* 0x000000040700720c */ /* 0x080fe20003f86270 */
[----:B------:R-:W-:Y:S01]  /*04a0*/  IMAD.X R13, RZ, RZ, R6, P0 ;  /* 0x000000ffff0d7224 */ /* 0x000fe200000e0606 */
[----:B0-----:R-:W-:Y:S01]  /*04b0*/  LEA R2, P0, R8, UR8, 0x2 ;  /* 0x0000000808027c11 */ /* 0x001fe2000f8010ff */
[----:B------:R-:W-:Y:S01]  /*04c0*/  VIADD R7, R11, 0xc0 ;  /* 0x000000c00b077836 */ /* 0x000fe20000000000 */
[----:B------:R-:W-:-:S02]  /*04d0*/  ISETP.GE.AND P5, PT, R3, R4, PT ;  /* 0x000000040300720c */ /* 0x000fc40003fa6270 */
[-C--:B------:R-:W-:Y:S01]  /*04e0*/  ISETP.GE.AND P6, PT, R5, R4.reuse, PT ;  /* 0x000000040500720c */ /* 0x080fe20003fc6270 */
[----:B------:R-:W-:Y:S01]  /*04f0*/  VIADD R5, R11, 0xe0 ;  /* 0x000000e00b057836 */ /* 0x000fe20000000000 */
[----:B------:R-:W-:Y:S01]  /*0500*/  LEA.HI.X R3, R8, UR9, R13, 0x2, P0 ;  /* 0x0000000908037c11 */ /* 0x000fe200080f140d */
[----:B------:R-:W-:Y:S01]  /*0510*/  IMAD.MOV.U32 R68, RZ, RZ, -0x1 ;  /* 0xffffffffff447424 */ /* 0x000fe200078e00ff */
[-C--:B------:R-:W-:Y:S01]  /*0520*/  ISETP.GE.AND P0, PT, R7, R4.reuse, PT ;  /* 0x000000040700720c */ /* 0x080fe20003f06270 */
[----:B------:R-:W-:Y:S02]  /*0530*/  VIADD R7, R11, 0x100 ;  /* 0x000001000b077836 */ /* 0x000fe40000000000 */
[----:B------:R1:W5:Y:S01]  /*0540*/  @!P1 LDG.E R71, desc[UR6][R2.64] ;  /* 0x0000000602479981 */ /* 0x000362000c1e1900 */
[-C--:B------:R-:W-:Y:S01]  /*0550*/  ISETP.GE.AND P1, PT, R5, R4.reuse, PT ;  /* 0x000000040500720c */ /* 0x080fe20003f26270 */
[----:B------:R-:W-:Y:S02]  /*0560*/  VIADD R5, R11, 0x120 ;  /* 0x000001200b057836 */ /* 0x000fe40000000000 */
[----:B------:R1:W5:Y:S03]  /*0570*/  @!P3 LDG.E R69, desc[UR6][R2.64+0x100] ;  /* 0x000100060245b981 */ /* 0x000366000c1e1900 */
[----:B------:R-:W-:Y:S01]  /*0580*/  ISETP.GE.AND P3, PT, R5, R4, PT ;  /* 0x000000040500720c */ /* 0x000fe20003f66270 */
[----:B------:R-:W-:Y:S01]  /*0590*/  VIADD R5, R11, 0x140 ;  /* 0x000001400b057836 */ /* 0x000fe20000000000 */
[----:B------:R1:W5:Y:S01]  /*05a0*/  @!P4 LDG.E R68, desc[UR6][R2.64+0x180] ;  /* 0x000180060244c981 */ /* 0x000362000c1e1900 */
[----:B------:R-:W-:-:S03]  /*05b0*/  IMAD.MOV.U32 R66, RZ, RZ, -0x1 ;  /* 0xffffffffff427424 */ /* 0x000fc600078e00ff */
[-C--:B------:R-:W-:Y:S01]  /*05c0*/  ISETP.GE.AND P4, PT, R5, R4.reuse, PT ;  /* 0x000000040500720c */ /* 0x080fe20003f86270 */
[----:B------:R-:W-:Y:S01]  /*05d0*/  VIADD R5, R11, 0x180 ;  /* 0x000001800b057836 */ /* 0x000fe20000000000 */
[----:B------:R1:W5:Y:S01]  /*05e0*/  @!P2 LDG.E R70, desc[UR6][R2.64+0x80] ;  /* 0x000080060246a981 */ /* 0x000362000c1e1900 */
[-C--:B------:R-:W-:Y:S01]  /*05f0*/  ISETP.GE.AND P2, PT, R7, R4.reuse, PT ;  /* 0x000000040700720c */ /* 0x080fe20003f46270 */
[----:B------:R-:W-:Y:S02]  /*0600*/  IMAD.MOV.U32 R65, RZ, RZ, -0x1 ;  /* 0xffffffffff417424 */ /* 0x000fe400078e00ff */
[----:B------:R1:W5:Y:S01]  /*0610*/  @!P6 LDG.E R66, desc[UR6][R2.64+0x280] ;  /* 0x000280060242e981 */ /* 0x000362000c1e1900 */
[-C--:B------:R-:W-:Y:S01]  /*0620*/  ISETP.GE.AND P6, PT, R5, R4.reuse, PT ;  /* 0x000000040500720c */ /* 0x080fe20003fc6270 */
[C---:B------:R-:W-:Y:S02]  /*0630*/  VIADD R5, R11.reuse, 0x1a0 ;  /* 0x000001a00b057836 */ /* 0x040fe40000000000 */
[----:B------:R-:W-:Y:S01]  /*0640*/  IMAD.MOV.U32 R67, RZ, RZ, -0x1 ;  /* 0xffffffffff437424 */ /* 0x000fe200078e00ff */
[----:B------:R1:W5:Y:S01]  /*0650*/  @!P0 LDG.E R65, desc[UR6][R2.64+0x300] ;  /* 0x0003000602418981 */ /* 0x000362000c1e1900 */
[----:B------:R-:W-:Y:S01]  /*0660*/  VIADD R7, R11, 0x160 ;  /* 0x000001600b077836 */ /* 0x000fe20000000000 */
[----:B------:R-:W-:Y:S01]  /*0670*/  ISETP.GE.AND P0, PT, R5, R4, PT ;  /* 0x000000040500720c */ /* 0x000fe20003f06270 */
[----:B------:R-:W-:-:S02]  /*0680*/  IMAD.MOV.U32 R63, RZ, RZ, -0x1 ;  /* 0xffffffffff3f7424 */ /* 0x000fc400078e00ff */
[----:B------:R-:W-:Y:S01]  /*0690*/  VIADD R5, R11, 0x1e0 ;  /* 0x000001e00b057836 */ /* 0x000fe20000000000 */
[----:B------:R1:W5:Y:S01]  /*06a0*/  @!P5 LDG.E R67, desc[UR6][R2.64+0x200] ;  /* 0x000200060243d981 */ /* 0x000362000c1e1900 */
[-C--:B------:R-:W-:Y:S01]  /*06b0*/  ISETP.GE.AND P5, PT, R7, R4.reuse, PT ;  /* 0x000000040700720c */ /* 0x080fe20003fa6270 */
[----:B------:R-:W-:Y:S02]  /*06c0*/  IMAD.MOV.U32 R64, RZ, RZ, -0x1 ;  /* 0xffffffffff407424 */ /* 0x000fe400078e00ff */
[----:B------:R1:W5:Y:S01]  /*06d0*/  @!P2 LDG.E R63, desc[UR6][R2.64+0x400] ;  /* 0x00040006023fa981 */ /* 0x000362000c1e1900 */
[----:B------:R-:W-:Y:S01]  /*06e0*/  IMAD.MOV.U32 R62, RZ, RZ, -0x1 ;  /* 0xffffffffff3e7424 */ /* 0x000fe200078e00ff */
[----:B------:R-:W-:Y:S01]  /*06f0*/  ISETP.GE.AND P2, PT, R5, R4, PT ;  /* 0x000000040500720c */ /* 0x000fe20003f46270 */
[C---:B------:R-:W-:Y:S01]  /*0700*/  VIADD R7, R11.reuse, 0x1c0 ;  /* 0x000001c00b077836 */ /* 0x040fe20000000000 */
[----:B------:R1:W5:Y:S01]  /*0710*/  @!P1 LDG.E R64, desc[UR6][R2.64+0x380] ;  /* 0x0003800602409981 */ /* 0x000362000c1e1900 */
[----:B------:R-:W-:-:S02]  /*0720*/  VIADD R5, R11, 0x200 ;  /* 0x000002000b057836 */ /* 0x000fc40000000000 */
[----:B------:R-:W-:Y:S01]  /*0730*/  IMAD.MOV.U32 R61, RZ, RZ, -0x1 ;  /* 0xffffffffff3d7424 */ /* 0x000fe200078e00ff */
[----:B------:R1:W5:Y:S01]  /*0740*/  @!P3 LDG.E R62, desc[UR6][R2.64+0x480] ;  /* 0x00048006023eb981 */ /* 0x000362000c1e1900 */
[----:B------:R-:W-:Y:S01]  /*0750*/  IMAD.MOV.U32 R60, RZ, RZ, -0x1 ;  /* 0xffffffffff3c7424 */ /* 0x000fe200078e00ff */
[-C--:B------:R-:W-:Y:S01]  /*0760*/  ISETP.GE.AND P1, PT, R7, R4.reuse, PT ;  /* 0x000000040700720c */ /* 0x080fe20003f26270 */
[----:B------:R-:W-:Y:S01]  /*0770*/  VIADD R7, R11, 0x220 ;  /* 0x000002200b077836 */ /* 0x000fe20000000000 */
[-C--:B------:R-:W-:Y:S01]  /*0780*/  ISETP.GE.AND P3, PT, R5, R4.reuse, PT ;  /* 0x000000040500720c */ /* 0x080fe20003f66270 */
[----:B------:R-:W-:Y:S01]  /*0790*/  VIADD R5, R11, 0x240 ;  /* 0x000002400b057836 */ /* 0x000fe20000000000 */
[----:B------:R1:W5:Y:S02]  /*07a0*/  @!P4 LDG.E R61, desc[UR6][R2.64+0x500] ;  /* 0x00050006023dc981 */ /* 0x000364000c1e1900 */
[-C--:B------:R-:W-:Y:S02]  /*07b0*/  ISETP.GE.AND P4, PT, R7, R4.reuse, PT ;  /* 0x000000040700720c */ /* 0x080fe40003f86270 */
[----:B------:R1:W5:Y:S01]  /*07c0*/  @!P5 LDG.E R60, desc[UR6][R2.64+0x580] ;  /* 0x00058006023cd981 */ /* 0x000362000c1e1900 */
[----:B------:R-:W-:Y:S01]  /*07d0*/  ISETP.GE.AND P5, PT, R5, R4, PT ;  /* 0x000000040500720c */ /* 0x000fe20003fa6270 */
[----:B------:R-:W-:-:S02]  /*07e0*/  IMAD.MOV.U32 R59, RZ, RZ, -0x1 ;  /* 0xffffffffff3b7424 */ /* 0x000fc400078e00ff */
[----:B------:R-:W-:Y:S02]  /*07f0*/  IMAD.MOV.U32 R58, RZ, RZ, -0x1 ;  /* 0xffffffffff3a7424 */ /* 0x000fe400078e00ff */
[----:B------:R-:W-:Y:S02]  /*0800*/  IMAD.MOV.U32 R57, RZ, RZ, -0x1 ;  /* 0xffffffffff397424 */ /* 0x000fe400078e00ff */
[----:B------:R-:W-:Y:S01]  /*0810*/  IMAD.MOV.U32 R56, RZ, RZ, -0x1 ;  /* 0xffffffffff387424 */ /* 0x000fe200078e00ff */
[----:B------:R1:W5:Y:S01]  /*0820*/  @!P6 LDG.E R59, desc[UR6][R2.64+0x600] ;  /* 0x00060006023be981 */ /* 0x000362000c1e1900 */
[----:B------:R-:W-:Y:S02]  /*0830*/  IMAD.MOV.U32 R55, RZ, RZ, -0x1 ;  /* 0xffffffffff377424 */ /* 0x000fe400078e00ff */
[----:B------:R-:W-:Y:S01]  /*0840*/  IMAD.MOV.U32 R54, RZ, RZ, -0x1 ;  /* 0xffffffffff367424 */ /* 0x000fe200078e00ff */
[----:B------:R1:W5:Y:S01]  /*0850*/  @!P0 LDG.E R58, desc[UR6][R2.64+0x680] ;  /* 0x00068006023a8981 */ /* 0x000362000c1e1900 */
[----:B------:R-:W-:-:S03]  /*0860*/  IMAD.MOV.U32 R53, RZ, RZ, -0x1 ;  /* 0xffffffffff357424 */ /* 0x000fc600078e00ff */
[----:B------:R1:W5:Y:S04]  /*0870*/  @!P1 LDG.E R57, desc[UR6][R2.64+0x700] ;  /* 0x0007000602399981 */ /* 0x000368000c1e1900 */
[----:B------:R1:W5:Y:S04]  /*0880*/  @!P2 LDG.E R56, desc[UR6][R2.64+0x780] ;  /* 0x000780060238a981 */ /* 0x000368000c1e1900 */
[----:B------:R1:W5:Y:S04]  /*0890*/  @!P3 LDG.E R55, desc[UR6][R2.64+0x800] ;  /* 0x000800060237b981 */ /* 0x000368000c1e1900 */
[----:B------:R1:W5:Y:S04]  /*08a0*/  @!P4 LDG.E R54, desc[UR6][R2.64+0x880] ;  /* 0x000880060236c981 */ /* 0x000368000c1e1900 */
[----:B------:R1:W5:Y:S02]  /*08b0*/  @!P5 LDG.E R53, desc[UR6][R2.64+0x900] ;  /* 0x000900060235d981 */ /* 0x000364000c1e1900 */
.L_x_3:
[----:B01----:R-:W-:Y:S01]  /*08c0*/  VIMNMX R2, PT, PT, R9, 0xe0, !PT ;  /* 0x000000e009027848 */ /* 0x003fe20007fe0100 */
[----:B------:R-:W0:Y:S01]  /*08d0*/  LDCU UR4, c[0x0][0x3c8] ;  /* 0x00007900ff0477ac */ /* 0x000e220008000800 */
[----:B------:R-:W-:Y:S01]  /*08e0*/  BSSY.RECONVERGENT B0, `(.L_x_4) ;  /* 0x0000025000007945 */ /* 0x000fe20003800200 */
[----:B------:R-:W-:Y:S01]  /*08f0*/  IMAD.SHL.U32 R0, R0, 0x400, RZ ;  /* 0x0000040000007824 */ /* 0x000fe200078e00ff */
[--C-:B------:R-:W-:Y:S01]  /*0900*/  IADD3 R2, PT, PT, R2, 0x1f, -R9.reuse ;  /* 0x0000001f02027810 */ /* 0x100fe20007ffe809 */
[----:B------:R-:W-:Y:S01]  /*0910*/  UMOV UR5, 0xffffffff ;  /* 0xffffffff00057882 */ /* 0x000fe20000000000 */
[----:B------:R-:W-:Y:S02]  /*0920*/  IMAD.MOV.U32 R5, RZ, RZ, R9 ;  /* 0x000000ffff057224 */ /* 0x000fe400078e0009 */
[C---:B------:R-:W-:Y:S02]  /*0930*/  ISETP.GE.U32.AND P0, PT, R2.reuse, 0x1e0, PT ;  /* 0x000001e00200780c */ /* 0x040fe40003f06070 */
[----:B------:R-:W-:-:S04]  /*0940*/  LEA.HI R3, R2, 0x1, RZ, 0x1b ;  /* 0x0000000102037811 */ /* 0x000fc800078fd8ff */
[----:B------:R-:W-:-:S04]  /*0950*/  LOP3.LUT R6, R3, 0xf, RZ, 0xc0, !PT ;  /* 0x0000000f03067812 */ /* 0x000fc800078ec0ff */
[----:B------:R-:W-:Y:S01]  /*0960*/  ISETP.NE.AND P1, PT, R6, RZ, PT ;  /* 0x000000ff0600720c */ /* 0x000fe20003f25270 */
[----:B0-----:R-:W-:Y:S02]  /*0970*/  USHF.L.U32 UR4, UR5, UR4, URZ ;  /* 0x0000000405047299 */ /* 0x001fe400080006ff */
[----:B------:R-:W-:Y:S10]  /*0980*/  @!P0 BRA `(.L_x_5) ;  /* 0x0000000000688947 */ /* 0x000ff40003800000 */
[----:B------:R-:W-:Y:S01]  /*0990*/  IMAD R4, R9, 0x4, R0 ;  /* 0x0000000409047824 */ /* 0x000fe200078e0200 */
[----:B------:R-:W-:Y:S01]  /*09a0*/  LOP3.LUT R2, R3, 0xffffff0, RZ, 0xc0, !PT ;  /* 0x0ffffff003027812 */ /* 0x000fe200078ec0ff */
[----:B------:R-:W-:-:S03]  /*09b0*/  IMAD.MOV.U32 R5, RZ, RZ, R9 ;  /* 0x000000ffff057224 */ /* 0x000fc600078e0009 */
[----:B------:R-:W-:Y:S01]  /*09c0*/  IADD3 R4, PT, PT, R4, 0x400, R73 ;  /* 0x0000040004047810 */ /* 0x000fe20007ffe049 */
[----:B------:R-:W-:-:S07]  /*09d0*/  IMAD.MOV R2, RZ, RZ, -R2 ;  /* 0x000000ffff027224 */ /* 0x000fce00078e0a02 */
.L_x_6:
[----:B------:R-:W-:Y:S01]  /*09e0*/  VIADD R2, R2, 0x10 ;  /* 0x0000001002027836 */ /* 0x000fe20000000000 */
[----:B------:R-:W-:Y:S01]  /*09f0*/  STS [R4+-0x400], RZ ;  /* 0xfffc00ff04007388 */ /* 0x000fe20000000800 */
[----:B------:R-:W-:-:S03]  /*0a00*/  VIADD R5, R5, 0x200 ;  /* 0x0000020005057836 */ /* 0x000fc60000000000 */
[----:B------:R-:W-:Y:S01]  /*0a10*/  ISETP.NE.AND P0, PT, R2, RZ, PT ;  /* 0x000000ff0200720c */ /* 0x000fe20003f05270 */
[----:B------:R-:W-:Y:S04]  /*0a20*/  STS [R4+-0x380], RZ ;  /* 0xfffc80ff04007388 */ /* 0x000fe80000000800 */
[----:B------:R-:W-:Y:S04]  /*0a30*/  STS [R4+-0x300], RZ ;  /* 0xfffd00ff04007388 */ /* 0x000fe80000000800 */
[----:B------:R-:W-:Y:S04]  /*0a40*/  STS [R4+-0x280], RZ ;  /* 0xfffd80ff04007388 */ /* 0x000fe80000000800 */
[----:B------:R-:W-:Y:S04]  /*0a50*/  STS [R4+-0x200], RZ ;  /* 0xfffe00ff04007388 */ /* 0x000fe80000000800 */
[----:B------:R-:W-:Y:S04]  /*0a60*/  STS [R4+-0x180], RZ ;  /* 0xfffe80ff04007388 */ /* 0x000fe80000000800 */
[----:B------:R-:W-:Y:S04]  /*0a70*/  STS [R4+-0x100], RZ ;  /* 0xffff00ff04007388 */ /* 0x000fe80000000800 */
[----:B------:R-:W-:Y:S04]  /*0a80*/  STS [R4+-0x80], RZ ;  /* 0xffff80ff04007388 */ /* 0x000fe80000000800 */
[----:B------:R-:W-:Y:S04]  /*0a90*/  STS [R4], RZ ;  /* 0x000000ff04007388 */ /* 0x000fe80000000800 */
[----:B------:R-:W-:Y:S04]  /*0aa0*/  STS [R4+0x80], RZ ;  /* 0x000080ff04007388 */ /* 0x000fe80000000800 */
[----:B------:R-:W-:Y:S04]  /*0ab0*/  STS [R4+0x100], RZ ;  /* 0x000100ff04007388 */ /* 0x000fe80000000800 */
[----:B------:R-:W-:Y:S04]  /*0ac0*/  STS [R4+0x180], RZ ;  /* 0x000180ff04007388 */ /* 0x000fe80000000800 */
[----:B------:R-:W-:Y:S04]  /*0ad0*/  STS [R4+0x200], RZ ;  /* 0x000200ff04007388 */ /* 0x000fe80000000800 */
[----:B------:R-:W-:Y:S04]  /*0ae0*/  STS [R4+0x280], RZ ;  /* 0x000280ff04007388 */ /* 0x000fe80000000800 */
[----:B------:R-:W-:Y:S04]  /*0af0*/  STS [R4+0x300], RZ ;  /* 0x000300ff04007388 */ /* 0x000fe80000000800 */
[----:B------:R0:W-:Y:S02]  /*0b00*/  STS [R4+0x380], RZ ;  /* 0x000380ff04007388 */ /* 0x0001e40000000800 */
[----:B0-----:R-:W-:Y:S01]  /*0b10*/  VIADD R4, R4, 0x800 ;  /* 0x0000080004047836 */ /* 0x001fe20000000000 */
[----:B------:R-:W-:Y:S06]  /*0b20*/  @P0 BRA `(.L_x_6) ;  /* 0xfffffffc00ac0947 */ /* 0x000fec000383ffff */
.L_x_5:
[----:B------:R-:W-:Y:S05]  /*0b30*/  BSYNC.RECONVERGENT B0 ;  /* 0x0000000000007941 */ /* 0x000fea0003800200 */
.L_x_4:
[----:B------:R-:W-:Y:S01]  /*0b40*/  BSSY.RECONVERGENT B0, `(.L_x_7) ;  /* 0x0000026000007945 */ /* 0x000fe20003800200 */
[----:B------:R-:W-:-:S03]  /*0b50*/  IMAD.IADD R2, R73, 0x1, R0 ;  /* 0x0000000149027824 */ /* 0x000fc600078e0200 */
[----:B------:R-:W-:Y:S05]  /*0b60*/  @!P1 BRA `(.L_x_8) ;  /* 0x00000000008c9947 */ /* 0x000fea0003800000 */
[----:B------:R-:W-:Y:S01]  /*0b70*/  ISETP.GE.U32.AND P0, PT, R6, 0x8, PT ;  /* 0x000000080600780c */ /* 0x000fe20003f06070 */
[----:B------:R-:W-:Y:S01]  /*0b80*/  BSSY.RECONVERGENT B1, `(.L_x_9) ;  /* 0x000000e000017945 */ /* 0x000fe20003800200 */
[----:B------:R-:W-:-:S04]  /*0b90*/  LOP3.LUT R7, R3, 0x7, RZ, 0xc0, !PT ;  /* 0x0000000703077812 */ /* 0x000fc800078ec0ff */
[----:B------:R-:W-:-:S07]  /*0ba0*/  ISETP.NE.AND P1, PT, R7, RZ, PT ;  /* 0x000000ff0700720c */ /* 0x000fce0003f25270 */
[----:B------:R-:W-:Y:S06]  /*0bb0*/  @!P0 BRA `(.L_x_10) ;  /* 0x0000000000288947 */ /* 0x000fec0003800000 */
[C---:B------:R-:W-:Y:S02]  /*0bc0*/  IMAD R4, R5.reuse, 0x4, R2 ;  /* 0x0000000405047824 */ /* 0x040fe400078e0202 */
[----:B------:R-:W-:-:S03]  /*0bd0*/  VIADD R5, R5, 0x100 ;  /* 0x0000010005057836 */ /* 0x000fc60000000000 */
[----:B------:R0:W-:Y:S04]  /*0be0*/  STS [R4], RZ ;  /* 0x000000ff04007388 */ /* 0x0001e80000000800 */
[----:B------:R0:W-:Y:S04]  /*0bf0*/  STS [R4+0x80], RZ ;  /* 0x000080ff04007388 */ /* 0x0001e80000000800 */
[----:B------:R0:W-:Y:S04]  /*0c00*/  STS [R4+0x100], RZ ;  /* 0x000100ff04007388 */ /* 0x0001e80000000800 */
[----:B------:R0:W-:Y:S04]  /*0c10*/  STS [R4+0x180], RZ ;  /* 0x000180ff04007388 */ /* 0x0001e80000000800 */
[----:B------:R0:W-:Y:S04]  /*0c20*/  STS [R4+0x200], RZ ;  /* 0x000200ff04007388 */ /* 0x0001e80000000800 */
[----:B------:R0:W-:Y:S04]  /*0c30*/  STS [R4+0x280], RZ ;  /* 0x000280ff04007388 */ /* 0x0001e80000000800 */
[----:B------:R0:W-:Y:S04]  /*0c40*/  STS [R4+0x300], RZ ;  /* 0x000300ff04007388 */ /* 0x0001e80000000800 */
[----:B------:R0:W-:Y:S02]  /*0c50*/  STS [R4+0x380], RZ ;  /* 0x000380ff04007388 */ /* 0x0001e40000000800 */
.L_x_10:
[----:B------:R-:W-:Y:S05]  /*0c60*/  BSYNC.RECONVERGENT B1 ;  /* 0x0000000000017941 */ /* 0x000fea0003800200 */
.L_x_9:
[----:B------:R-:W-:Y:S05]  /*0c70*/  @!P1 BRA `(.L_x_8) ;  /* 0x0000000000489947 */ /* 0x000fea0003800000 */
[----:B------:R-:W-:Y:S02]  /*0c80*/  ISETP.GE.U32.AND P0, PT, R7, 0x4, PT ;  /* 0x000000040700780c */ /* 0x000fe40003f06070 */
[----:B------:R-:W-:-:S04]  /*0c90*/  LOP3.LUT R3, R3, 0x3, RZ, 0xc0, !PT ;  /* 0x0000000303037812 */ /* 0x000fc800078ec0ff */
[----:B------:R-:W-:-:S07]  /*0ca0*/  ISETP.NE.AND P1, PT, R3, RZ, PT ;  /* 0x000000ff0300720c */ /* 0x000fce0003f25270 */
[C---:B------:R-:W-:Y:S02]  /*0cb0*/  @P0 IMAD R2, R5.reuse, 0x4, R2 ;  /* 0x0000000405020824 */ /* 0x040fe400078e0202 */
[----:B------:R-:W-:-:S03]  /*0cc0*/  @P0 VIADD R5, R5, 0x80 ;  /* 0x0000008005050836 */ /* 0x000fc60000000000 */
[----:B------:R1:W-:Y:S04]  /*0cd0*/  @P0 STS [R2], RZ ;  /* 0x000000ff02000388 */ /* 0x0003e80000000800 */
[----:B------:R1:W-:Y:S04]  /*0ce0*/  @P0 STS [R2+0x80], RZ ;  /* 0x000080ff02000388 */ /* 0x0003e80000000800 */
[----:B------:R1:W-:Y:S04]  /*0cf0*/  @P0 STS [R2+0x100], RZ ;  /* 0x000100ff02000388 */ /* 0x0003e80000000800 */
[----:B------:R1:W-:Y:S01]  /*0d00*/  @P0 STS [R2+0x180], RZ ;  /* 0x000180ff02000388 */ /* 0x0003e20000000800 */
[----:B------:R-:W-:Y:S05]  /*0d10*/  @!P1 BRA `(.L_x_8) ;  /* 0x0000000000209947 */ /* 0x000fea0003800000 */
[----:B------:R-:W-:Y:S02]  /*0d20*/  IMAD R0, R5, 0x4, R0 ;  /* 0x0000000405007824 */ /* 0x000fe400078e0200 */
[----:B------:R-:W-:Y:S02]  /*0d30*/  IMAD.MOV R3, RZ, RZ, -R3 ;  /* 0x000000ffff037224 */ /* 0x000fe400078e0a03 */
[----:B------:R-:W-:-:S07]  /*0d40*/  IMAD.IADD R0, R73, 0x1, R0 ;  /* 0x0000000149007824 */ /* 0x000fce00078e0200 */
.L_x_11:
[----:B------:R-:W-:Y:S01]  /*0d50*/  VIADD R3, R3, 0x1 ;  /* 0x0000000103037836 */ /* 0x000fe20000000000 */
[----:B------:R2:W-:Y:S04]  /*0d60*/  STS [R0], RZ ;  /* 0x000000ff00007388 */ /* 0x0005e80000000800 */
[----:B------:R-:W-:Y:S01]  /*0d70*/  ISETP.NE.AND P0, PT, R3, RZ, PT ;  /* 0x000000ff0300720c */ /* 0x000fe20003f05270 */
[----:B--2---:R-:W-:-:S12]  /*0d80*/  VIADD R0, R0, 0x80 ;  /* 0x0000008000007836 */ /* 0x004fd80000000000 */
[----:B------:R-:W-:Y:S05]  /*0d90*/  @P0 BRA `(.L_x_11) ;  /* 0xfffffffc00ec0947 */ /* 0x000fea000383ffff */
.L_x_8:
[----:B------:R-:W-:Y:S05]  /*0da0*/  BSYNC.RECONVERGENT B0 ;  /* 0x0000000000007941 */ /* 0x000fea0003800200 */
.L_x_7:
[----:B------:R-:W2:Y:S01]  /*0db0*/  LDCU UR5, c[0x0][0x3c4] ;  /* 0x00007880ff0577ac */ /* 0x000ea20008000800 */
[C---:B-1----:R-:W-:Y:S01]  /*0dc0*/  IMAD.SHL.U32 R2, R39.reuse, 0x20, RZ ;  /* 0x0000002027027824 */ /* 0x042fe200078e00ff */
[C---:B------:R-:W-:Y:S01]  /*0dd0*/  ISETP.GT.U32.AND P1, PT, R39.reuse, 0xff, PT ;  /* 0x000000ff2700780c */ /* 0x040fe20003f24070 */
[----:B------:R-:W-:Y:S01]  /*0de0*/  BSSY.RECONVERGENT B0, `(.L_x_12) ;  /* 0x000007c000007945 */ /* 0x000fe20003800200 */
[----:B------:R-:W-:Y:S02]  /*0df0*/  IMAD R0, R39, 0x4, R73 ;  /* 0x0000000427007824 */ /* 0x000fe400078e0249 */
[----:B0-----:R-:W-:Y:S01]  /*0e00*/  LOP3.LUT R4, R2, 0x7c00, RZ, 0xc0, !PT ;  /* 0x00007c0002047812 */ /* 0x001fe200078ec0ff */
[----:B------:R-:W-:Y:S01]  /*0e10*/  IMAD.MOV.U32 R52, RZ, RZ, RZ ;  /* 0x000000ffff347224 */ /* 0x000fe200078e00ff */
[----:B------:R-:W-:-:S03]  /*0e20*/  P2R R2, PR, RZ, 0x2 ;  /* 0x00000002ff027803 */ /* 0x000fc60000000000 */
[----:B------:R-:W-:Y:S02]  /*0e30*/  IMAD.IADD R15, R73, 0x1, R4 ;  /* 0x00000001490f7824 */ /* 0x000fe400078e0204 */
[----:B------:R0:W-:Y:S01]  /*0e40*/  STL [R1+0x8], R2 ;  /* 0x0000080201007387 */ /* 0x0001e20000100800 */
[----:B--2--5:R-:W-:Y:S02]  /*0e50*/  SHF.R.U32.HI R51, RZ, UR5, R71 ;  /* 0x00000005ff337c19 */ /* 0x024fe40008011647 */
[----:B------:R-:W-:Y:S02]  /*0e60*/  SHF.R.U32.HI R5, RZ, UR5, R70 ;  /* 0x00000005ff057c19 */ /* 0x000fe40008011646 */
[----:B------:R-:W-:Y:S01]  /*0e70*/  SHF.R.U32.HI R45, RZ, UR5, R64 ;  /* 0x00000005ff2d7c19 */ /* 0x000fe20008011640 */
[----:B0-----:R-:W0:Y:S01]  /*0e80*/  @!P1 LDC.64 R2, c[0x0][0x380] ;  /* 0x0000e000ff029b82 */ /* 0x001e220000000a00 */
[----:B------:R-:W-:Y:S02]  /*0e90*/  SHF.R.U32.HI R50, RZ, UR5, R69 ;  /* 0x00000005ff327c19 */ /* 0x000fe40008011645 */
[----:B------:R-:W-:-:S02]  /*0ea0*/  SHF.R.U32.HI R44, RZ, UR5, R63 ;  /* 0x00000005ff2c7c19 */ /* 0x000fc4000801163f */
[----:B------:R-:W-:Y:S02]  /*0eb0*/  SHF.R.U32.HI R49, RZ, UR5, R68 ;  /* 0x00000005ff317c19 */ /* 0x000fe40008011644 */
[----:B------:R-:W-:Y:S02]  /*0ec0*/  SHF.R.U32.HI R48, RZ, UR5, R67 ;  /* 0x00000005ff307c19 */ /* 0x000fe40008011643 */
[----:B------:R-:W-:Y:S02]  /*0ed0*/  LOP3.LUT R51, R51, UR4, RZ, 0x30, !PT ;  /* 0x0000000433337c12 */ /* 0x000fe4000f8e30ff */
[----:B------:R-:W-:Y:S02]  /*0ee0*/  SHF.R.U32.HI R47, RZ, UR5, R66 ;  /* 0x00000005ff2f7c19 */ /* 0x000fe40008011642 */
[----:B------:R-:W-:Y:S01]  /*0ef0*/  LOP3.LUT R4, R5, UR4, RZ, 0x30, !PT ;  /* 0x0000000405047c12 */ /* 0x000fe2000f8e30ff */
[----:B------:R-:W-:Y:S01]  /*0f00*/  IMAD R30, R51, 0x4, R15 ;  /* 0x00000004331e7824 */ /* 0x000fe200078e020f */
[----:B------:R-:W-:Y:S01]  /*0f10*/  LOP3.LUT R45, R45, UR4, RZ, 0x30, !PT ;  /* 0x000000042d2d7c12 */ /* 0x000fe2000f8e30ff */
[----:B------:R-:W-:Y:S01]  /*0f20*/  NOP ;  /* 0x0000000000007918 */ /* 0x000fe20000000000 */
[----:B------:R-:W-:Y:S01]  /*0f30*/  SHF.R.U32.HI R46, RZ, UR5, R65 ;  /* 0x00000005ff2e7c19 */ /* 0x000fe20008011641 */
[--C-:B------:R-:W-:Y:S01]  /*0f40*/  IMAD R31, R4, 0x4, R15.reuse ;  /* 0x00000004041f7824 */ /* 0x100fe200078e020f */
[----:B------:R-:W-:Y:S01]  /*0f50*/  LOP3.LUT R50, R50, UR4, RZ, 0x30, !PT ;  /* 0x0000000432327c12 */ /* 0x000fe2000f8e30ff */
[--C-:B------:R-:W-:Y:S01]  /*0f60*/  IMAD R7, R45, 0x4, R15.reuse ;  /* 0x000000042d077824 */ /* 0x100fe200078e020f */
[----:B------:R-:W-:Y:S01]  /*0f70*/  LOP3.LUT R44, R44, UR4, RZ, 0x30, !PT ;  /* 0x000000042c2c7c12 */ /* 0x000fe2000f8e30ff */
[----:B------:R1:W-:Y:S01]  /*0f80*/  ATOMS.POPC.INC.32 RZ, [R30+URZ] ;  /* 0x000000001eff7f8c */ /* 0x0003e2000d8000ff */
[----:B------:R-:W-:Y:S01]  /*0f90*/  LOP3.LUT R49, R49, UR4, RZ, 0x30, !PT ;  /* 0x0000000431317c12 */ /* 0x000fe2000f8e30ff */
[--C-:B------:R-:W-:Y:S01]  /*0fa0*/  IMAD R29, R50, 0x4, R15.reuse ;  /* 0x00000004321d7824 */ /* 0x100fe200078e020f */
[----:B------:R-:W-:Y:S01]  /*0fb0*/  LOP3.LUT R48, R48, UR4, RZ, 0x30, !PT ;  /* 0x0000000430307c12 */ /* 0x000fe2000f8e30ff */
[--C-:B------:R-:W-:Y:S01]  /*0fc0*/  IMAD R6, R44, 0x4, R15.reuse ;  /* 0x000000042c067824 */ /* 0x100fe200078e020f */
[----:B------:R-:W-:Y:S01]  /*0fd0*/  SHF.R.U32.HI R43, RZ, UR5, R62 ;  /* 0x00000005ff2b7c19 */ /* 0x000fe2000801163e */
[--C-:B------:R-:W-:Y:S01]  /*0fe0*/  IMAD R28, R49, 0x4, R15.reuse ;  /* 0x00000004311c7824 */ /* 0x100fe200078e020f */
[----:B------:R-:W-:Y:S01]  /*0ff0*/  LOP3.LUT R47, R47, UR4, RZ, 0x30, !PT ;  /* 0x000000042f2f7c12 */ /* 0x000fe2000f8e30ff */
[----:B------:R-:W-:Y:S01]  /*1000*/  IMAD R27, R48, 0x4, R15 ;  /* 0x00000004301b7824 */ /* 0x000fe200078e020f */
[----:B------:R-:W-:Y:S01]  /*1010*/  SHF.R.U32.HI R42, RZ, UR5, R61 ;  /* 0x00000005ff2a7c19 */ /* 0x000fe2000801163d */
[----:B------:R1:W-:Y:S01]  /*1020*/  STL [R1+0x4], R7 ;  /* 0x0000040701007387 */ /* 0x0003e20000100800 */
[----:B------:R-:W-:Y:S01]  /*1030*/  LOP3.LUT R46, R46, UR4, RZ, 0x30, !PT ;  /* 0x000000042e2e7c12 */ /* 0x000fe2000f8e30ff */
[----:B------:R-:W-:Y:S01]  /*1040*/  IMAD R26, R47, 0x4, R15 ;  /* 0x000000042f1a7824 */ /* 0x000fe200078e020f */
[----:B------:R-:W-:Y:S01]  /*1050*/  SHF.R.U32.HI R41, RZ, UR5, R60 ;  /* 0x00000005ff297c19 */ /* 0x000fe2000801163c */
[----:B------:R1:W-:Y:S01]  /*1060*/  ATOMS.POPC.INC.32 RZ, [R31+URZ] ;  /* 0x000000001fff7f8c */ /* 0x0003e2000d8000ff */
[----:B------:R-:W-:Y:S01]  /*1070*/  SHF.R.U32.HI R40, RZ, UR5, R59 ;  /* 0x00000005ff287c19 */ /* 0x000fe2000801163b */
[----:B------:R-:W-:Y:S01]  /*1080*/  IMAD R25, R46, 0x4, R15 ;  /* 0x000000042e197824 */ /* 0x000fe200078e020f */
[----:B------:R-:W-:Y:S01]  /*1090*/  SHF.R.U32.HI R37, RZ, UR5, R58 ;  /* 0x00000005ff257c19 */ /* 0x000fe2000801163a */
[----:B------:R1:W-:Y:S01]  /*10a0*/  STL [R1], R6 ;  /* 0x0000000601007387 */ /* 0x0003e20000100800 */
[----:B------:R-:W-:-:S02]  /*10b0*/  LOP3.LUT R43, R43, UR4, RZ, 0x30, !PT ;  /* 0x000000042b2b7c12 */ /* 0x000fc4000f8e30ff */
[----:B------:R-:W-:Y:S01]  /*10c0*/  SHF.R.U32.HI R36, RZ, UR5, R57 ;  /* 0x00000005ff247c19 */ /* 0x000fe20008011639 */
[----:B------:R1:W-:Y:S01]  /*10d0*/  ATOMS.POPC.INC.32 RZ, [R29+URZ] ;  /* 0x000000001dff7f8c */ /* 0x0003e2000d8000ff */
[----:B------:R-:W-:Y:S01]  /*10e0*/  LOP3.LUT R42, R42, UR4, RZ, 0x30, !PT ;  /* 0x000000042a2a7c12 */ /* 0x000fe2000f8e30ff */
[--C-:B------:R-:W-:Y:S01]  /*10f0*/  IMAD R24, R43, 0x4, R15.reuse ;  /* 0x000000042b187824 */ /* 0x100fe200078e020f */
[----:B------:R-:W-:Y:S01]  /*1100*/  SHF.R.U32.HI R35, RZ, UR5, R56 ;  /* 0x00000005ff237c19 */ /* 0x000fe20008011638 */
[----:B------:R1:W-:Y:S01]  /*1110*/  ATOMS.POPC.INC.32 RZ, [R28+URZ] ;  /* 0x000000001cff7f8c */ /* 0x0003e2000d8000ff */
[----:B------:R-:W-:Y:S01]  /*1120*/  LOP3.LUT R41, R41, UR4, RZ, 0x30, !PT ;  /* 0x0000000429297c12 */ /* 0x000fe2000f8e30ff */
[----:B------:R-:W-:Y:S01]  /*1130*/  IMAD R23, R42, 0x4, R15 ;  /* 0x000000042a177824 */ /* 0x000fe200078e020f */
        /* <DEDUP_REMOVED lines=12> */
[----:B------:R-:W-:Y:S01]  /*1200*/  LOP3.LUT R35, R35, UR4, RZ, 0x30, !PT ;  /* 0x0000000423237c12 */ /* 0x000fe2000f8e30ff */
[----:B------:R1:W-:Y:S01]  /*1210*/  ATOMS.POPC.INC.32 RZ, [R7+URZ] ;  /* 0x0000000007ff7f8c */ /* 0x0003e2000d8000ff */
[----:B------:R-:W-:Y:S01]  /*1220*/  LOP3.LUT R34, R34, UR4, RZ, 0x30, !PT ;  /* 0x0000000422227c12 */ /* 0x000fe2000f8e30ff */
[--C-:B------:R-:W-:Y:S01]  /*1230*/  IMAD R19, R36, 0x4, R15.reuse ;  /* 0x0000000424137824 */ /* 0x100fe200078e020f */
[----:B------:R-:W-:Y:S01]  /*1240*/  LOP3.LUT R33, R33, UR4, RZ, 0x30, !PT ;  /* 0x0000000421217c12 */ /* 0x000fe2000f8e30ff */
[----:B------:R1:W-:Y:S01]  /*1250*/  ATOMS.POPC.INC.32 RZ, [R6+URZ] ;  /* 0x0000000006ff7f8c */ /* 0x0003e2000d8000ff */
[----:B------:R-:W-:Y:S01]  /*1260*/  LOP3.LUT R32, R32, UR4, RZ, 0x30, !PT ;  /* 0x0000000420207c12 */ /* 0x000fe2000f8e30ff */
[----:B------:R-:W-:-:S02]  /*1270*/  IMAD R18, R35, 0x4, R15 ;  /* 0x0000000423127824 */ /* 0x000fc400078e020f */
[----:B------:R1:W-:Y:S01]  /*1280*/  ATOMS.POPC.INC.32 RZ, [R24+URZ] ;  /* 0x0000000018ff7f8c */ /* 0x0003e2000d8000ff */
[--C-:B------:R-:W-:Y:S02]  /*1290*/  IMAD R17, R34, 0x4, R15.reuse ;  /* 0x0000000422117824 */ /* 0x100fe400078e020f */
[--C-:B------:R-:W-:Y:S01]  /*12a0*/  IMAD R16, R33, 0x4, R15.reuse ;  /* 0x0000000421107824 */ /* 0x100fe200078e020f */
[----:B------:R1:W-:Y:S01]  /*12b0*/  ATOMS.POPC.INC.32 RZ, [R23+URZ] ;  /* 0x0000000017ff7f8c */ /* 0x0003e2000d8000ff */
[----:B------:R-:W-:-:S03]  /*12c0*/  IMAD R15, R32, 0x4, R15 ;  /* 0x00000004200f7824 */ /* 0x000fc600078e020f */
[----:B------:R1:W-:Y:S04]  /*12d0*/  ATOMS.POPC.INC.32 RZ, [R22+URZ] ;  /* 0x0000000016ff7f8c */ /* 0x0003e8000d8000ff */
[----:B------:R1:W-:Y:S04]  /*12e0*/  ATOMS.POPC.INC.32 RZ, [R21+URZ] ;  /* 0x0000000015ff7f8c */ /* 0x0003e8000d8000ff */
[----:B------:R1:W-:Y:S04]  /*12f0*/  ATOMS.POPC.INC.32 RZ, [R20+URZ] ;  /* 0x0000000014ff7f8c */ /* 0x0003e8000d8000ff */
[----:B------:R1:W-:Y:S04]  /*1300*/  ATOMS.POPC.INC.32 RZ, [R19+URZ] ;  /* 0x0000000013ff7f8c */ /* 0x0003e8000d8000ff */
[----:B------:R1:W-:Y:S04]  /*1310*/  ATOMS.POPC.INC.32 RZ, [R18+URZ] ;  /* 0x0000000012ff7f8c */ /* 0x0003e8000d8000ff */
[----:B------:R1:W-:Y:S04]  /*1320*/  ATOMS.POPC.INC.32 RZ, [R17+URZ] ;  /* 0x0000000011ff7f8c */ /* 0x0003e8000d8000ff */
[----:B------:R1:W-:Y:S04]  /*1330*/  ATOMS.POPC.INC.32 RZ, [R16+URZ] ;  /* 0x0000000010ff7f8c */ /* 0x0003e8000d8000ff */
[----:B------:R1:W-:Y:S01]  /*1340*/  ATOMS.POPC.INC.32 RZ, [R15+URZ] ;  /* 0x000000000fff7f8c */ /* 0x0003e2000d8000ff */
[----:B------:R-:W-:Y:S06]  /*1350*/  BAR.SYNC.DEFER_BLOCKING 0x0 ;  /* 0x0000000000007b1d */ /* 0x000fec0000010000 */
[----:B0-----:R-:W-:Y:S05]  /*1360*/  @P1 BRA `(.L_x_13) ;  /* 0x00000000008c1947 */ /* 0x001fea0003800000 */
[----:B------:R-:W-:Y:S04]  /*1370*/  LDS R13, [R0] ;  /* 0x00000000000d7984 */ /* 0x000fe80000000800 */
[----:B------:R-:W0:Y:S04]  /*1380*/  LDS R14, [R0+0x400] ;  /* 0x00040000000e7984 */ /* 0x000e280000000800 */
[----:B------:R-:W2:Y:S04]  /*1390*/  LDS R52, [R0+0x800] ;  /* 0x0008000000347984 */ /* 0x000ea80000000800 */
[----:B------:R-:W3:Y:S04]  /*13a0*/  LDS R74, [R0+0xc00] ;  /* 0x000c0000004a7984 */ /* 0x000ee80000000800 */
[----:B------:R-:W4:Y:S04]  /*13b0*/  LDS R12, [R0+0x1000] ;  /* 0x00100000000c7984 */ /* 0x000f280000000800 */
[----:B------:R-:W5:Y:S04]  /*13c0*/  LDS R11, [R0+0x1400] ;  /* 0x00140000000b7984 */ /* 0x000f680000000800 */
[----:B------:R-:W5:Y:S04]  /*13d0*/  LDS R4, [R0+0x1800] ;  /* 0x0018000000047984 */ /* 0x000f680000000800 */
[----:B------:R-:W5:Y:S04]  /*13e0*/  LDS R10, [R0+0x1c00] ;  /* 0x001c0000000a7984 */ /* 0x000f680000000800 */
[----:B------:R-:W5:Y:S04]  /*13f0*/  LDS R9, [R0+0x2000] ;  /* 0x0020000000097984 */ /* 0x000f680000000800 */
[----:B------:R-:W5:Y:S04]  /*1400*/  LDS R8, [R0+0x2400] ;  /* 0x0024000000087984 */ /* 0x000f680000000800 */
[----:B-1----:R-:W1:Y:S01]  /*1410*/  LDS R6, [R0+0x2800] ;  /* 0x0028000000067984 */ /* 0x002e620000000800 */
[----:B0-----:R-:W-:-:S03]  /*1420*/  IMAD.IADD R75, R13, 0x1, R14 ;  /* 0x000000010d4b7824 */ /* 0x001fc600078e020e */
[----:B------:R0:W-:Y:S01]  /*1430*/  STS [R0+0x400], R13 ;  /* 0x0004000d00007388 */ /* 0x0001e20000000800 */
[----:B--2---:R-:W-:-:S03]  /*1440*/  IMAD.IADD R7, R75, 0x1, R52 ;  /* 0x000000014b077824 */ /* 0x004fc600078e0234 */
[----:B------:R1:W-:Y:S01]  /*1450*/  STS [R0+0x800], R75 ;  /* 0x0008004b00007388 */ /* 0x0003e20000000800 */
[----:B---3--:R-:W-:-:S03]  /*1460*/  IMAD.IADD R5, R7, 0x1, R74 ;  /* 0x0000000107057824 */ /* 0x008fc600078e024a */
[----:B------:R-:W2:Y:S01]  /*1470*/  LDS R52, [R0+0x2c00] ;  /* 0x002c000000347984 */ /* 0x000ea20000000800 */
[----:B----4-:R-:W-:-:S03]  /*1480*/  IMAD.IADD R12, R5, 0x1, R12 ;  /* 0x00000001050c7824 */ /* 0x010fc600078e020c */
[----:B------:R3:W-:Y:S01]  /*1490*/  STS [R0+0xc00], R7 ;  /* 0x000c000700007388 */ /* 0x0007e20000000800 */
[----:B-----5:R-:W-:-:S03]  /*14a0*/  IMAD.IADD R11, R12, 0x1, R11 ;  /* 0x000000010c0b7824 */ /* 0x020fc600078e020b */
[----:B------:R3:W-:Y:S01]  /*14b0*/  STS [R0+0x1000], R5 ;  /* 0x0010000500007388 */ /* 0x0007e20000000800 */
[----:B------:R-:W-:-:S03]  /*14c0*/  IMAD.IADD R77, R11, 0x1, R4 ;  /* 0x000000010b4d7824 */ /* 0x000fc600078e0204 */
[----:B------:R3:W-:Y:S01]  /*14d0*/  STS [R0+0x1400], R12 ;  /* 0x0014000c00007388 */ /* 0x0007e20000000800 */
[----:B------:R-:W-:-:S03]  /*14e0*/  IMAD.IADD R10, R77, 0x1, R10 ;  /* 0x000000014d0a7824 */ /* 0x000fc600078e020a */
[----:B------:R3:W-:Y:S01]  /*14f0*/  STS [R0+0x1800], R11 ;  /* 0x0018000b00007388 */ /* 0x0007e20000000800 */
[----:B------:R-:W-:-:S03]  /*1500*/  IMAD.IADD R9, R10, 0x1, R9 ;  /* 0x000000010a097824 */ /* 0x000fc600078e0209 */
[----:B------:R3:W-:Y:S01]  /*1510*/  STS [R0+0x1c00], R77 ;  /* 0x001c004d00007388 */ /* 0x0007e20000000800 */
[----:B0-----:R-:W-:-:S03]  /*1520*/  IMAD.IADD R13, R9, 0x1, R8 ;  /* 0x00000001090d7824 */ /* 0x001fc600078e0208 */
[----:B------:R3:W-:Y:S01]  /*1530*/  STS [R0+0x2000], R10 ;  /* 0x0020000a00007388 */ /* 0x0007e20000000800 */
[----:B-1----:R-:W-:-:S03]  /*1540*/  IMAD.IADD R75, R13, 0x1, R6 ;  /* 0x000000010d4b7824 */ /* 0x002fc600078e0206 */
[----:B------:R3:W-:Y:S04]  /*1550*/  STS [R0+0x2400], R9 ;  /* 0x0024000900007388 */ /* 0x0007e80000000800 */
[----:B------:R3:W-:Y:S04]  /*1560*/  STS [R0+0x2800], R13 ;  /* 0x0028000d00007388 */ /* 0x0007e80000000800 */
[----:B------:R3:W-:Y:S04]  /*1570*/  STS [R0], RZ ;  /* 0x000000ff00007388 */ /* 0x0007e80000000800 */
[----:B------:R3:W-:Y:S01]  /*1580*/  STS [R0+0x2c00], R75 ;  /* 0x002c004b00007388 */ /* 0x0007e20000000800 */
[----:B--2---:R-:W-:-:S07]  /*1590*/  IMAD.IADD R52, R75, 0x1, R52 ;  /* 0x000000014b347824 */ /* 0x004fce00078e0234 */
.L_x_13:
[----:B------:R-:W-:Y:S05]  /*15a0*/  BSYNC.RECONVERGENT B0 ;  /* 0x0000000000007941 */ /* 0x000fea0003800200 */
.L_x_12:
[----:B------:R-:W-:Y:S01]  /*15b0*/  ISETP.NE.AND P0, PT, R52, 0x1c80, PT ;  /* 0x00001c803400780c */ /* 0x000fe20003f05270 */
[----:B---3--:R-:W-:-:S03]  /*15c0*/  @!P1 IMAD R5, R72, 0x100, R39 ;  /* 0x0000010048059824 */ /* 0x008fc600078e0227 */
[----:B------:R-:W-:Y:S01]  /*15d0*/  ISETP.LT.U32.AND P0, PT, R39, 0x100, !P0 ;  /* 0x000001002700780c */ /* 0x000fe20004701070 */
[----:B------:R-:W-:Y:S01]  /*15e0*/  @!P1 IMAD.WIDE R2, R5, 0x4, R2 ;  /* 0x0000000405029825 */ /* 0x000fe200078e0202 */
[----:B------:R-:W-:-:S05]  /*15f0*/  @!P1 LOP3.LUT R5, R52, 0x40000000, RZ, 0xfc, !PT ;  /* 0x4000000034059812 */ /* 0x000fca00078efcff */
[----:B------:R0:W-:Y:S06]  /*1600*/  @!P1 STG.E.STRONG.SYS desc[UR6][R2.64], R5 ;  /* 0x0000000502009986 */ /* 0x0001ec000c115906 */
[----:B------:R-:W-:Y:S06]  /*1610*/  BAR.RED.OR.DEFER_BLOCKING 0x0, P0 ;  /* 0x0000000000007b1d */ /* 0x000fec0000014800 */
[----:B------:R-:W2:Y:S02]  /*1620*/  B2R.RESULT RZ, P0 ;  /* 0x0000000000ff731c */ /* 0x000ea40000004000 */
[----:B0-2---:R-:W-:Y:S05]  /*1630*/  @!P0 BRA `(.L_x_14) ;  /* 0x0000000800ac8947 */ /* 0x005fea0003800000 */
[----:B------:R-:W-:Y:S01]  /*1640*/  BSSY B1, `(.L_x_15) ;  /* 0x0000033000017945 */ /* 0x000fe20003800000 */
[----:B-1----:R-:W-:-:S03]  /*1650*/  IMAD R7, R39, 0x8, R73 ;  /* 0x0000000827077824 */ /* 0x002fc600078e0249 */
[----:B------:R-:W-:Y:S05]  /*1660*/  @P1 BRA `(.L_x_16) ;  /* 0x0000000000c01947 */ /* 0x000fea0003800000 */
[----:B------:R-:W0:Y:S02]  /*1670*/  LDCU.64 UR8, c[0x0][0x398] ;  /* 0x00007300ff0877ac */ /* 0x000e240008000a00 */
[----:B0-----:R-:W-:-:S04]  /*1680*/  LEA R4, P0, R39, UR8, 0x3 ;  /* 0x0000000827047c11 */ /* 0x001fc8000f8018ff */
[----:B------:R-:W-:-:S05]  /*1690*/  LEA.HI.X R5, R39, UR9, RZ, 0x3, P0 ;  /* 0x0000000927057c11 */ /* 0x000fca00080f1cff */
[----:B------:R-:W2:Y:S01]  /*16a0*/  LDG.E.64 R2, desc[UR6][R4.64] ;  /* 0x0000000604027981 */ /* 0x000ea2000c1e1b00 */
[----:B------:R-:W-:-:S04]  /*16b0*/  ISETP.GT.U32.AND P0, PT, R39, R51, PT ;  /* 0x000000332700720c */ /* 0x000fc80003f04070 */
[----:B------:R-:W-:-:S04]  /*16c0*/  SEL R9, RZ, 0x1c80, !P0 ;  /* 0x00001c80ff097807 */ /* 0x000fc80004000000 */
[----:B--2---:R-:W-:Y:S01]  /*16d0*/  IADD3 R2, P0, PT, R2, -R9, RZ ;  /* 0x8000000902027210 */ /* 0x004fe20007f1e0ff */
[----:B------:R-:W-:-:S03]  /*16e0*/  IMAD.MOV.U32 R9, RZ, RZ, R52 ;  /* 0x000000ffff097224 */ /* 0x000fc600078e0034 */
[----:B------:R-:W-:Y:S02]  /*16f0*/  IADD3.X R3, PT, PT, R3, -0x1, RZ, P0, !PT ;  /* 0xffffffff03037810 */ /* 0x000fe400007fe4ff */
[----:B------:R-:W-:-:S03]  /*1700*/  ISETP.GE.AND P0, PT, R72, 0x1, PT ;  /* 0x000000014800780c */ /* 0x000fc60003f06270 */
[----:B------:R0:W-:Y:S10]  /*1710*/  STS.64 [R7+0x7200], R2 ;  /* 0x0072000207007388 */ /* 0x0001f40000000a00 */
[----:B------:R-:W-:Y:S05]  /*1720*/  @!P0 BRA `(.L_x_17) ;  /* 0x00000000006c8947 */ /* 0x000fea0003800000 */
[----:B------:R-:W-:Y:S01]  /*1730*/  BSSY B0, `(.L_x_18) ;  /* 0x0000019000007945 */ /* 0x000fe20003800000 */
[----:B------:R-:W-:Y:S02]  /*1740*/  IMAD.MOV.U32 R0, RZ, RZ, -0x1 ;  /* 0xffffffffff007424 */ /* 0x000fe400078e00ff */
[----:B------:R-:W-:Y:S02]  /*1750*/  IMAD.MOV.U32 R4, RZ, RZ, R72 ;  /* 0x000000ffff047224 */ /* 0x000fe400078e0048 */
[----:B------:R-:W-:-:S07]  /*1760*/  IMAD.MOV.U32 R9, RZ, RZ, R52 ;  /* 0x000000ffff097224 */ /* 0x000fce00078e0034 */
.L_x_22:
[----:B0-----:R-:W0:Y:S01]  /*1770*/  LDC.64 R2, c[0x0][0x380] ;  /* 0x0000e000ff027b82 */ /* 0x001e220000000a00 */
[----:B------:R-:W-:Y:S01]  /*1780*/  VIADD R11, R4, 0xffffffff ;  /* 0xffffffff040b7836 */ /* 0x000fe20000000000 */
[----:B------:R-:W-:Y:S03]  /*1790*/  BSSY B2, `(.L_x_19) ;  /* 0x0000008000027945 */ /* 0x000fe60003800000 */
[----:B------:R-:W-:-:S04]  /*17a0*/  IMAD R5, R11, 0x100, R39 ;  /* 0x000001000b057824 */ /* 0x000fc800078e0227 */
[----:B0-----:R-:W-:-:S07]  /*17b0*/  IMAD.WIDE R2, R5, 0x4, R2 ;  /* 0x0000000405027825 */ /* 0x001fce00078e0202 */
.L_x_20:
[----:B------:R-:W-:Y:S05]  /*17c0*/  YIELD ;  /* 0x0000000000007946 */ /* 0x000fea0003800000 */
[----:B------:R0:W-:Y:S06]  /*17d0*/  MEMBAR.SC.CTA ;  /* 0x0000000000007992 */ /* 0x0001ec0000000000 */
[----:B0-----:R-:W2:Y:S02]  /*17e0*/  LDG.E.STRONG.SYS R5, desc[UR6][R2.64] ;  /* 0x0000000602057981 */ /* 0x001ea4000c1f5900 */
[----:B--2---:R-:W-:-:S13]  /*17f0*/  ISETP.NE.AND P0, PT, R5, RZ, PT ;  /* 0x000000ff0500720c */ /* 0x004fda0003f05270 */
[----:B------:R-:W-:Y:S05]  /*1800*/  @!P0 BRA `(.L_x_20) ;  /* 0xfffffffc00ec8947 */ /* 0x000fea000383ffff */
[----:B------:R-:W-:Y:S05]  /*1810*/  BSYNC B2 ;  /* 0x0000000000027941 */ /* 0x000fea0003800000 */
.L_x_19:
[----:B------:R-:W-:Y:S01]  /*1820*/  BSSY.RECONVERGENT B2, `(.L_x_21) ;  /* 0x0000006000027945 */ /* 0x000fe20003800200 */
[C---:B------:R-:W-:Y:S02]  /*1830*/  ISETP.GT.AND P0, PT, R5.reuse, -0x1, PT ;  /* 0xffffffff0500780c */ /* 0x040fe40003f04270 */
[----:B------:R-:W-:Y:S01]  /*1840*/  LOP3.LUT R2, R5, 0x3fffffff, RZ, 0xc0, !PT ;  /* 0x3fffffff05027812 */ /* 0x000fe200078ec0ff */
[----:B------:R-:W-:Y:S05]  /*1850*/  WARPSYNC.EXCLUSIVE R0 ;  /* 0x0000000000007348 */ /* 0x000fea0003a00000 */
[----:B------:R-:W-:-:S05]  /*1860*/  IMAD.IADD R9, R2, 0x1, R9 ;  /* 0x0000000102097824 */ /* 0x000fca00078e0209 */
[----:B------:R-:W-:-:S07]  /*1870*/  VOTE.ANY R0, PT, P0 ;  /* 0x0000000000007806 */ /* 0x000fce00000e0100 */
[----:B------:R-:W-:Y:S05]  /*1880*/  BSYNC.RECONVERGENT B2 ;  /* 0x0000000000027941 */ /* 0x000fea0003800200 */
.L_x_21:
[----:B------:R-:W-:Y:S01]  /*1890*/  ISETP.GT.U32.AND P1, PT, R4, 0x1, PT ;  /* 0x000000010400780c */ /* 0x000fe20003f24070 */
[----:B------:R-:W-:-:S12]  /*18a0*/  IMAD.MOV.U32 R4, RZ, RZ, R11 ;  /* 0x000000ffff047224 */ /* 0x000fd800078e000b */
[----:B------:R-:W-:Y:S05]  /*18b0*/  @P0 BRA P1, `(.L_x_22) ;  /* 0xfffffffc00ac0947 */ /* 0x000fea000083ffff */
[----:B------:R-:W-:Y:S05]  /*18c0*/  BSYNC B0 ;  /* 0x0000000000007941 */ /* 0x000fea0003800000 */
.L_x_18:
[----:B------:R1:W2:Y:S02]  /*18d0*/  LDS.64 R2, [R7+0x7200] ;  /* 0x0072000007027984 */ /* 0x0002a40000000a00 */
.L_x_17:
[----:B------:R-:W3:Y:S01]  /*18e0*/  LDC.64 R4, c[0x0][0x380] ;  /* 0x0000e000ff047b82 */ /* 0x000ee20000000a00 */
[C---:B------:R-:W-:Y:S01]  /*18f0*/  IMAD.IADD R11, R9.reuse, 0x1, -R52 ;  /* 0x00000001090b7824 */ /* 0x040fe200078e0a34 */
[----:B------:R-:W-:Y:S01]  /*1900*/  LOP3.LUT R9, R9, 0x80000000, RZ, 0xfc, !PT ;  /* 0x8000000009097812 */ /* 0x000fe200078efcff */
[----:B------:R-:W-:-:S03]  /*1910*/  IMAD R13, R72, 0x100, R39 ;  /* 0x00000100480d7824 */ /* 0x000fc600078e0227 */
[----:B0-2---:R-:W-:-:S04]  /*1920*/  IADD3 R2, P0, PT, R11, R2, RZ ;  /* 0x000000020b027210 */ /* 0x005fc80007f1e0ff */
[----:B------:R-:W-:-:S05]  /*1930*/  LEA.HI.X.SX32 R3, R11, R3, 0x1, P0 ;  /* 0x000000030b037211 */ /* 0x000fca00000f0eff */
[----:B------:R0:W-:Y:S01]  /*1940*/  STS.64 [R7+0x7200], R2 ;  /* 0x0072000207007388 */ /* 0x0001e20000000a00 */
[----:B---3--:R-:W-:-:S05]  /*1950*/  IMAD.WIDE R4, R13, 0x4, R4 ;  /* 0x000000040d047825 */ /* 0x008fca00078e0204 */
[----:B------:R0:W-:Y:S02]  /*1960*/  STG.E.STRONG.SYS desc[UR6][R4.64], R9 ;  /* 0x0000000904007986 */ /* 0x0001e4000c115906 */
.L_x_16:
[----:B------:R-:W-:Y:S05]  /*1970*/  BSYNC B1 ;  /* 0x0000000000017941 */ /* 0x000fea0003800000 */
.L_x_15:
[----:B0-----:R-:W0:Y:S01]  /*1980*/  LDC.64 R4, c[0x0][0x390] ;  /* 0x0000e400ff047b82 */ /* 0x001e220000000a00 */
[----:B------:R-:W-:Y:S02]  /*1990*/  IMAD.MOV.U32 R3, RZ, RZ, 0x1c80 ;  /* 0x00001c80ff037424 */ /* 0x000fe400078e00ff */
[----:B------:R-:W-:Y:S02]  /*19a0*/  IMAD R73, R51, 0x8, R73 ;  /* 0x0000000833497824 */ /* 0x000fe400078e0249 */
[----:B------:R-:W-:-:S03]  /*19b0*/  IMAD R0, R72, R3, 0x1c80 ;  /* 0x00001c8048007424 */ /* 0x000fc600078e0203 */
[----:B------:R-:W2:Y:S01]  /*19c0*/  LDC R11, c[0x0][0x3c0] ;  /* 0x0000f000ff0b7b82 */ /* 0x000ea20000000800 */
[----:B0-----:R-:W-:Y:S02]  /*19d0*/  ISETP.EQ.U32.AND P1, PT, R4, RZ, PT ;  /* 0x000000ff0400720c */ /* 0x001fe40003f22070 */
[----:B--2---:R-:W-:-:S04]  /*19e0*/  ISETP.GE.AND P0, PT, R0, R11, PT ;  /* 0x0000000b0000720c */ /* 0x004fc80003f06270 */
[----:B------:R-:W-:-:S04]  /*19f0*/  ISETP.EQ.OR.EX P0, PT, R5, RZ, !P0, P1 ;  /* 0x000000ff0500720c */ /* 0x000fc80004702710 */
[----:B------:R-:W-:-:S13]  /*1a00*/  ISETP.GT.U32.OR P0, PT, R39, 0xff, P0 ;  /* 0x000000ff2700780c */ /* 0x000fda0000704470 */
[----:B------:R-:W-:Y:S05]  /*1a10*/  @P0 BRA `(.L_x_23) ;  /* 0x0000000000240947 */ /* 0x000fea0003800000 */
[----:B------:R-:W0:Y:S01]  /*1a20*/  LDS.64 R2, [R7+0x7200] ;  /* 0x0072000007027984 */ /* 0x000e220000000a00 */
[C---:B------:R-:W-:Y:S02]  /*1a30*/  ISETP.GT.U32.AND P0, PT, R39.reuse, R51, PT ;  /* 0x000000332700720c */ /* 0x040fe40003f04070 */
[C---:B------:R-:W-:Y:S02]  /*1a40*/  LEA R4, P2, R39.reuse, R4, 0x3 ;  /* 0x0000000427047211 */ /* 0x040fe400078418ff */
[----:B------:R-:W-:Y:S02]  /*1a50*/  SEL R13, RZ, 0x1c80, !P0 ;  /* 0x00001c80ff0d7807 */ /* 0x000fe40004000000 */
[--C-:B------:R-:W-:Y:S02]  /*1a60*/  SHF.R.S32.HI R9, RZ, 0x1f, R52.reuse ;  /* 0x0000001fff097819 */ /* 0x100fe40000011434 */
[----:B------:R-:W-:Y:S02]  /*1a70*/  LEA.HI.X R5, R39, R5, RZ, 0x3, P2 ;  /* 0x0000000527057211 */ /* 0x000fe400010f1cff */
[----:B0-----:R-:W-:-:S04]  /*1a80*/  IADD3 R2, P0, P1, R2, R13, R52 ;  /* 0x0000000d02027210 */ /* 0x001fc8000791e034 */
[----:B------:R-:W-:-:S05]  /*1a90*/  IADD3.X R3, PT, PT, R3, RZ, R9, P0, P1 ;  /* 0x000000ff03037210 */ /* 0x000fca00007e2409 */
[----:B------:R0:W-:Y:S04]  /*1aa0*/  STG.E.64 desc[UR6][R4.64], R2 ;  /* 0x0000000204007986 */ /* 0x0001e8000c101b06 */
.L_x_23:
[----:B------:R-:W-:Y:S05]  /*1ab0*/  WARPSYNC.ALL ;  /* 0x0000000000007948 */ /* 0x000fea0003800000 */
[----:B------:R-:W-:Y:S01]  /*1ac0*/  BAR.SYNC.DEFER_BLOCKING 0x0 ;  /* 0x0000000000007b1d */ /* 0x000fe20000010000 */
[----:B------:R-:W-:-:S05]  /*1ad0*/  ISETP.GT.AND P0, PT, R0, R11, PT ;  /* 0x0000000b0000720c */ /* 0x000fca0003f04270 */
[----:B0-----:R0:W2:Y:S08]  /*1ae0*/  LDS.64 R2, [R73+0x7200] ;  /* 0x0072000049027984 */ /* 0x0010b00000000a00 */
[----:B0-----:R-:W-:Y:S05]  /*1af0*/  @P0 BRA `(.L_x_24) ;  /* 0x0000000000700947 */ /* 0x001fea0003800000 */
[----:B------:R-:W0:Y:S01]  /*1b00*/  LDCU.64 UR8, c[0x0][0x3a0] ;  /* 0x00007400ff0877ac */ /* 0x000e220008000a00 */
[C---:B------:R-:W-:Y:S02]  /*1b10*/  LOP3.LUT R5, R39.reuse, 0x3e0, RZ, 0xc0, !PT ;  /* 0x000003e027057812 */ /* 0x040fe400078ec0ff */
[----:B------:R-:W-:-:S05]  /*1b20*/  LOP3.LUT R38, R39, 0x1f, RZ, 0xc0, !PT ;  /* 0x0000001f27267812 */ /* 0x000fca00078ec0ff */
[----:B------:R-:W-:-:S05]  /*1b30*/  IMAD R5, R5, 0x13, R38 ;  /* 0x0000001305057824 */ /* 0x000fca00078e0226 */
[----:B--2---:R-:W-:-:S05]  /*1b40*/  IADD3 R0, P0, PT, R5, R2, RZ ;  /* 0x0000000205007210 */ /* 0x004fca0007f1e0ff */
[----:B------:R-:W-:Y:S01]  /*1b50*/  IMAD.X R3, RZ, RZ, R3, P0 ;  /* 0x000000ffff037224 */ /* 0x000fe200000e0603 */
[----:B0-----:R-:W-:-:S04]  /*1b60*/  LEA R2, P0, R0, UR8, 0x2 ;  /* 0x0000000800027c11 */ /* 0x001fc8000f8010ff */
[----:B------:R-:W-:-:S05]  /*1b70*/  LEA.HI.X R3, R0, UR9, R3, 0x2, P0 ;  /* 0x0000000900037c11 */ /* 0x000fca00080f1403 */
[----:B------:R-:W-:Y:S04]  /*1b80*/  STG.E desc[UR6][R2.64], R71 ;  /* 0x0000004702007986 */ /* 0x000fe8000c101906 */
        /* <DEDUP_REMOVED lines=17> */
[----:B------:R-:W-:Y:S01]  /*1ca0*/  STG.E desc[UR6][R2.64+0x900], R53 ;  /* 0x0009003502007986 */ /* 0x000fe2000c101906 */
[----:B------:R-:W-:Y:S05]  /*1cb0*/  EXIT ;  /* 0x000000000000794d */ /* 0x000fea0003800000 */
.L_x_24:
[----:B------:R-:W0:Y:S01]  /*1cc0*/  LDCU.64 UR8, c[0x0][0x3a0] ;  /* 0x00007400ff0877ac */ /* 0x000e220008000a00 */
[C---:B------:R-:W-:Y:S01]  /*1cd0*/  LOP3.LUT R5, R39.reuse, 0x3e0, RZ, 0xc0, !PT ;  /* 0x000003e027057812 */ /* 0x040fe200078ec0ff */
[----:B------:R-:W-:Y:S01]  /*1ce0*/  IMAD R72, R72, -0x1c80, R11 ;  /* 0xffffe38048487824 */ /* 0x000fe200078e020b */
[----:B------:R-:W-:-:S05]  /*1cf0*/  LOP3.LUT R38, R39, 0x1f, RZ, 0xc0, !PT ;  /* 0x0000001f27267812 */ /* 0x000fca00078ec0ff */
[----:B------:R-:W-:-:S04]  /*1d00*/  IMAD R5, R5, 0x13, R38 ;  /* 0x0000001305057824 */ /* 0x000fc800078e0226 */
[C---:B-1----:R-:W-:Y:S01]  /*1d10*/  VIADD R7, R5.reuse, 0x20 ;  /* 0x0000002005077836 */ /* 0x042fe20000000000 */
[C---:B--2---:R-:W-:Y:S01]  /*1d20*/  IADD3 R0, P0, PT, R5.reuse, R2, RZ ;  /* 0x0000000205007210 */ /* 0x044fe20007f1e0ff */
[C---:B------:R-:W-:Y:S01]  /*1d30*/  VIADD R9, R5.reuse, 0x40 ;  /* 0x0000004005097836 */ /* 0x040fe20000000000 */
[CC--:B------:R-:W-:Y:S01]  /*1d40*/  ISETP.GE.AND P1, PT, R5.reuse, R72.reuse, PT ;  /* 0x000000480500720c */ /* 0x0c0fe20003f26270 */
[----:B------:R-:W-:Y:S01]  /*1d50*/  VIADD R11, R5, 0x60 ;  /* 0x00000060050b7836 */ /* 0x000fe20000000000 */
[-C--:B------:R-:W-:Y:S01]  /*1d60*/  ISETP.GE.AND P2, PT, R7, R72.reuse, PT ;  /* 0x000000480700720c */ /* 0x080fe20003f46270 */
[----:B------:R-:W-:Y:S01]  /*1d70*/  IMAD.X R3, RZ, RZ, R3, P0 ;  /* 0x000000ffff037224 */ /* 0x000fe200000e0603 */
[C---:B0-----:R-:W-:Y:S01]  /*1d80*/  LEA R2, P0, R0.reuse, UR8, 0x2 ;  /* 0x0000000800027c11 */ /* 0x041fe2000f8010ff */
[----:B------:R-:W-:Y:S01]  /*1d90*/  VIADD R7, R5, 0x80 ;  /* 0x0000008005077836 */ /* 0x000fe20000000000 */
[----:B------:R-:W-:Y:S01]  /*1da0*/  ISETP.GE.AND P3, PT, R9, R72, PT ;  /* 0x000000480900720c */ /* 0x000fe20003f66270 */
[----:B------:R-:W-:Y:S01]  /*1db0*/  VIADD R9, R5, 0xa0 ;  /* 0x000000a005097836 */ /* 0x000fe20000000000 */
[----:B------:R-:W-:-:S02]  /*1dc0*/  LEA.HI.X R3, R0, UR9, R3, 0x2, P0 ;  /* 0x0000000900037c11 */ /* 0x000fc400080f1403 */
[-C--:B------:R-:W-:Y:S01]  /*1dd0*/  ISETP.GE.AND P5, PT, R7, R72.reuse, PT ;  /* 0x000000480700720c */ /* 0x080fe20003fa6270 */
[----:B------:R-:W-:Y:S01]  /*1de0*/  VIADD R7, R5, 0xe0 ;  /* 0x000000e005077836 */ /* 0x000fe20000000000 */
[-C--:B------:R-:W-:Y:S01]  /*1df0*/  ISETP.GE.AND P4, PT, R11, R72.reuse, PT ;  /* 0x000000480b00720c */ /* 0x080fe20003f86270 */
[----:B------:R-:W-:Y:S01]  /*1e00*/  VIADD R11, R5, 0xc0 ;  /* 0x000000c0050b7836 */ /* 0x000fe20000000000 */
[----:B------:R0:W-:Y:S01]  /*1e10*/  @!P1 STG.E desc[UR6][R2.64], R71 ;  /* 0x0000004702009986 */ /* 0x0001e2000c101906 */
[-C--:B------:R-:W-:Y:S01]  /*1e20*/  ISETP.GE.AND P6, PT, R9, R72.reuse, PT ;  /* 0x000000480900720c */ /* 0x080fe20003fc6270 */
[----:B------:R-:W-:Y:S01]  /*1e30*/  VIADD R9, R5, 0x100 ;  /* 0x0000010005097836 */ /* 0x000fe20000000000 */
[-C--:B------:R-:W-:Y:S01]  /*1e40*/  ISETP.GE.AND P1, PT, R7, R72.reuse, PT ;  /* 0x000000480700720c */ /* 0x080fe20003f26270 */
[----:B------:R-:W-:Y:S01]  /*1e50*/  VIADD R7, R5, 0x120 ;  /* 0x0000012005077836 */ /* 0x000fe20000000000 */
[-C--:B------:R-:W-:Y:S01]  /*1e60*/  ISETP.GE.AND P0, PT, R11, R72.reuse, PT ;  /* 0x000000480b00720c */ /* 0x080fe20003f06270 */
[----:B------:R0:W-:Y:S01]  /*1e70*/  @!P2 STG.E desc[UR6][R2.64+0x80], R70 ;  /* 0x000080460200a986 */ /* 0x0001e2000c101906 */
[----:B------:R-:W-:Y:S01]  /*1e80*/  ISETP.GE.AND P2, PT, R9, R72, PT ;  /* 0x000000480900720c */ /* 0x000fe20003f46270 */
[----:B------:R-:W-:-:S02]  /*1e90*/  VIADD R9, R5, 0x140 ;  /* 0x0000014005097836 */ /* 0x000fc40000000000 */
[----:B------:R0:W-:Y:S01]  /*1ea0*/  @!P3 STG.E desc[UR6][R2.64+0x100], R69 ;  /* 0x000100450200b986 */ /* 0x0001e2000c101906 */
[-C--:B------:R-:W-:Y:S01]  /*1eb0*/  ISETP.GE.AND P3, PT, R7, R72.reuse, PT ;  /* 0x000000480700720c */ /* 0x080fe20003f66270 */
[----:B------:R-:W-:Y:S02]  /*1ec0*/  VIADD R7, R5, 0x160 ;  /* 0x0000016005077836 */ /* 0x000fe40000000000 */
[----:B------:R0:W-:Y:S01]  /*1ed0*/  @!P4 STG.E desc[UR6][R2.64+0x180], R68 ;  /* 0x000180440200c986 */ /* 0x0001e2000c101906 */
[-C--:B------:R-:W-:Y:S01]  /*1ee0*/  ISETP.GE.AND P4, PT, R9, R72.reuse, PT ;  /* 0x000000480900720c */ /* 0x080fe20003f86270 */
[----:B------:R-:W-:Y:S02]  /*1ef0*/  VIADD R9, R5, 0x180 ;  /* 0x0000018005097836 */ /* 0x000fe40000000000 */
        /* <DEDUP_REMOVED lines=14> */
[C---:B------:R-:W-:Y:S02]  /*1fe0*/  VIADD R7, R5.reuse, 0x220 ;  /* 0x0000022005077836 */ /* 0x040fe40000000000 */
[----:B------:R-:W-:Y:S01]  /*1ff0*/  VIADD R5, R5, 0x240 ;  /* 0x0000024005057836 */ /* 0x000fe20000000000 */
[----:B------:R0:W-:Y:S01]  /*2000*/  @!P3 STG.E desc[UR6][R2.64+0x480], R62 ;  /* 0x0004803e0200b986 */ /* 0x0001e2000c101906 */
[----:B------:R-:W-:-:S03]  /*2010*/  ISETP.GE.AND P3, PT, R9, R72, PT ;  /* 0x000000480900720c */ /* 0x000fc60003f66270 */
[----:B------:R0:W-:Y:S01]  /*2020*/  @!P4 STG.E desc[UR6][R2.64+0x500], R61 ;  /* 0x0005003d0200c986 */ /* 0x0001e2000c101906 */
[----:B------:R-:W-:-:S03]  /*2030*/  ISETP.GE.AND P4, PT, R7, R72, PT ;  /* 0x000000480700720c */ /* 0x000fc60003f86270 */
[----:B------:R0:W-:Y:S01]  /*2040*/  @!P5 STG.E desc[UR6][R2.64+0x580], R60 ;  /* 0x0005803c0200d986 */ /* 0x0001e2000c101906 */
[----:B------:R-:W-:-:S03]  /*2050*/  ISETP.GE.AND P5, PT, R5, R72, PT ;  /* 0x000000480500720c */ /* 0x000fc60003fa6270 */
[----:B------:R0:W-:Y:S04]  /*2060*/  @!P6 STG.E desc[UR6][R2.64+0x600], R59 ;  /* 0x0006003b0200e986 */ /* 0x0001e8000c101906 */
[----:B------:R0:W-:Y:S04]  /*2070*/  @!P0 STG.E desc[UR6][R2.64+0x680], R58 ;  /* 0x0006803a02008986 */ /* 0x0001e8000c101906 */
[----:B------:R0:W-:Y:S04]  /*2080*/  @!P1 STG.E desc[UR6][R2.64+0x700], R57 ;  /* 0x0007003902009986 */ /* 0x0001e8000c101906 */
[----:B------:R0:W-:Y:S04]  /*2090*/  @!P2 STG.E desc[UR6][R2.64+0x780], R56 ;  /* 0x000780380200a986 */ /* 0x0001e8000c101906 */
[----:B------:R0:W-:Y:S04]  /*20a0*/  @!P3 STG.E desc[UR6][R2.64+0x800], R55 ;  /* 0x000800370200b986 */ /* 0x0001e8000c101906 */
[----:B------:R0:W-:Y:S01]  /*20b0*/  @!P4 STG.E desc[UR6][R2.64+0x880], R54 ;  /* 0x000880360200c986 */ /* 0x0001e2000c101906 */
[----:B------:R-:W-:Y:S05]  /*20c0*/  @P5 EXIT ;  /* 0x000000000000594d */ /* 0x000fea0003800000 */
[----:B------:R-:W-:Y:S01]  /*20d0*/  STG.E desc[UR6][R2.64+0x900], R53 ;  /* 0x0009003502007986 */ /* 0x000fe2000c101906 */
[----:B------:R-:W-:Y:S05]  /*20e0*/  EXIT ;  /* 0x000000000000794d */ /* 0x000fea0003800000 */
.L_x_14:
[----:B------:R-:W-:Y:S01]  /*20f0*/  IMAD.MOV.U32 R38, RZ, RZ, RZ ;  /* 0x000000ffff267224 */ /* 0x000fe200078e00ff */
[C---:B------:R-:W-:Y:S01]  /*2100*/  ISETP.GT.U32.AND P0, PT, R39.reuse, 0x1f, PT ;  /* 0x0000001f2700780c */ /* 0x040fe20003f04070 */
[----:B------:R-:W-:Y:S05]  /*2110*/  WARPSYNC.ALL ;  /* 0x0000000000007948 */ /* 0x000fea0003800000 */
[----:B------:R-:W-:-:S04]  /*2120*/  IMAD.HI.U32 R0, R39, 0x15555556, R38 ;  /* 0x1555555627007827 */ /* 0x000fc800078e0026 */
[----:B------:R-:W-:-:S05]  /*2130*/  IMAD R3, R0, 0x4, R73 ;  /* 0x0000000400037824 */ /* 0x000fca00078e0249 */
[----:B------:R0:W-:Y:S01]  /*2140*/  STS [R3+0x3410], R52 ;  /* 0x0034103403007388 */ /* 0x0001e20000000800 */
[----:B------:R-:W-:Y:S06]  /*2150*/  BAR.SYNC.DEFER_BLOCKING 0x0 ;  /* 0x0000000000007b1d */ /* 0x000fec0000010000 */
[----:B------:R-:W-:Y:S05]  /*2160*/  @P0 BRA `(.L_x_25) ;  /* 0x0000000000e40947 */ /* 0x000fea0003800000 */
[C-C-:B------:R-:W-:Y:S01]  /*2170*/  IMAD R0, R39.reuse, 0x34, R73.reuse ;  /* 0x0000003427007824 */ /* 0x140fe200078e0249 */
[----:B------:R-:W-:Y:S01]  /*2180*/  UMOV UR5, 0xffffffff ;  /* 0xffffffff00057882 */ /* 0x000fe20000000000 */
[C-C-:B------:R-:W-:Y:S02]  /*2190*/  IMAD R4, R39.reuse, 0x34, R73.reuse ;  /* 0x0000003427047824 */ /* 0x140fe400078e0249 */
[----:B0-----:R-:W-:Y:S01]  /*21a0*/  IMAD R3, R39, 0x34, R73 ;  /* 0x0000003427037824 */ /* 0x001fe200078e0249 */
[----:B------:R-:W-:Y:S04]  /*21b0*/  LDS R14, [R0+0x3410] ;  /* 0x00341000000e7984 */ /* 0x000fe80000000800 */
[----:B------:R-:W-:Y:S04]  /*21c0*/  LDS R13, [R0+0x3414] ;  /* 0x00341400000d7984 */ /* 0x000fe80000000800 */
[----:B------:R-:W0:Y:S04]  /*21d0*/  LDS R12, [R0+0x3418] ;  /* 0x00341800000c7984 */ /* 0x000e280000000800 */
[----:B------:R-:W-:Y:S04]  /*21e0*/  LDS R11, [R0+0x341c] ;  /* 0x00341c00000b7984 */ /* 0x000fe80000000800 */
[----:B------:R-:W2:Y:S04]  /*21f0*/  LDS R10, [R0+0x3420] ;  /* 0x00342000000a7984 */ /* 0x000ea80000000800 */
[----:B------:R-:W-:Y:S04]  /*2200*/  LDS R9, [R0+0x3424] ;  /* 0x0034240000097984 */ /* 0x000fe80000000800 */
[----:B------:R-:W3:Y:S04]  /*2210*/  LDS R8, [R0+0x3428] ;  /* 0x0034280000087984 */ /* 0x000ee80000000800 */
[----:B-1----:R-:W-:Y:S04]  /*2220*/  LDS R7, [R0+0x342c] ;  /* 0x00342c0000077984 */ /* 0x002fe80000000800 */
[----:B------:R-:W1:Y:S04]  /*2230*/  LDS R6, [R0+0x3430] ;  /* 0x0034300000067984 */ /* 0x000e680000000800 */
[----:B------:R-:W-:Y:S04]  /*2240*/  LDS R5, [R0+0x3434] ;  /* 0x0034340000057984 */ /* 0x000fe80000000800 */
[----:B------:R-:W4:Y:S04]  /*2250*/  LDS R4, [R4+0x3438] ;  /* 0x0034380004047984 */ /* 0x000f280000000800 */
[----:B------:R-:W5:Y:S01]  /*2260*/  LDS R2, [R3+0x343c] ;  /* 0x00343c0003027984 */ /* 0x000f620000000800 */
[----:B0-----:R-:W-:-:S04]  /*2270*/  IADD3 R74, PT, PT, R12, R13, R14 ;  /* 0x0000000d0c4a7210 */ /* 0x001fc80007ffe00e */
[----:B--2---:R-:W-:-:S04]  /*2280*/  IADD3 R74, PT, PT, R10, R74, R11 ;  /* 0x0000004a0a4a7210 */ /* 0x004fc80007ffe00b */
[----:B---3--:R-:W-:-:S04]  /*2290*/  IADD3 R74, PT, PT, R8, R74, R9 ;  /* 0x0000004a084a7210 */ /* 0x008fc80007ffe009 */
[----:B-1----:R-:W-:-:S04]  /*22a0*/  IADD3 R74, PT, PT, R6, R74, R7 ;  /* 0x0000004a064a7210 */ /* 0x002fc80007ffe007 */
[----:B----4-:R-:W-:-:S05]  /*22b0*/  IADD3 R75, PT, PT, R4, R74, R5 ;  /* 0x0000004a044b7210 */ /* 0x010fca0007ffe005 */
[----:B-----5:R-:W-:Y:S01]  /*22c0*/  IMAD.IADD R2, R2, 0x1, R75 ;  /* 0x0000000102027824 */ /* 0x020fe200078e024b */
[----:B------:R-:W-:Y:S06]  /*22d0*/  BRA.DIV UR5, `(.L_x_26) ;  /* 0x0000005a05807947 */ /* 0x000fec000b800000 */
[----:B------:R-:W0:Y:S02]  /*22e0*/  SHFL.UP P0, R77, R2, 0x1, RZ ;  /* 0x04200000024d7989 */ /* 0x000e2400000000ff */
[----:B0-----:R-:W-:-:S05]  /*22f0*/  @P0 IMAD.IADD R77, R2, 0x1, R77 ;  /* 0x00000001024d0824 */ /* 0x001fca00078e024d */
[----:B------:R-:W0:Y:S02]  /*2300*/  SHFL.UP P0, R74, R77, 0x2, RZ ;  /* 0x044000004d4a7989 */ /* 0x000e2400000000ff */
[----:B0-----:R-:W-:-:S05]  /*2310*/  @P0 IMAD.IADD R74, R77, 0x1, R74 ;  /* 0x000000014d4a0824 */ /* 0x001fca00078e024a */
[----:B------:R-:W0:Y:S02]  /*2320*/  SHFL.UP P0, R77, R74, 0x4, RZ ;  /* 0x048000004a4d7989 */ /* 0x000e2400000000ff */
[----:B0-----:R-:W-:-:S05]  /*2330*/  @P0 IMAD.IADD R77, R74, 0x1, R77 ;  /* 0x000000014a4d0824 */ /* 0x001fca00078e024d */
[----:B------:R-:W0:Y:S02]  /*2340*/  SHFL.UP P0, R74, R77, 0x8, RZ ;  /* 0x050000004d4a7989 */ /* 0x000e2400000000ff */
[----:B0-----:R-:W-:-:S05]  /*2350*/  @P0 IMAD.IADD R74, R77, 0x1, R74 ;  /* 0x000000014d4a0824 */ /* 0x001fca00078e024a */
[----:B------:R0:W1:Y:S02]  /*2360*/  SHFL.UP P0, R0, R74, 0x10, RZ ;  /* 0x060000004a007989 */ /* 0x00006400000000ff */
.L_x_118:
[----:B-1----:R-:W-:-:S04]  /*2370*/  @P0 IMAD.IADD R0, R74, 0x1, R0 ;  /* 0x000000014a000824 */ /* 0x002fc800078e0200 */
[----:B------:R-:W-:-:S04]  /*2380*/  IMAD.IADD R2, R0, 0x1, -R2 ;  /* 0x0000000100027824 */ /* 0x000fc800078e0a02 */
[----:B------:R-:W-:Y:S01]  /*2390*/  IMAD.IADD R14, R14, 0x1, R2 ;  /* 0x000000010e0e7824 */ /* 0x000fe200078e0202 */
[----:B------:R2:W-:Y:S03]  /*23a0*/  STS [R3+0x3410], R2 ;  /* 0x0034100203007388 */ /* 0x0005e60000000800 */
        /* <DEDUP_REMOVED lines=19> */
[----:B------:R2:W-:Y:S04]  /*24e0*/  STS [R3+0x3438], R5 ;  /* 0x0034380503007388 */ /* 0x0005e80000000800 */
[----:B------:R2:W-:Y:S02]  /*24f0*/  STS [R3+0x343c], R4 ;  /* 0x00343c0403007388 */ /* 0x0005e40000000800 */
.L_x_25:
[----:B------:R-:W3:Y:S01]  /*2500*/  LDL R0, [R1+0x8] ;  /* 0x0000080001007983 */ /* 0x000ee20000100800 */
[----:B------:R-:W-:Y:S05]  /*2510*/  WARPSYNC.ALL ;  /* 0x0000000000007948 */ /* 0x000fea0003800000 */
[----:B--2---:R-:W-:Y:S01]  /*2520*/  IMAD.MOV.U32 R2, RZ, RZ, RZ ;  /* 0x000000ffff027224 */ /* 0x004fe200078e00ff */
[----:B------:R-:W-:Y:S01]  /*2530*/  BSSY.RECONVERGENT B0, `(.L_x_27) ;  /* 0x000002d000007945 */ /* 0x000fe20003800200 */
[----:B0-----:R-:W-:Y:S02]  /*2540*/  IMAD.MOV.U32 R3, RZ, RZ, R39 ;  /* 0x000000ffff037224 */ /* 0x001fe400078e0027 */
[----:B------:R-:W-:-:S04]  /*2550*/  IMAD.HI.U32 R2, R39, 0x15555556, R2 ;  /* 0x1555555627027827 */ /* 0x000fc800078e0002 */
[--C-:B------:R-:W-:Y:S01]  /*2560*/  IMAD R2, R2, 0x4, R73.reuse ;  /* 0x0000000402027824 */ /* 0x100fe200078e0249 */
[----:B------:R-:W-:Y:S06]  /*2570*/  BAR.SYNC.DEFER_BLOCKING 0x0 ;  /* 0x0000000000007b1d */ /* 0x000fec0000010000 */
[----:B------:R0:W2:Y:S01]  /*2580*/  LDS R3, [R2+0x3410] ;  /* 0x0034100002037984 */ /* 0x0000a20000000800 */
[----:B---3--:R-:W-:Y:S01]  /*2590*/  ISETP.NE.AND P0, PT, R0, RZ, PT ;  /* 0x000000ff0000720c */ /* 0x008fe20003f05270 */
[----:B------:R-:W-:-:S12]  /*25a0*/  IMAD R0, R39, 0x4, R73 ;  /* 0x0000000427007824 */ /* 0x000fd800078e0249 */
[----:B0-2---:R-:W-:Y:S05]  /*25b0*/  @P0 BRA `(.L_x_28) ;  /* 0x0000000000900947 */ /* 0x005fea0003800000 */
[----:B------:R-:W0:Y:S04]  /*25c0*/  LDS R10, [R0] ;  /* 0x00000000000a7984 */ /* 0x000e280000000800 */
[----:B------:R-:W2:Y:S04]  /*25d0*/  LDS R9, [R0+0x400] ;  /* 0x0004000000097984 */ /* 0x000ea80000000800 */
[----:B------:R-:W3:Y:S04]  /*25e0*/  LDS R8, [R0+0x800] ;  /* 0x0008000000087984 */ /* 0x000ee80000000800 */
[----:B-1----:R-:W1:Y:S04]  /*25f0*/  LDS R6, [R0+0xc00] ;  /* 0x000c000000067984 */ /* 0x002e680000000800 */
[----:B------:R-:W4:Y:S04]  /*2600*/  LDS R4, [R0+0x1000] ;  /* 0x0010000000047984 */ /* 0x000f280000000800 */
[----:B------:R-:W5:Y:S04]  /*2610*/  LDS R2, [R0+0x1400] ;  /* 0x0014000000027984 */ /* 0x000f680000000800 */
[----:B------:R-:W5:Y:S04]  /*2620*/  LDS R5, [R0+0x1c00] ;  /* 0x001c000000057984 */ /* 0x000f680000000800 */
[----:B------:R-:W5:Y:S04]  /*2630*/  LDS R12, [R0+0x2000] ;  /* 0x00200000000c7984 */ /* 0x000f680000000800 */
[----:B------:R-:W5:Y:S04]  /*2640*/  LDS R76, [R0+0x2400] ;  /* 0x00240000004c7984 */ /* 0x000f680000000800 */
[----:B------:R-:W5:Y:S01]  /*2650*/  LDS R74, [R0+0x2800] ;  /* 0x00280000004a7984 */ /* 0x000f620000000800 */
[----:B0-----:R-:W-:-:S03]  /*2660*/  IMAD.IADD R7, R3, 0x1, R10 ;  /* 0x0000000103077824 */ /* 0x001fc600078e020a */
[----:B------:R-:W0:Y:S01]  /*2670*/  LDS R14, [R0+0x2c00] ;  /* 0x002c0000000e7984 */ /* 0x000e220000000800 */
[----:B--2---:R-:W-:-:S03]  /*2680*/  IMAD.IADD R9, R3, 0x1, R9 ;  /* 0x0000000103097824 */ /* 0x004fc600078e0209 */
[----:B------:R-:W2:Y:S01]  /*2690*/  LDS R10, [R0+0x1800] ;  /* 0x00180000000a7984 */ /* 0x000ea20000000800 */
[----:B---3--:R-:W-:-:S03]  /*26a0*/  IMAD.IADD R11, R3, 0x1, R8 ;  /* 0x00000001030b7824 */ /* 0x008fc600078e0208 */
[----:B------:R4:W-:Y:S01]  /*26b0*/  STS [R0], R7 ;  /* 0x0000000700007388 */ /* 0x0009e20000000800 */
[----:B-1----:R-:W-:-:S03]  /*26c0*/  IMAD.IADD R13, R3, 0x1, R6 ;  /* 0x00000001030d7824 */ /* 0x002fc600078e0206 */
[----:B------:R1:W-:Y:S04]  /*26d0*/  STS [R0+0x400], R9 ;  /* 0x0004000900007388 */ /* 0x0003e80000000800 */
[----:B------:R3:W-:Y:S01]  /*26e0*/  STS [R0+0x800], R11 ;  /* 0x0008000b00007388 */ /* 0x0007e20000000800 */
[----:B----4-:R-:W-:-:S03]  /*26f0*/  IMAD.IADD R7, R3, 0x1, R4 ;  /* 0x0000000103077824 */ /* 0x010fc600078e0204 */
[----:B------:R0:W-:Y:S01]  /*2700*/  STS [R0+0xc00], R13 ;  /* 0x000c000d00007388 */ /* 0x0001e20000000800 */
[C---:B-----5:R-:W-:Y:S02]  /*2710*/  IMAD.IADD R75, R3.reuse, 0x1, R2 ;  /* 0x00000001034b7824 */ /* 0x060fe400078e0202 */
[C---:B------:R-:W-:Y:S01]  /*2720*/  IMAD.IADD R5, R3.reuse, 0x1, R5 ;  /* 0x0000000103057824 */ /* 0x040fe200078e0205 */
[----:B------:R4:W-:Y:S01]  /*2730*/  STS [R0+0x1000], R7 ;  /* 0x0010000700007388 */ /* 0x0009e20000000800 */
[----:B------:R-:W-:-:S03]  /*2740*/  IMAD.IADD R12, R3, 0x1, R12 ;  /* 0x00000001030c7824 */ /* 0x000fc600078e020c */
[----:B------:R4:W-:Y:S01]  /*2750*/  STS [R0+0x1400], R75 ;  /* 0x0014004b00007388 */ /* 0x0009e20000000800 */
[----:B-1----:R-:W-:-:S03]  /*2760*/  IMAD.IADD R9, R3, 0x1, R76 ;  /* 0x0000000103097824 */ /* 0x002fc600078e024c */
[----:B------:R4:W-:Y:S01]  /*2770*/  STS [R0+0x1c00], R5 ;  /* 0x001c000500007388 */ /* 0x0009e20000000800 */
[----:B---3--:R-:W-:-:S03]  /*2780*/  IMAD.IADD R11, R3, 0x1, R74 ;  /* 0x00000001030b7824 */ /* 0x008fc600078e024a */
[----:B------:R4:W-:Y:S01]  /*2790*/  STS [R0+0x2000], R12 ;  /* 0x0020000c00007388 */ /* 0x0009e20000000800 */
[----:B0-----:R-:W-:-:S03]  /*27a0*/  IMAD.IADD R13, R3, 0x1, R14 ;  /* 0x00000001030d7824 */ /* 0x001fc600078e020e */
[----:B------:R4:W-:Y:S01]  /*27b0*/  STS [R0+0x2400], R9 ;  /* 0x0024000900007388 */ /* 0x0009e20000000800 */
[----:B--2---:R-:W-:-:S03]  /*27c0*/  IMAD.IADD R77, R3, 0x1, R10 ;  /* 0x00000001034d7824 */ /* 0x004fc600078e020a */
[----:B------:R4:W-:Y:S04]  /*27d0*/  STS [R0+0x2800], R11 ;  /* 0x0028000b00007388 */ /* 0x0009e80000000800 */
[----:B------:R4:W-:Y:S04]  /*27e0*/  STS [R0+0x1800], R77 ;  /* 0x0018004d00007388 */ /* 0x0009e80000000800 */
[----:B------:R4:W-:Y:S02]  /*27f0*/  STS [R0+0x2c00], R13 ;  /* 0x002c000d00007388 */ /* 0x0009e40000000800 */
.L_x_28:
[----:B------:R-:W-:Y:S05]  /*2800*/  BSYNC.RECONVERGENT B0 ;  /* 0x0000000000007941 */ /* 0x000fea0003800200 */
.L_x_27:
[----:B------:R-:W-:Y:S01]  /*2810*/  BAR.SYNC.DEFER_BLOCKING 0x0 ;  /* 0x0000000000007b1d */ /* 0x000fe20000010000 */
[----:B------:R-:W-:-:S05]  /*2820*/  R2P PR, R51, 0x7f ;  /* 0x0000007f33007804 */ /* 0x000fca0000000000 */
[----:B------:R-:W-:Y:S01]  /*2830*/  BSSY.RECONVERGENT B0, `(.L_x_29) ;  /* 0x0000022000007945 */ /* 0x000fe20003800200 */
[----:B------:R-:W0:Y:S07]  /*2840*/  S2R R4, SR_LANEID ;  /* 0x0000000000047919 */ /* 0x000e2e0000000000 */
[----:B------:R-:W-:Y:S02]  /*2850*/  VOTE.ANY R2, PT, P0 ;  /* 0x0000000000027806 */ /* 0x000fe400000e0100 */
[----:B----4-:R-:W-:-:S02]  /*2860*/  VOTE.ANY R5, PT, P1 ;  /* 0x0000000000057806 */ /* 0x010fc400008e0100 */
[----:B------:R-:W-:Y:S02]  /*2870*/  @!P0 LOP3.LUT R2, RZ, R2, RZ, 0x33, !PT ;  /* 0x00000002ff028212 */ /* 0x000fe400078e33ff */
[----:B-1----:R-:W-:Y:S02]  /*2880*/  VOTE.ANY R7, PT, P2 ;  /* 0x0000000000077806 */ /* 0x002fe400010e0100 */
[----:B------:R-:W-:Y:S02]  /*2890*/  @!P1 LOP3.LUT R5, RZ, R5, RZ, 0x33, !PT ;  /* 0x00000005ff059212 */ /* 0x000fe400078e33ff */
[----:B------:R-:W-:Y:S02]  /*28a0*/  VOTE.ANY R9, PT, P3 ;  /* 0x0000000000097806 */ /* 0x000fe400018e0100 */
[----:B------:R-:W-:Y:S02]  /*28b0*/  @!P2 LOP3.LUT R7, RZ, R7, RZ, 0x33, !PT ;  /* 0x00000007ff07a212 */ /* 0x000fe400078e33ff */
[----:B------:R-:W-:-:S02]  /*28c0*/  LOP3.LUT R2, R5, R2, RZ, 0xc0, !PT ;  /* 0x0000000205027212 */ /* 0x000fc400078ec0ff */
[----:B------:R-:W-:Y:S02]  /*28d0*/  @!P3 LOP3.LUT R9, RZ, R9, RZ, 0x33, !PT ;  /* 0x00000009ff09b212 */ /* 0x000fe400078e33ff */
[----:B------:R-:W-:Y:S02]  /*28e0*/  LOP3.LUT R2, R7, R2, RZ, 0xc0, !PT ;  /* 0x0000000207027212 */ /* 0x000fe400078ec0ff */
[----:B------:R-:W-:Y:S02]  /*28f0*/  VOTE.ANY R5, PT, P4 ;  /* 0x0000000000057806 */ /* 0x000fe400020e0100 */
[----:B------:R-:W-:Y:S02]  /*2900*/  LOP3.LUT R2, R9, R2, RZ, 0xc0, !PT ;  /* 0x0000000209027212 */ /* 0x000fe400078ec0ff */
[----:B------:R-:W-:Y:S02]  /*2910*/  @!P4 LOP3.LUT R5, RZ, R5, RZ, 0x33, !PT ;  /* 0x00000005ff05c212 */ /* 0x000fe400078e33ff */
[----:B------:R-:W-:-:S02]  /*2920*/  VOTE.ANY R7, PT, P5 ;  /* 0x0000000000077806 */ /* 0x000fc400028e0100 */
[----:B------:R-:W-:Y:S02]  /*2930*/  LOP3.LUT R2, R5, R2, RZ, 0xc0, !PT ;  /* 0x0000000205027212 */ /* 0x000fe400078ec0ff */
[----:B------:R-:W-:Y:S02]  /*2940*/  LOP3.LUT P0, RZ, R51, 0x80, RZ, 0xc0, !PT ;  /* 0x0000008033ff7812 */ /* 0x000fe4000780c0ff */
[----:B------:R-:W-:Y:S02]  /*2950*/  @!P5 LOP3.LUT R7, RZ, R7, RZ, 0x33, !PT ;  /* 0x00000007ff07d212 */ /* 0x000fe400078e33ff */
[----:B------:R-:W-:Y:S02]  /*2960*/  VOTE.ANY R6, PT, P6 ;  /* 0x0000000000067806 */ /* 0x000fe400030e0100 */
[----:B------:R-:W-:Y:S02]  /*2970*/  LOP3.LUT R7, R7, R2, RZ, 0xc0, !PT ;  /* 0x0000000207077212 */ /* 0x000fe400078ec0ff */
[----:B------:R-:W1:Y:S01]  /*2980*/  S2R R2, SR_LEMASK ;  /* 0x0000000000027919 */ /* 0x000e620000003a00 */
[----:B------:R-:W-:-:S04]  /*2990*/  @!P6 LOP3.LUT R6, RZ, R6, RZ, 0x33, !PT ;  /* 0x00000006ff06e212 */ /* 0x000fc800078e33ff */
[----:B------:R-:W-:Y:S02]  /*29a0*/  VOTE.ANY R8, PT, P0 ;  /* 0x0000000000087806 */ /* 0x000fe400000e0100 */
[----:B------:R-:W-:Y:S02]  /*29b0*/  LOP3.LUT R7, R6, R7, RZ, 0xc0, !PT ;  /* 0x0000000706077212 */ /* 0x000fe400078ec0ff */
[----:B------:R-:W-:-:S04]  /*29c0*/  @!P0 LOP3.LUT R8, RZ, R8, RZ, 0x33, !PT ;  /* 0x00000008ff088212 */ /* 0x000fc800078e33ff */
[----:B------:R-:W-:Y:S01]  /*29d0*/  LOP3.LUT R9, R8, R7, RZ, 0xc0, !PT ;  /* 0x0000000708097212 */ /* 0x000fe200078ec0ff */
[----:B------:R-:W-:-:S03]  /*29e0*/  IMAD.MOV.U32 R8, RZ, RZ, RZ ;  /* 0x000000ffff087224 */ /* 0x000fc600078e00ff */
[----:B------:R-:W0:Y:S01]  /*29f0*/  FLO.U32 R7, R9 ;  /* 0x0000000900077300 */ /* 0x000e2200000e0000 */
[----:B-1----:R-:W-:Y:S02]  /*2a00*/  LOP3.LUT R5, R2, R9, RZ, 0xc0, !PT ;  /* 0x0000000902057212 */ /* 0x002fe400078ec0ff */
[----:B0-----:R-:W-:-:S05]  /*2a10*/  ISETP.NE.AND P0, PT, R4, R7, PT ;  /* 0x000000070400720c */ /* 0x001fca0003f05270 */
[----:B------:R-:W0:Y:S08]  /*2a20*/  POPC R5, R5 ;  /* 0x0000000500057309 */ /* 0x000e300000000000 */
[----:B------:R-:W-:Y:S05]  /*2a30*/  @P0 BRA `(.L_x_30) ;  /* 0x0000000000040947 */ /* 0x000fea0003800000 */
[----:B0-----:R1:W2:Y:S02]  /*2a40*/  ATOMS.ADD R8, [R30], R5 ;  /* 0x000000051e08738c */ /* 0x0012a40000000000 */
.L_x_30:
[----:B------:R-:W-:Y:S05]  /*2a50*/  BSYNC.RECONVERGENT B0 ;  /* 0x0000000000007941 */ /* 0x000fea0003800200 */
.L_x_29:
[----:B------:R-:W3:Y:S01]  /*2a60*/  LDCU UR5, c[0x0][0x3c4] ;  /* 0x00007880ff0577ac */ /* 0x000ee20008000800 */
[----:B--2---:R2:W4:Y:S01]  /*2a70*/  SHFL.IDX PT, R8, R8, R7, 0x1f ;  /* 0x00001f0708087589 */ /* 0x00452200000e0000 */
[----:B------:R-:W-:Y:S01]  /*2a80*/  BSSY.RECONVERGENT B0, `(.L_x_31) ;  /* 0x0000023000007945 */ /* 0x000fe20003800200 */
[----:B------:R-:W-:Y:S01]  /*2a90*/  IMAD.MOV.U32 R12, RZ, RZ, RZ ;  /* 0x000000ffff0c7224 */ /* 0x000fe200078e00ff */
[----:B---3--:R-:W-:-:S04]  /*2aa0*/  SHF.R.U32.HI R6, RZ, UR5, R70 ;  /* 0x00000005ff067c19 */ /* 0x008fc80008011646 */
[----:B------:R-:W-:-:S04]  /*2ab0*/  LOP3.LUT R10, R6, UR4, RZ, 0x30, !PT ;  /* 0x00000004060a7c12 */ /* 0x000fc8000f8e30ff */
[----:B------:R-:W-:-:S13]  /*2ac0*/  R2P PR, R10, 0x7f ;  /* 0x0000007f0a007804 */ /* 0x000fda0000000000 */
[----:B------:R-:W-:Y:S02]  /*2ad0*/  VOTE.ANY R6, PT, P0 ;  /* 0x0000000000067806 */ /* 0x000fe400000e0100 */
[----:B------:R-:W-:Y:S02]  /*2ae0*/  VOTE.ANY R9, PT, P1 ;  /* 0x0000000000097806 */ /* 0x000fe400008e0100 */
[----:B------:R-:W-:Y:S02]  /*2af0*/  @!P0 LOP3.LUT R6, RZ, R6, RZ, 0x33, !PT ;  /* 0x00000006ff068212 */ /* 0x000fe400078e33ff */
[----:B------:R-:W-:Y:S02]  /*2b00*/  @!P1 LOP3.LUT R9, RZ, R9, RZ, 0x33, !PT ;  /* 0x00000009ff099212 */ /* 0x000fe400078e33ff */
[----:B------:R-:W-:Y:S02]  /*2b10*/  VOTE.ANY R11, PT, P2 ;  /* 0x00000000000b7806 */ /* 0x000fe400010e0100 */
[----:B------:R-:W-:-:S02]  /*2b20*/  LOP3.LUT R6, R9, R6, RZ, 0xc0, !PT ;  /* 0x0000000609067212 */ /* 0x000fc400078ec0ff */
[----:B------:R-:W-:Y:S02]  /*2b30*/  @!P2 LOP3.LUT R11, RZ, R11, RZ, 0x33, !PT ;  /* 0x0000000bff0ba212 */ /* 0x000fe400078e33ff */
[----:B------:R-:W-:Y:S02]  /*2b40*/  VOTE.ANY R9, PT, P3 ;  /* 0x0000000000097806 */ /* 0x000fe400018e0100 */
[----:B------:R-:W-:Y:S02]  /*2b50*/  LOP3.LUT R6, R11, R6, RZ, 0xc0, !PT ;  /* 0x000000060b067212 */ /* 0x000fe400078ec0ff */
[----:B------:R-:W-:Y:S02]  /*2b60*/  @!P3 LOP3.LUT R9, RZ, R9, RZ, 0x33, !PT ;  /* 0x00000009ff09b212 */ /* 0x000fe400078e33ff */
[----:B------:R-:W-:Y:S02]  /*2b70*/  LOP3.LUT P0, RZ, R10, 0x80, RZ, 0xc0, !PT ;  /* 0x000000800aff7812 */ /* 0x000fe4000780c0ff */
[----:B------:R-:W-:-:S02]  /*2b80*/  VOTE.ANY R11, PT, P4 ;  /* 0x00000000000b7806 */ /* 0x000fc400020e0100 */
[----:B------:R-:W-:Y:S02]  /*2b90*/  LOP3.LUT R6, R9, R6, RZ, 0xc0, !PT ;  /* 0x0000000609067212 */ /* 0x000fe400078ec0ff */
[----:B------:R-:W-:Y:S02]  /*2ba0*/  VOTE.ANY R9, PT, P5 ;  /* 0x0000000000097806 */ /* 0x000fe400028e0100 */
[----:B------:R-:W-:Y:S02]  /*2bb0*/  @!P4 LOP3.LUT R11, RZ, R11, RZ, 0x33, !PT ;  /* 0x0000000bff0bc212 */ /* 0x000fe400078e33ff */
[----:B------:R-:W-:Y:S02]  /*2bc0*/  @!P5 LOP3.LUT R9, RZ, R9, RZ, 0x33, !PT ;  /* 0x00000009ff09d212 */ /* 0x000fe400078e33ff */
[----:B------:R-:W-:Y:S02]  /*2bd0*/  LOP3.LUT R6, R11, R6, RZ, 0xc0, !PT ;  /* 0x000000060b067212 */ /* 0x000fe400078ec0ff */
[----:B------:R-:W-:-:S02]  /*2be0*/  VOTE.ANY R11, PT, P6 ;  /* 0x00000000000b7806 */ /* 0x000fc400030e0100 */
[----:B------:R-:W-:Y:S02]  /*2bf0*/  LOP3.LUT R6, R9, R6, RZ, 0xc0, !PT ;  /* 0x0000000609067212 */ /* 0x000fe400078ec0ff */
[----:B------:R-:W-:Y:S02]  /*2c00*/  VOTE.ANY R9, PT, P0 ;  /* 0x0000000000097806 */ /* 0x000fe400000e0100 */
[----:B------:R-:W-:Y:S02]  /*2c10*/  @!P6 LOP3.LUT R11, RZ, R11, RZ, 0x33, !PT ;  /* 0x0000000bff0be212 */ /* 0x000fe400078e33ff */
[----:B------:R-:W-:Y:S02]  /*2c20*/  @!P0 LOP3.LUT R9, RZ, R9, RZ, 0x33, !PT ;  /* 0x00000009ff098212 */ /* 0x000fe400078e33ff */
[----:B------:R-:W-:-:S04]  /*2c30*/  LOP3.LUT R6, R11, R6, RZ, 0xc0, !PT ;  /* 0x000000060b067212 */ /* 0x000fc800078ec0ff */
[----:B------:R-:W-:-:S04]  /*2c40*/  LOP3.LUT R11, R9, R6, RZ, 0xc0, !PT ;  /* 0x00000006090b7212 */ /* 0x000fc800078ec0ff */
[----:B------:R-:W3:Y:S01]  /*2c50*/  FLO.U32 R9, R11 ;  /* 0x0000000b00097300 */ /* 0x000ee200000e0000 */
[----:B------:R-:W-:-:S07]  /*2c60*/  LOP3.LUT R6, R2, R11, RZ, 0xc0, !PT ;  /* 0x0000000b02067212 */ /* 0x000fce00078ec0ff */
[----:B------:R-:W0:Y:S01]  /*2c70*/  POPC R6, R6 ;  /* 0x0000000600067309 */ /* 0x000e220000000000 */
[----:B---3--:R-:W-:-:S13]  /*2c80*/  ISETP.NE.AND P0, PT, R4, R9, PT ;  /* 0x000000090400720c */ /* 0x008fda0003f05270 */
[----:B0-2-4-:R-:W-:Y:S05]  /*2c90*/  @P0 BRA `(.L_x_32) ;  /* 0x0000000000040947 */ /* 0x015fea0003800000 */
[----:B------:R0:W2:Y:S02]  /*2ca0*/  ATOMS.ADD R12, [R31], R6 ;  /* 0x000000061f0c738c */ /* 0x0000a40000000000 */
.L_x_32:
[----:B------:R-:W-:Y:S05]  /*2cb0*/  BSYNC.RECONVERGENT B0 ;  /* 0x0000000000007941 */ /* 0x000fea0003800200 */
.L_x_31:
[----:B------:R-:W-:Y:S01]  /*2cc0*/  R2P PR, R50, 0x7f ;  /* 0x0000007f32007804 */ /* 0x000fe20000000000 */
[----:B------:R-:W-:-:S12]  /*2cd0*/  BSSY.RECONVERGENT B0, `(.L_x_33) ;  /* 0x0000021000007945 */ /* 0x000fd80003800200 */
        /* <DEDUP_REMOVED lines=22> */
[----:B------:R-:W-:Y:S01]  /*2e40*/  LOP3.LUT R7, R14, R7, RZ, 0xc0, !PT ;  /* 0x000000070e077212 */ /* 0x000fe200078ec0ff */
[----:B------:R-:W-:-:S03]  /*2e50*/  IMAD.MOV.U32 R14, RZ, RZ, RZ ;  /* 0x000000ffff0e7224 */ /* 0x000fc600078e00ff */
[----:B------:R-:W-:Y:S02]  /*2e60*/  LOP3.LUT R13, R10, R7, RZ, 0xc0, !PT ;  /* 0x000000070a0d7212 */ /* 0x000fe400078ec0ff */
[----:B--2---:R2:W3:Y:S02]  /*2e70*/  SHFL.IDX PT, R7, R12, R9, 0x1f ;  /* 0x00001f090c077589 */ /* 0x0044e400000e0000 */
[----:B------:R-:W4:Y:S01]  /*2e80*/  FLO.U32 R11, R13 ;  /* 0x0000000d000b7300 */ /* 0x000f2200000e0000 */
[----:B------:R-:W-:-:S07]  /*2e90*/  LOP3.LUT R10, R2, R13, RZ, 0xc0, !PT ;  /* 0x0000000d020a7212 */ /* 0x000fce00078ec0ff */
[----:B------:R-:W0:Y:S01]  /*2ea0*/  POPC R10, R10 ;  /* 0x0000000a000a7309 */ /* 0x000e220000000000 */
[----:B----4-:R-:W-:-:S13]  /*2eb0*/  ISETP.NE.AND P0, PT, R4, R11, PT ;  /* 0x0000000b0400720c */ /* 0x010fda0003f05270 */
[----:B0-23--:R-:W-:Y:S05]  /*2ec0*/  @P0 BRA `(.L_x_34) ;  /* 0x0000000000040947 */ /* 0x00dfea0003800000 */
[----:B------:R0:W2:Y:S02]  /*2ed0*/  ATOMS.ADD R14, [R29], R10 ;  /* 0x0000000a1d0e738c */ /* 0x0000a40000000000 */
.L_x_34:
[----:B------:R-:W-:Y:S05]  /*2ee0*/  BSYNC.RECONVERGENT B0 ;  /* 0x0000000000007941 */ /* 0x000fea0003800200 */
.L_x_33:
[----:B------:R-:W-:Y:S01]  /*2ef0*/  R2P PR, R49, 0x7f ;  /* 0x0000007f31007804 */ /* 0x000fe20000000000 */
[----:B--2---:R2:W3:Y:S01]  /*2f00*/  SHFL.IDX PT, R11, R14, R11, 0x1f ;  /* 0x00001f0b0e0b7589 */ /* 0x0044e200000e0000 */
[----:B------:R-:W-:Y:S11]  /*2f10*/  BSSY.RECONVERGENT B0, `(.L_x_35) ;  /* 0x0000020000007945 */ /* 0x000ff60003800200 */
[----:B------:R-:W-:-:S02]  /*2f20*/  VOTE.ANY R9, PT, P0 ;  /* 0x0000000000097806 */ /* 0x000fc400000e0100 */
[----:B------:R-:W-:Y:S02]  /*2f30*/  VOTE.ANY R12, PT, P1 ;  /* 0x00000000000c7806 */ /* 0x000fe400008e0100 */
[----:B------:R-:W-:Y:S02]  /*2f40*/  @!P0 LOP3.LUT R9, RZ, R9, RZ, 0x33, !PT ;  /* 0x00000009ff098212 */ /* 0x000fe400078e33ff */
[----:B------:R-:W-:Y:S02]  /*2f50*/  @!P1 LOP3.LUT R12, RZ, R12, RZ, 0x33, !PT ;  /* 0x0000000cff0c9212 */ /* 0x000fe400078e33ff */
[----:B-1----:R-:W-:Y:S02]  /*2f60*/  VOTE.ANY R30, PT, P2 ;  /* 0x00000000001e7806 */ /* 0x002fe400010e0100 */
[----:B------:R-:W-:Y:S02]  /*2f70*/  LOP3.LUT R9, R12, R9, RZ, 0xc0, !PT ;  /* 0x000000090c097212 */ /* 0x000fe400078ec0ff */
[----:B------:R-:W-:-:S02]  /*2f80*/  @!P2 LOP3.LUT R30, RZ, R30, RZ, 0x33, !PT ;  /* 0x0000001eff1ea212 */ /* 0x000fc400078e33ff */
[----:B------:R-:W-:Y:S02]  /*2f90*/  VOTE.ANY R12, PT, P3 ;  /* 0x00000000000c7806 */ /* 0x000fe400018e0100 */
[----:B------:R-:W-:Y:S02]  /*2fa0*/  LOP3.LUT R9, R30, R9, RZ, 0xc0, !PT ;  /* 0x000000091e097212 */ /* 0x000fe400078ec0ff */
[----:B------:R-:W-:Y:S02]  /*2fb0*/  @!P3 LOP3.LUT R12, RZ, R12, RZ, 0x33, !PT ;  /* 0x0000000cff0cb212 */ /* 0x000fe400078e33ff */
[----:B------:R-:W-:Y:S02]  /*2fc0*/  LOP3.LUT P0, RZ, R49, 0x80, RZ, 0xc0, !PT ;  /* 0x0000008031ff7812 */ /* 0x000fe4000780c0ff */
[----:B------:R-:W-:Y:S02]  /*2fd0*/  VOTE.ANY R30, PT, P4 ;  /* 0x00000000001e7806 */ /* 0x000fe400020e0100 */
[----:B------:R-:W-:-:S02]  /*2fe0*/  LOP3.LUT R9, R12, R9, RZ, 0xc0, !PT ;  /* 0x000000090c097212 */ /* 0x000fc400078ec0ff */
[----:B------:R-:W-:Y:S02]  /*2ff0*/  VOTE.ANY R12, PT, P5 ;  /* 0x00000000000c7806 */ /* 0x000fe400028e0100 */
[----:B------:R-:W-:Y:S02]  /*3000*/  @!P4 LOP3.LUT R30, RZ, R30, RZ, 0x33, !PT ;  /* 0x0000001eff1ec212 */ /* 0x000fe400078e33ff */
[----:B------:R-:W-:Y:S02]  /*3010*/  @!P5 LOP3.LUT R12, RZ, R12, RZ, 0x33, !PT ;  /* 0x0000000cff0cd212 */ /* 0x000fe400078e33ff */
[----:B------:R-:W-:Y:S02]  /*3020*/  LOP3.LUT R9, R30, R9, RZ, 0xc0, !PT ;  /* 0x000000091e097212 */ /* 0x000fe400078ec0ff */
[----:B------:R-:W-:Y:S02]  /*3030*/  VOTE.ANY R30, PT, P6 ;  /* 0x00000000001e7806 */ /* 0x000fe400030e0100 */
[----:B------:R-:W-:-:S02]  /*3040*/  LOP3.LUT R9, R12, R9, RZ, 0xc0, !PT ;  /* 0x000000090c097212 */ /* 0x000fc400078ec0ff */
[----:B------:R-:W-:Y:S02]  /*3050*/  VOTE.ANY R12, PT, P0 ;  /* 0x00000000000c7806 */ /* 0x000fe400000e0100 */
[----:B------:R-:W-:Y:S02]  /*3060*/  @!P6 LOP3.LUT R30, RZ, R30, RZ, 0x33, !PT ;  /* 0x0000001eff1ee212 */ /* 0x000fe400078e33ff */
[----:B------:R-:W-:Y:S02]  /*3070*/  @!P0 LOP3.LUT R12, RZ, R12, RZ, 0x33, !PT ;  /* 0x0000000cff0c8212 */ /* 0x000fe400078e33ff */
[----:B------:R-:W-:Y:S01]  /*3080*/  LOP3.LUT R9, R30, R9, RZ, 0xc0, !PT ;  /* 0x000000091e097212 */ /* 0x000fe200078ec0ff */
[----:B------:R-:W-:-:S03]  /*3090*/  IMAD.MOV.U32 R30, RZ, RZ, RZ ;  /* 0x000000ffff1e7224 */ /* 0x000fc600078e00ff */
[----:B0-----:R-:W-:-:S04]  /*30a0*/  LOP3.LUT R29, R12, R9, RZ, 0xc0, !PT ;  /* 0x000000090c1d7212 */ /* 0x001fc800078ec0ff */
[----:B------:R-:W0:Y:S01]  /*30b0*/  FLO.U32 R13, R29 ;  /* 0x0000001d000d7300 */ /* 0x000e2200000e0000 */
[----:B------:R-:W-:-:S07]  /*30c0*/  LOP3.LUT R9, R2, R29, RZ, 0xc0, !PT ;  /* 0x0000001d02097212 */ /* 0x000fce00078ec0ff */
[----:B------:R-:W1:Y:S01]  /*30d0*/  POPC R9, R9 ;  /* 0x0000000900097309 */ /* 0x000e620000000000 */
[----:B0-----:R-:W-:-:S13]  /*30e0*/  ISETP.NE.AND P0, PT, R4, R13, PT ;  /* 0x0000000d0400720c */ /* 0x001fda0003f05270 */
[----:B-123--:R-:W-:Y:S05]  /*30f0*/  @P0 BRA `(.L_x_36) ;  /* 0x0000000000040947 */ /* 0x00efea0003800000 */
[----:B------:R0:W1:Y:S02]  /*3100*/  ATOMS.ADD R30, [R28], R9 ;  /* 0x000000091c1e738c */ /* 0x0000640000000000 */
.L_x_36:
[----:B------:R-:W-:Y:S05]  /*3110*/  BSYNC.RECONVERGENT B0 ;  /* 0x0000000000007941 */ /* 0x000fea0003800200 */
.L_x_35:
[----:B------:R-:W-:Y:S01]  /*3120*/  R2P PR, R48, 0x7f ;  /* 0x0000007f30007804 */ /* 0x000fe20000000000 */
[----:B-1----:R1:W2:Y:S01]  /*3130*/  SHFL.IDX PT, R14, R30, R13, 0x1f ;  /* 0x00001f0d1e0e7589 */ /* 0x0022a200000e0000 */
[----:B------:R-:W-:Y:S01]  /*3140*/  BSSY.RECONVERGENT B0, `(.L_x_37) ;  /* 0x0000020000007945 */ /* 0x000fe20003800200 */
[----:B0-----:R-:W-:-:S10]  /*3150*/  IMAD.MOV.U32 R28, RZ, RZ, RZ ;  /* 0x000000ffff1c7224 */ /* 0x001fd400078e00ff */
        /* <DEDUP_REMOVED lines=24> */
[----:B------:R-:W0:Y:S01]  /*32e0*/  FLO.U32 R29, R31 ;  /* 0x0000001f001d7300 */ /* 0x000e2200000e0000 */
[----:B------:R-:W-:-:S07]  /*32f0*/  LOP3.LUT R12, R2, R31, RZ, 0xc0, !PT ;  /* 0x0000001f020c7212 */ /* 0x000fce00078ec0ff */
[----:B------:R-:W3:Y:S01]  /*3300*/  POPC R12, R12 ;  /* 0x0000000c000c7309 */ /* 0x000ee20000000000 */
[----:B0-----:R-:W-:-:S13]  /*3310*/  ISETP.NE.AND P0, PT, R4, R29, PT ;  /* 0x0000001d0400720c */ /* 0x001fda0003f05270 */
[----:B-123--:R-:W-:Y:S05]  /*3320*/  @P0 BRA `(.L_x_38) ;  /* 0x0000000000040947 */ /* 0x00efea0003800000 */
[----:B------:R0:W1:Y:S02]  /*3330*/  ATOMS.ADD R28, [R27], R12 ;  /* 0x0000000c1b1c738c */ /* 0x0000640000000000 */
.L_x_38:
[----:B------:R-:W-:Y:S05]  /*3340*/  BSYNC.RECONVERGENT B0 ;  /* 0x0000000000007941 */ /* 0x000fea0003800200 */
.L_x_37:
[----:B------:R-:W-:Y:S01]  /*3350*/  R2P PR, R47, 0x7f ;  /* 0x0000007f2f007804 */ /* 0x000fe20000000000 */
[----:B01----:R0:W1:Y:S01]  /*3360*/  SHFL.IDX PT, R27, R28, R29, 0x1f ;  /* 0x00001f1d1c1b7589 */ /* 0x00306200000e0000 */
[----:B------:R-:W-:Y:S11]  /*3370*/  BSSY.RECONVERGENT B0, `(.L_x_39) ;  /* 0x0000020000007945 */ /* 0x000ff60003800200 */
[----:B------:R-:W-:-:S02]  /*3380*/  VOTE.ANY R13, PT, P0 ;  /* 0x00000000000d7806 */ /* 0x000fc400000e0100 */
[----:B------:R-:W-:Y:S02]  /*3390*/  VOTE.ANY R30, PT, P1 ;  /* 0x00000000001e7806 */ /* 0x000fe400008e0100 */
[----:B------:R-:W-:Y:S02]  /*33a0*/  @!P0 LOP3.LUT R13, RZ, R13, RZ, 0x33, !PT ;  /* 0x0000000dff0d8212 */ /* 0x000fe400078e33ff */
[----:B------:R-:W-:Y:S02]  /*33b0*/  @!P1 LOP3.LUT R30, RZ, R30, RZ, 0x33, !PT ;  /* 0x0000001eff1e9212 */ /* 0x000fe400078e33ff */
[----:B------:R-:W-:Y:S02]  /*33c0*/  VOTE.ANY R48, PT, P2 ;  /* 0x0000000000307806 */ /* 0x000fe400010e0100 */
        /* <DEDUP_REMOVED lines=17> */
[----:B------:R-:W-:-:S04]  /*34e0*/  LOP3.LUT R13, R48, R13, RZ, 0xc0, !PT ;  /* 0x0000000d300d7212 */ /* 0x000fc800078ec0ff */
[----:B------:R-:W-:Y:S01]  /*34f0*/  LOP3.LUT R47, R30, R13, RZ, 0xc0, !PT ;  /* 0x0000000d1e2f7212 */ /* 0x000fe200078ec0ff */
[----:B------:R-:W-:-:S03]  /*3500*/  IMAD.MOV.U32 R30, RZ, RZ, RZ ;  /* 0x000000ffff1e7224 */ /* 0x000fc600078e00ff */
[----:B------:R-:W2:Y:S01]  /*3510*/  FLO.U32 R31, R47 ;  /* 0x0000002f001f7300 */ /* 0x000ea200000e0000 */
[----:B------:R-:W-:-:S07]  /*3520*/  LOP3.LUT R13, R2, R47, RZ, 0xc0, !PT ;  /* 0x0000002f020d7212 */ /* 0x000fce00078ec0ff */
[----:B------:R-:W3:Y:S01]  /*3530*/  POPC R13, R13 ;  /* 0x0000000d000d7309 */ /* 0x000ee20000000000 */
[----:B--2---:R-:W-:-:S13]  /*3540*/  ISETP.NE.AND P0, PT, R4, R31, PT ;  /* 0x0000001f0400720c */ /* 0x004fda0003f05270 */
[----:B01-3--:R-:W-:Y:S05]  /*3550*/  @P0 BRA `(.L_x_40) ;  /* 0x0000000000040947 */ /* 0x00bfea0003800000 */
[----:B------:R0:W1:Y:S02]  /*3560*/  ATOMS.ADD R30, [R26], R13 ;  /* 0x0000000d1a1e738c */ /* 0x0000640000000000 */
.L_x_40:
[----:B------:R-:W-:Y:S05]  /*3570*/  BSYNC.RECONVERGENT B0 ;  /* 0x0000000000007941 */ /* 0x000fea0003800200 */
.L_x_39:
[----:B------:R-:W-:Y:S01]  /*3580*/  R2P PR, R46, 0x7f ;  /* 0x0000007f2e007804 */ /* 0x000fe20000000000 */
[----:B-1----:R1:W2:Y:S01]  /*3590*/  SHFL.IDX PT, R28, R30, R31, 0x1f ;  /* 0x00001f1f1e1c7589 */ /* 0x0022a200000e0000 */
[----:B------:R-:W-:Y:S11]  /*35a0*/  BSSY.RECONVERGENT B0, `(.L_x_41) ;  /* 0x0000020000007945 */ /* 0x000ff60003800200 */
[----:B0-----:R-:W-:-:S02]  /*35b0*/  VOTE.ANY R26, PT, P0 ;  /* 0x00000000001a7806 */ /* 0x001fc400000e0100 */
        /* <DEDUP_REMOVED lines=9> */
[----:B------:R-:W-:Y:S01]  /*3650*/  LOP3.LUT P0, RZ, R46, 0x80, RZ, 0xc0, !PT ;  /* 0x000000802eff7812 */ /* 0x000fe2000780c0ff */
[----:B------:R-:W-:Y:S01]  /*3660*/  IMAD.MOV.U32 R46, RZ, RZ, RZ ;  /* 0x000000ffff2e7224 */ /* 0x000fe200078e00ff */
        /* <DEDUP_REMOVED lines=19> */
.L_x_42:
[----:B------:R-:W-:Y:S05]  /*37a0*/  BSYNC.RECONVERGENT B0 ;  /* 0x0000000000007941 */ /* 0x000fea0003800200 */
.L_x_41:
        /* <DEDUP_REMOVED lines=27> */
[----:B------:R-:W-:-:S04]  /*3960*/  LOP3.LUT R45, R30, R25, RZ, 0xc0, !PT ;  /* 0x000000191e2d7212 */ /* 0x000fc800078ec0ff */
[----:B------:R-:W0:Y:S01]  /*3970*/  FLO.U32 R31, R45 ;  /* 0x0000002d001f7300 */ /* 0x000e2200000e0000 */
[----:B------:R-:W-:-:S07]  /*3980*/  LOP3.LUT R25, R2, R45, RZ, 0xc0, !PT ;  /* 0x0000002d02197212 */ /* 0x000fce00078ec0ff */
[----:B------:R-:W3:Y:S01]  /*3990*/  POPC R25, R25 ;  /* 0x0000001900197309 */ /* 0x000ee20000000000 */
[----:B0-----:R-:W-:-:S13]  /*39a0*/  ISETP.NE.AND P0, PT, R4, R31, PT ;  /* 0x0000001f0400720c */ /* 0x001fda0003f05270 */
[----:B-123--:R-:W-:Y:S05]  /*39b0*/  @P0 BRA `(.L_x_44) ;  /* 0x0000000000080947 */ /* 0x00efea0003800000 */
[----:B------:R-:W2:Y:S04]  /*39c0*/  LDL.LU R47, [R1+0x4] ;  /* 0x00000400012f7983 */ /* 0x000ea80000300800 */
[----:B--2---:R0:W1:Y:S02]  /*39d0*/  ATOMS.ADD R48, [R47], R25 ;  /* 0x000000192f30738c */ /* 0x0040640000000000 */
.L_x_44:
[----:B------:R-:W-:Y:S05]  /*39e0*/  BSYNC.RECONVERGENT B0 ;  /* 0x0000000000007941 */ /* 0x000fea0003800200 */
.L_x_43:
[----:B------:R-:W-:Y:S01]  /*39f0*/  R2P PR, R44, 0x7f ;  /* 0x0000007f2c007804 */ /* 0x000fe20000000000 */
[----:B------:R-:W-:Y:S01]  /*3a00*/  BSSY.RECONVERGENT B0, `(.L_x_45) ;  /* 0x0000022000007945 */ /* 0x000fe20003800200 */
[----:B------:R-:W-:-:S11]  /*3a10*/  IMAD.MOV.U32 R46, RZ, RZ, RZ ;  /* 0x000000ffff2e7224 */ /* 0x000fd600078e00ff */
[----:B------:R-:W-:Y:S02]  /*3a20*/  VOTE.ANY R30, PT, P0 ;  /* 0x00000000001e7806 */ /* 0x000fe400000e0100 */
[----:B------:R-:W-:Y:S02]  /*3a30*/  VOTE.ANY R45, PT, P1 ;  /* 0x00000000002d7806 */ /* 0x000fe400008e0100 */
[----:B------:R-:W-:Y:S02]  /*3a40*/  @!P0 LOP3.LUT R30, RZ, R30, RZ, 0x33, !PT ;  /* 0x0000001eff1e8212 */ /* 0x000fe400078e33ff */
[----:B------:R-:W-:Y:S02]  /*3a50*/  @!P1 LOP3.LUT R45, RZ, R45, RZ, 0x33, !PT ;  /* 0x0000002dff2d9212 */ /* 0x000fe400078e33ff */
[----:B0-----:R-:W-:Y:S02]  /*3a60*/  VOTE.ANY R47, PT, P2 ;  /* 0x00000000002f7806 */ /* 0x001fe400010e0100 */
[----:B------:R-:W-:-:S02]  /*3a70*/  LOP3.LUT R30, R45, R30, RZ, 0xc0, !PT ;  /* 0x0000001e2d1e7212 */ /* 0x000fc400078ec0ff */
[----:B------:R-:W-:Y:S02]  /*3a80*/  @!P2 LOP3.LUT R47, RZ, R47, RZ, 0x33, !PT ;  /* 0x0000002fff2fa212 */ /* 0x000fe400078e33ff */
[----:B------:R-:W-:Y:S02]  /*3a90*/  VOTE.ANY R45, PT, P3 ;  /* 0x00000000002d7806 */ /* 0x000fe400018e0100 */
[----:B------:R-:W-:Y:S02]  /*3aa0*/  LOP3.LUT R30, R47, R30, RZ, 0xc0, !PT ;  /* 0x0000001e2f1e7212 */ /* 0x000fe400078ec0ff */
[----:B------:R-:W-:Y:S02]  /*3ab0*/  @!P3 LOP3.LUT R45, RZ, R45, RZ, 0x33, !PT ;  /* 0x0000002dff2db212 */ /* 0x000fe400078e33ff */
[----:B------:R-:W-:Y:S02]  /*3ac0*/  LOP3.LUT P0, RZ, R44, 0x80, RZ, 0xc0, !PT ;  /* 0x000000802cff7812 */ /* 0x000fe4000780c0ff */
[----:B------:R-:W-:Y:S01]  /*3ad0*/  VOTE.ANY R47, PT, P4 ;  /* 0x00000000002f7806 */ /* 0x000fe200020e0100 */
[----:B-1----:R0:W1:Y:S01]  /*3ae0*/  SHFL.IDX PT, R44, R48, R31, 0x1f ;  /* 0x00001f1f302c7589 */ /* 0x00206200000e0000 */
        /* <DEDUP_REMOVED lines=12> */
[----:B------:R-:W2:Y:S01]  /*3bb0*/  FLO.U32 R45, R47 ;  /* 0x0000002f002d7300 */ /* 0x000ea200000e0000 */
[----:B------:R-:W-:-:S07]  /*3bc0*/  LOP3.LUT R30, R2, R47, RZ, 0xc0, !PT ;  /* 0x0000002f021e7212 */ /* 0x000fce00078ec0ff */
[----:B------:R-:W3:Y:S01]  /*3bd0*/  POPC R30, R30 ;  /* 0x0000001e001e7309 */ /* 0x000ee20000000000 */
[----:B--2---:R-:W-:-:S13]  /*3be0*/  ISETP.NE.AND P0, PT, R4, R45, PT ;  /* 0x0000002d0400720c */ /* 0x004fda0003f05270 */
[----:B01-3--:R-:W-:Y:S05]  /*3bf0*/  @P0 BRA `(.L_x_46) ;  /* 0x0000000000080947 */ /* 0x00bfea0003800000 */
[----:B------:R-:W2:Y:S04]  /*3c00*/  LDL.LU R49, [R1] ;  /* 0x0000000001317983 */ /* 0x000ea80000300800 */
[----:B--2---:R0:W1:Y:S02]  /*3c10*/  ATOMS.ADD R46, [R49], R30 ;  /* 0x0000001e312e738c */ /* 0x0040640000000000 */
.L_x_46:
[----:B------:R-:W-:Y:S05]  /*3c20*/  BSYNC.RECONVERGENT B0 ;  /* 0x0000000000007941 */ /* 0x000fea0003800200 */
.L_x_45:
        /* <DEDUP_REMOVED lines=13> */
[----:B------:R-:W-:Y:S01]  /*3d00*/  VOTE.ANY R50, PT, P4 ;  /* 0x0000000000327806 */ /* 0x000fe200020e0100 */
[----:B-1----:R1:W2:Y:S01]  /*3d10*/  SHFL.IDX PT, R43, R46, R45, 0x1f ;  /* 0x00001f2d2e2b7589 */ /* 0x0022a200000e0000 */
        /* <DEDUP_REMOVED lines=11> */
[----:B0-----:R-:W-:Y:S01]  /*3dd0*/  LOP3.LUT R49, R48, R31, RZ, 0xc0, !PT ;  /* 0x0000001f30317212 */ /* 0x001fe200078ec0ff */
[----:B------:R-:W-:-:S03]  /*3de0*/  IMAD.MOV.U32 R48, RZ, RZ, RZ ;  /* 0x000000ffff307224 */ /* 0x000fc600078e00ff */
[----:B------:R-:W0:Y:S01]  /*3df0*/  FLO.U32 R47, R49 ;  /* 0x00000031002f7300 */ /* 0x000e2200000e0000 */
[----:B------:R-:W-:-:S07]  /*3e00*/  LOP3.LUT R31, R2, R49, RZ, 0xc0, !PT ;  /* 0x00000031021f7212 */ /* 0x000fce00078ec0ff */
[----:B------:R-:W3:Y:S01]  /*3e10*/  POPC R31, R31 ;  /* 0x0000001f001f7309 */ /* 0x000ee20000000000 */
[----:B0-----:R-:W-:-:S13]  /*3e20*/  ISETP.NE.AND P0, PT, R4, R47, PT ;  /* 0x0000002f0400720c */ /* 0x001fda0003f05270 */
[----:B-123--:R-:W-:Y:S05]  /*3e30*/  @P0 BRA `(.L_x_48) ;  /* 0x0000000000040947 */ /* 0x00efea0003800000 */
[----:B------:R0:W1:Y:S02]  /*3e40*/  ATOMS.ADD R48, [R24], R31 ;  /* 0x0000001f1830738c */ /* 0x0000640000000000 */
.L_x_48:
[----:B------:R-:W-:Y:S05]  /*3e50*/  BSYNC.RECONVERGENT B0 ;  /* 0x0000000000007941 */ /* 0x000fea0003800200 */
.L_x_47:
[----:B------:R-:W-:Y:S01]  /*3e60*/  R2P PR, R42, 0x7f ;  /* 0x0000007f2a007804 */ /* 0x000fe20000000000 */
[----:B------:R-:W-:Y:S01]  /*3e70*/  BSSY.RECONVERGENT B0, `(.L_x_49) ;  /* 0x0000021000007945 */ /* 0x000fe20003800200 */
[----:B------:R-:W-:-:S11]  /*3e80*/  IMAD.MOV.U32 R46, RZ, RZ, RZ ;  /* 0x000000ffff2e7224 */ /* 0x000fd600078e00ff */
[----:B0-----:R-:W-:Y:S02]  /*3e90*/  VOTE.ANY R24, PT, P0 ;  /* 0x0000000000187806 */ /* 0x001fe400000e0100 */
        /* <DEDUP_REMOVED lines=29> */
[----:B------:R0:W1:Y:S02]  /*4070*/  ATOMS.ADD R46, [R23], R24 ;  /* 0x00000018172e738c */ /* 0x0000640000000000 */
.L_x_50:
[----:B------:R-:W-:Y:S05]  /*4080*/  BSYNC.RECONVERGENT B0 ;  /* 0x0000000000007941 */ /* 0x000fea0003800200 */
.L_x_49:
[----:B------:R-:W-:Y:S01]  /*4090*/  R2P PR, R41, 0x7f ;  /* 0x0000007f29007804 */ /* 0x000fe20000000000 */
[----:B------:R-:W-:-:S12]  /*40a0*/  BSSY.RECONVERGENT B0, `(.L_x_51) ;  /* 0x0000021000007945 */ /* 0x000fd80003800200 */
        /* <DEDUP_REMOVED lines=23> */
[----:B------:R-:W-:Y:S01]  /*4220*/  LOP3.LUT R49, R48, R23, RZ, 0xc0, !PT ;  /* 0x0000001730317212 */ /* 0x000fe200078ec0ff */
[----:B------:R-:W-:Y:S01]  /*4230*/  IMAD.MOV.U32 R48, RZ, RZ, RZ ;  /* 0x000000ffff307224 */ /* 0x000fe200078e00ff */
[----:B-1----:R0:W1:Y:S02]  /*4240*/  SHFL.IDX PT, R23, R46, R45, 0x1f ;  /* 0x00001f2d2e177589 */ /* 0x00206400000e0000 */
[----:B------:R-:W2:Y:S01]  /*4250*/  FLO.U32 R47, R49 ;  /* 0x00000031002f7300 */ /* 0x000ea200000e0000 */
[----:B------:R-:W-:-:S07]  /*4260*/  LOP3.LUT R41, R2, R49, RZ, 0xc0, !PT ;  /* 0x0000003102297212 */ /* 0x000fce00078ec0ff */
[----:B------:R-:W3:Y:S01]  /*4270*/  POPC R41, R41 ;  /* 0x0000002900297309 */ /* 0x000ee20000000000 */
[----:B--2---:R-:W-:-:S13]  /*4280*/  ISETP.NE.AND P0, PT, R4, R47, PT ;  /* 0x0000002f0400720c */ /* 0x004fda0003f05270 */
[----:B01-3--:R-:W-:Y:S05]  /*4290*/  @P0 BRA `(.L_x_52) ;  /* 0x0000000000040947 */ /* 0x00bfea0003800000 */
[----:B------:R0:W1:Y:S02]  /*42a0*/  ATOMS.ADD R48, [R22], R41 ;  /* 0x000000291630738c */ /* 0x0000640000000000 */
.L_x_52:
[----:B------:R-:W-:Y:S05]  /*42b0*/  BSYNC.RECONVERGENT B0 ;  /* 0x0000000000007941 */ /* 0x000fea0003800200 */
.L_x_51:
        /* <DEDUP_REMOVED lines=34> */
.L_x_54:
[----:B------:R-:W-:Y:S05]  /*44e0*/  BSYNC.RECONVERGENT B0 ;  /* 0x0000000000007941 */ /* 0x000fea0003800200 */
.L_x_53:
        /* <DEDUP_REMOVED lines=34> */
.L_x_56:
[----:B------:R-:W-:Y:S05]  /*4710*/  BSYNC.RECONVERGENT B0 ;  /* 0x0000000000007941 */ /* 0x000fea0003800200 */
.L_x_55:
        /* <DEDUP_REMOVED lines=34> */
.L_x_58:
[----:B------:R-:W-:Y:S05]  /*4940*/  BSYNC.RECONVERGENT B0 ;  /* 0x0000000000007941 */ /* 0x000fea0003800200 */
.L_x_57:
        /* <DEDUP_REMOVED lines=34> */
.L_x_60:
[----:B------:R-:W-:Y:S05]  /*4b70*/  BSYNC.RECONVERGENT B0 ;  /* 0x0000000000007941 */ /* 0x000fea0003800200 */
.L_x_59:
        /* <DEDUP_REMOVED lines=26> */
[----:B------:R-:W-:Y:S02]  /*4d20*/  LOP3.LUT R49, R45, R18, RZ, 0xc0, !PT ;  /* 0x000000122d317212 */ /* 0x000fe400078ec0ff */
[----:B-1----:R0:W1:Y:S02]  /*4d30*/  SHFL.IDX PT, R18, R48, R47, 0x1f ;  /* 0x00001f2f30127589 */ /* 0x00206400000e0000 */
[----:B------:R-:W2:Y:S01]  /*4d40*/  FLO.U32 R45, R49 ;  /* 0x00000031002d7300 */ /* 0x000ea200000e0000 */
[----:B------:R-:W-:-:S07]  /*4d50*/  LOP3.LUT R34, R2, R49, RZ, 0xc0, !PT ;  /* 0x0000003102227212 */ /* 0x000fce00078ec0ff */
[----:B------:R-:W3:Y:S01]  /*4d60*/  POPC R34, R34 ;  /* 0x0000002200227309 */ /* 0x000ee20000000000 */
[----:B--2---:R-:W-:-:S13]  /*4d70*/  ISETP.NE.AND P0, PT, R4, R45, PT ;  /* 0x0000002d0400720c */ /* 0x004fda0003f05270 */
[----:B01-3--:R-:W-:Y:S05]  /*4d80*/  @P0 BRA `(.L_x_62) ;  /* 0x0000000000040947 */ /* 0x00bfea0003800000 */
[----:B------:R0:W1:Y:S02]  /*4d90*/  ATOMS.ADD R46, [R17], R34 ;  /* 0x00000022112e738c */ /* 0x0000640000000000 */
.L_x_62:
[----:B------:R-:W-:Y:S05]  /*4da0*/  BSYNC.RECONVERGENT B0 ;  /* 0x0000000000007941 */ /* 0x000fea0003800200 */
.L_x_61:
        /* <DEDUP_REMOVED lines=28> */
[----:B------:R-:W0:Y:S01]  /*4f70*/  FLO.U32 R33, R47 ;  /* 0x0000002f00217300 */ /* 0x000e2200000e0000 */
[----:B------:R-:W-:-:S07]  /*4f80*/  LOP3.LUT R17, R2, R47, RZ, 0xc0, !PT ;  /* 0x0000002f02117212 */ /* 0x000fce00078ec0ff */
[----:B------:R-:W3:Y:S01]  /*4f90*/  POPC R17, R17 ;  /* 0x0000001100117309 */ /* 0x000ee20000000000 */
[----:B0-----:R-:W-:-:S13]  /*4fa0*/  ISETP.NE.AND P0, PT, R4, R33, PT ;  /* 0x000000210400720c */ /* 0x001fda0003f05270 */
[----:B-123--:R-:W-:Y:S05]  /*4fb0*/  @P0 BRA `(.L_x_64) ;  /* 0x0000000000040947 */ /* 0x00efea0003800000 */
[----:B------:R0:W1:Y:S02]  /*4fc0*/  ATOMS.ADD R48, [R16], R17 ;  /* 0x000000111030738c */ /* 0x0000640000000000 */
.L_x_64:
[----:B------:R-:W-:Y:S05]  /*4fd0*/  BSYNC.RECONVERGENT B0 ;  /* 0x0000000000007941 */ /* 0x000fea0003800200 */
.L_x_63:
[----:B------:R-:W-:Y:S01]  /*4fe0*/  R2P PR, R32, 0x7f ;  /* 0x0000007f20007804 */ /* 0x000fe20000000000 */
[----:B-1----:R1:W2:Y:S01]  /*4ff0*/  SHFL.IDX PT, R48, R48, R33, 0x1f ;  /* 0x00001f2130307589 */ /* 0x0022a200000e0000 */
[----:B------:R-:W-:Y:S01]  /*5000*/  BSSY.RECONVERGENT B0, `(.L_x_65) ;  /* 0x0000021000007945 */ /* 0x000fe20003800200 */
[----:B------:R-:W-:Y:S02]  /*5010*/  IMAD.IADD R8, R5, 0x1, R8 ;  /* 0x0000000105087824 */ /* 0x000fe400078e0208 */
[----:B------:R-:W-:-:S08]  /*5020*/  IMAD.MOV.U32 R5, RZ, RZ, RZ ;  /* 0x000000ffff057224 */ /* 0x000fd000078e00ff */
        /* <DEDUP_REMOVED lines=30> */
.L_x_66:
[----:B------:R-:W-:Y:S05]  /*5210*/  BSYNC.RECONVERGENT B0 ;  /* 0x0000000000007941 */ /* 0x000fea0003800200 */
.L_x_65:
[----:B------:R-:W2:Y:S01]  /*5220*/  LDL.LU R4, [R1+0x8] ;  /* 0x0000080001047983 */ /* 0x000ea20000300800 */
[----:B------:R-:W-:Y:S01]  /*5230*/  IMAD.IADD R6, R6, 0x1, R7 ;  /* 0x0000000106067824 */ /* 0x000fe200078e0207 */
[----:B------:R-:W-:Y:S01]  /*5240*/  BSSY B1, `(.L_x_67) ;  /* 0x000006c000017945 */ /* 0x000fe20003800000 */
[----:B------:R-:W-:Y:S01]  /*5250*/  IMAD.IADD R10, R10, 0x1, R11 ;  /* 0x000000010a0a7824 */ /* 0x000fe200078e020b */
[----:B-1----:R-:W0:Y:S01]  /*5260*/  SHFL.IDX PT, R5, R5, R16, 0x1f ;  /* 0x00001f1005057589 */ /* 0x002e2200000e0000 */
[----:B------:R-:W-:Y:S02]  /*5270*/  IMAD.IADD R14, R9, 0x1, R14 ;  /* 0x00000001090e7824 */ /* 0x000fe400078e020e */
[--C-:B------:R-:W-:Y:S01]  /*5280*/  IMAD R8, R8, 0x4, R73.reuse ;  /* 0x0000000408087824 */ /* 0x100fe200078e0249 */
[----:B------:R-:W-:Y:S01]  /*5290*/  BAR.SYNC.DEFER_BLOCKING 0x0 ;  /* 0x0000000000007b1d */ /* 0x000fe20000010000 */
[----:B------:R-:W-:Y:S02]  /*52a0*/  IMAD.IADD R28, R13, 0x1, R28 ;  /* 0x000000010d1c7824 */ /* 0x000fe400078e021c */
[----:B------:R-:W-:-:S02]  /*52b0*/  IMAD R7, R6, 0x4, R73 ;  /* 0x0000000406077824 */ /* 0x000fc400078e0249 */
[----:B------:R-:W-:Y:S02]  /*52c0*/  IMAD.IADD R26, R26, 0x1, R29 ;  /* 0x000000011a1a7824 */ /* 0x000fe400078e021d */
[--C-:B------:R-:W-:Y:S02]  /*52d0*/  IMAD R10, R10, 0x4, R73.reuse ;  /* 0x000000040a0a7824 */ /* 0x100fe400078e0249 */
[----:B------:R-:W-:Y:S02]  /*52e0*/  IMAD.IADD R44, R25, 0x1, R44 ;  /* 0x00000001192c7824 */ /* 0x000fe400078e022c */
[----:B------:R-:W-:Y:S02]  /*52f0*/  IMAD R9, R14, 0x4, R73 ;  /* 0x000000040e097824 */ /* 0x000fe400078e0249 */
[----:B------:R-:W-:Y:S02]  /*5300*/  IMAD.IADD R42, R31, 0x1, R42 ;  /* 0x000000011f2a7824 */ /* 0x000fe400078e022a */
[----:B------:R-:W-:-:S02]  /*5310*/  IMAD.IADD R24, R24, 0x1, R23 ;  /* 0x0000000118187824 */ /* 0x000fc400078e0217 */
[----:B------:R-:W-:Y:S02]  /*5320*/  IMAD R6, R26, 0x4, R73 ;  /* 0x000000041a067824 */ /* 0x000fe400078e0249 */
[----:B------:R-:W-:Y:S02]  /*5330*/  IMAD.IADD R40, R41, 0x1, R40 ;  /* 0x0000000129287824 */ /* 0x000fe400078e0228 */
[----:B0-----:R-:W-:Y:S02]  /*5340*/  IMAD.IADD R2, R2, 0x1, R5 ;  /* 0x0000000102027824 */ /* 0x001fe400078e0205 */
[--C-:B------:R-:W-:Y:S01]  /*5350*/  IMAD R5, R28, 0x4, R73.reuse ;  /* 0x000000041c057824 */ /* 0x100fe200078e0249 */
[----:B------:R0:W-:Y:S01]  /*5360*/  STS [R8+-0x4], R71 ;  /* 0xfffffc4708007388 */ /* 0x0001e20000000800 */
[----:B------:R-:W-:Y:S02]  /*5370*/  IMAD R11, R44, 0x4, R73 ;  /* 0x000000042c0b7824 */ /* 0x000fe400078e0249 */
[----:B------:R-:W-:Y:S01]  /*5380*/  IMAD.IADD R22, R22, 0x1, R37 ;  /* 0x0000000116167824 */ /* 0x000fe200078e0225 */
[----:B------:R1:W-:Y:S01]  /*5390*/  STS [R7+-0x4], R70 ;  /* 0xfffffc4607007388 */ /* 0x0003e20000000800 */
[----:B------:R-:W-:-:S02]  /*53a0*/  IMAD.IADD R36, R21, 0x1, R36 ;  /* 0x0000000115247824 */ /* 0x000fc400078e0224 */
[----:B------:R-:W-:Y:S01]  /*53b0*/  IMAD.IADD R20, R20, 0x1, R35 ;  /* 0x0000000114147824 */ /* 0x000fe200078e0223 */
[----:B------:R3:W-:Y:S01]  /*53c0*/  STS [R10+-0x4], R69 ;  /* 0xfffffc450a007388 */ /* 0x0007e20000000800 */
[----:B------:R-:W-:Y:S02]  /*53d0*/  IMAD.IADD R18, R19, 0x1, R18 ;  /* 0x0000000113127824 */ /* 0x000fe400078e0212 */
[----:B0-----:R-:W-:Y:S01]  /*53e0*/  IMAD R8, R24, 0x4, R73 ;  /* 0x0000000418087824 */ /* 0x001fe200078e0249 */
[----:B------:R0:W-:Y:S01]  /*53f0*/  STS [R9+-0x4], R68 ;  /* 0xfffffc4409007388 */ /* 0x0001e20000000800 */
[----:B------:R-:W-:Y:S02]  /*5400*/  IMAD.IADD R34, R34, 0x1, R45 ;  /* 0x0000000122227824 */ /* 0x000fe400078e022d */
[----:B-1----:R-:W-:Y:S02]  /*5410*/  IMAD R7, R42, 0x4, R73 ;  /* 0x000000042a077824 */ /* 0x002fe400078e0249 */
[----:B------:R-:W-:-:S02]  /*5420*/  IMAD.IADD R48, R17, 0x1, R48 ;  /* 0x0000000111307824 */ /* 0x000fc400078e0230 */
[--C-:B---3--:R-:W-:Y:S02]  /*5430*/  IMAD R10, R22, 0x4, R73.reuse ;  /* 0x00000004160a7824 */ /* 0x108fe400078e0249 */
[--C-:B------:R-:W-:Y:S02]  /*5440*/  IMAD R13, R36, 0x4, R73.reuse ;  /* 0x00000004240d7824 */ /* 0x100fe400078e0249 */
[--C-:B0-----:R-:W-:Y:S02]  /*5450*/  IMAD R9, R40, 0x4, R73.reuse ;  /* 0x0000000428097824 */ /* 0x101fe400078e0249 */
[----:B------:R-:W-:Y:S01]  /*5460*/  IMAD R2, R2, 0x4, R73 ;  /* 0x0000000402027824 */ /* 0x000fe200078e0249 */
[----:B--2---:R-:W-:Y:S01]  /*5470*/  ISETP.NE.AND P0, PT, R4, RZ, PT ;  /* 0x000000ff0400720c */ /* 0x004fe20003f05270 */
[----:B------:R-:W-:Y:S02]  /*5480*/  IMAD.IADD R4, R12, 0x1, R27 ;  /* 0x000000010c047824 */ /* 0x000fe400078e021b */
[----:B------:R-:W-:-:S02]  /*5490*/  IMAD.IADD R12, R30, 0x1, R43 ;  /* 0x000000011e0c7824 */ /* 0x000fc400078e022b */
[--C-:B------:R-:W-:Y:S02]  /*54a0*/  IMAD R4, R4, 0x4, R73.reuse ;  /* 0x0000000404047824 */ /* 0x100fe400078e0249 */
[----:B------:R-:W-:-:S03]  /*54b0*/  IMAD R12, R12, 0x4, R73 ;  /* 0x000000040c0c7824 */ /* 0x000fc600078e0249 */
[----:B------:R0:W-:Y:S04]  /*54c0*/  STS [R4+-0x4], R67 ;  /* 0xfffffc4304007388 */ /* 0x0001e80000000800 */
[----:B------:R1:W-:Y:S04]  /*54d0*/  STS [R5+-0x4], R66 ;  /* 0xfffffc4205007388 */ /* 0x0003e80000000800 */
[----:B------:R2:W-:Y:S01]  /*54e0*/  STS [R6+-0x4], R65 ;  /* 0xfffffc4106007388 */ /* 0x0005e20000000800 */
[----:B0-----:R-:W-:-:S03]  /*54f0*/  IMAD R4, R20, 0x4, R73 ;  /* 0x0000000414047824 */ /* 0x001fc600078e0249 */
[----:B------:R0:W-:Y:S01]  /*5500*/  STS [R11+-0x4], R64 ;  /* 0xfffffc400b007388 */ /* 0x0001e20000000800 */
[----:B-1----:R-:W-:-:S03]  /*5510*/  IMAD R5, R18, 0x4, R73 ;  /* 0x0000000412057824 */ /* 0x002fc600078e0249 */
[----:B------:R-:W-:Y:S01]  /*5520*/  STS [R12+-0x4], R63 ;  /* 0xfffffc3f0c007388 */ /* 0x000fe20000000800 */
[----:B--2---:R-:W-:-:S03]  /*5530*/  IMAD R6, R34, 0x4, R73 ;  /* 0x0000000422067824 */ /* 0x004fc600078e0249 */
[----:B------:R-:W-:Y:S01]  /*5540*/  STS [R7+-0x4], R62 ;  /* 0xfffffc3e07007388 */ /* 0x000fe20000000800 */
[----:B0-----:R-:W-:-:S03]  /*5550*/  IMAD R11, R48, 0x4, R73 ;  /* 0x00000004300b7824 */ /* 0x001fc600078e0249 */
[----:B------:R-:W-:Y:S04]  /*5560*/  STS [R8+-0x4], R61 ;  /* 0xfffffc3d08007388 */ /* 0x000fe80000000800 */
[----:B------:R-:W-:Y:S04]  /*5570*/  STS [R9+-0x4], R60 ;  /* 0xfffffc3c09007388 */ /* 0x000fe80000000800 */
[----:B------:R-:W-:Y:S04]  /*5580*/  STS [R10+-0x4], R59 ;  /* 0xfffffc3b0a007388 */ /* 0x000fe80000000800 */
[----:B------:R0:W-:Y:S04]  /*5590*/  STS [R13+-0x4], R58 ;  /* 0xfffffc3a0d007388 */ /* 0x0001e80000000800 */
[----:B------:R1:W-:Y:S04]  /*55a0*/  STS [R4+-0x4], R57 ;  /* 0xfffffc3904007388 */ /* 0x0003e80000000800 */
[----:B------:R1:W-:Y:S01]  /*55b0*/  STS [R5+-0x4], R56 ;  /* 0xfffffc3805007388 */ /* 0x0003e20000000800 */
[----:B0-----:R-:W-:-:S03]  /*55c0*/  IMAD R13, R39, 0x8, R73 ;  /* 0x00000008270d7824 */ /* 0x001fc600078e0249 */
[----:B------:R1:W-:Y:S04]  /*55d0*/  STS [R6+-0x4], R55 ;  /* 0xfffffc3706007388 */ /* 0x0003e80000000800 */
[----:B------:R1:W-:Y:S04]  /*55e0*/  STS [R11+-0x4], R54 ;  /* 0xfffffc360b007388 */ /* 0x0003e80000000800 */
[----:B------:R1:W-:Y:S01]  /*55f0*/  STS [R2+-0x4], R53 ;  /* 0xfffffc3502007388 */ /* 0x0003e20000000800 */
[----:B------:R-:W-:Y:S05]  /*5600*/  @P0 BRA `(.L_x_68) ;  /* 0x0000000000bc0947 */ /* 0x000fea0003800000 */
[----:B------:R-:W1:Y:S02]  /*5610*/  LDCU.64 UR8, c[0x0][0x398] ;  /* 0x00007300ff0877ac */ /* 0x000e640008000a00 */
[----:B-1----:R-:W-:-:S04]  /*5620*/  LEA R6, P0, R39, UR8, 0x3 ;  /* 0x0000000827067c11 */ /* 0x002fc8000f8018ff */
[----:B------:R-:W-:-:S05]  /*5630*/  LEA.HI.X R7, R39, UR9, RZ, 0x3, P0 ;  /* 0x0000000927077c11 */ /* 0x000fca00080f1cff */
[----:B------:R-:W2:Y:S01]  /*5640*/  LDG.E.64 R4, desc[UR6][R6.64] ;  /* 0x0000000606047981 */ /* 0x000ea2000c1e1b00 */
[----:B------:R-:W-:Y:S02]  /*5650*/  SHF.R.S32.HI R9, RZ, 0x1f, R3 ;  /* 0x0000001fff097819 */ /* 0x000fe40000011403 */
[----:B--2---:R-:W-:-:S05]  /*5660*/  IADD3 R4, P0, PT, -R3, R4, RZ ;  /* 0x0000000403047210 */ /* 0x004fca0007f1e1ff */
[----:B------:R-:W-:Y:S01]  /*5670*/  IMAD.X R5, R5, 0x1, ~R9, P0 ;  /* 0x0000000105057824 */ /* 0x000fe200000e0e09 */
[----:B------:R-:W-:Y:S01]  /*5680*/  ISETP.GE.AND P0, PT, R72, 0x1, PT ;  /* 0x000000014800780c */ /* 0x000fe20003f06270 */
[----:B------:R-:W-:-:S03]  /*5690*/  IMAD.MOV.U32 R9, RZ, RZ, R52 ;  /* 0x000000ffff097224 */ /* 0x000fc600078e0034 */
[----:B------:R0:W-:Y:S09]  /*56a0*/  STS.64 [R13+0x7200], R4 ;  /* 0x007200040d007388 */ /* 0x0001f20000000a00 */
[----:B------:R-:W-:Y:S05]  /*56b0*/  @!P0 BRA `(.L_x_69) ;  /* 0x00000000006c8947 */ /* 0x000fea0003800000 */
[----:B------:R-:W-:Y:S01]  /*56c0*/  BSSY B0, `(.L_x_70) ;  /* 0x0000019000007945 */ /* 0x000fe20003800000 */
[----:B------:R-:W-:Y:S02]  /*56d0*/  IMAD.MOV.U32 R2, RZ, RZ, -0x1 ;  /* 0xffffffffff027424 */ /* 0x000fe400078e00ff */
[----:B------:R-:W-:Y:S02]  /*56e0*/  IMAD.MOV.U32 R6, RZ, RZ, R72 ;  /* 0x000000ffff067224 */ /* 0x000fe400078e0048 */
[----:B------:R-:W-:-:S07]  /*56f0*/  IMAD.MOV.U32 R9, RZ, RZ, R52 ;  /* 0x000000ffff097224 */ /* 0x000fce00078e0034 */
.L_x_74:
[----:B0-----:R-:W0:Y:S01]  /*5700*/  LDC.64 R4, c[0x0][0x380] ;  /* 0x0000e000ff047b82 */ /* 0x001e220000000a00 */
[----:B------:R-:W-:Y:S01]  /*5710*/  VIADD R11, R6, 0xffffffff ;  /* 0xffffffff060b7836 */ /* 0x000fe20000000000 */
[----:B------:R-:W-:Y:S03]  /*5720*/  BSSY B2, `(.L_x_71) ;  /* 0x0000008000027945 */ /* 0x000fe60003800000 */
[----:B------:R-:W-:-:S04]  /*5730*/  IMAD R7, R11, 0x100, R39 ;  /* 0x000001000b077824 */ /* 0x000fc800078e0227 */
[----:B0-----:R-:W-:-:S07]  /*5740*/  IMAD.WIDE R4, R7, 0x4, R4 ;  /* 0x0000000407047825 */ /* 0x001fce00078e0204 */
.L_x_72:
[----:B------:R-:W-:Y:S05]  /*5750*/  YIELD ;  /* 0x0000000000007946 */ /* 0x000fea0003800000 */
[----:B------:R0:W-:Y:S06]  /*5760*/  MEMBAR.SC.CTA ;  /* 0x0000000000007992 */ /* 0x0001ec0000000000 */
[----:B0-----:R-:W2:Y:S02]  /*5770*/  LDG.E.STRONG.SYS R7, desc[UR6][R4.64] ;  /* 0x0000000604077981 */ /* 0x001ea4000c1f5900 */
[----:B--2---:R-:W-:-:S13]  /*5780*/  ISETP.NE.AND P0, PT, R7, RZ, PT ;  /* 0x000000ff0700720c */ /* 0x004fda0003f05270 */
[----:B------:R-:W-:Y:S05]  /*5790*/  @!P0 BRA `(.L_x_72) ;  /* 0xfffffffc00ec8947 */ /* 0x000fea000383ffff */
[----:B------:R-:W-:Y:S05]  /*57a0*/  BSYNC B2 ;  /* 0x0000000000027941 */ /* 0x000fea0003800000 */
.L_x_71:
[----:B------:R-:W-:Y:S01]  /*57b0*/  BSSY.RECONVERGENT B2, `(.L_x_73) ;  /* 0x0000006000027945 */ /* 0x000fe20003800200 */
[C---:B------:R-:W-:Y:S02]  /*57c0*/  ISETP.GT.AND P0, PT, R7.reuse, -0x1, PT ;  /* 0xffffffff0700780c */ /* 0x040fe40003f04270 */
[----:B------:R-:W-:Y:S01]  /*57d0*/  LOP3.LUT R4, R7, 0x3fffffff, RZ, 0xc0, !PT ;  /* 0x3fffffff07047812 */ /* 0x000fe200078ec0ff */
[----:B------:R-:W-:Y:S05]  /*57e0*/  WARPSYNC.EXCLUSIVE R2 ;  /* 0x0000000002007348 */ /* 0x000fea0003a00000 */
[----:B------:R-:W-:-:S05]  /*57f0*/  IMAD.IADD R9, R4, 0x1, R9 ;  /* 0x0000000104097824 */ /* 0x000fca00078e0209 */
[----:B------:R-:W-:-:S07]  /*5800*/  VOTE.ANY R2, PT, P0 ;  /* 0x0000000000027806 */ /* 0x000fce00000e0100 */
[----:B------:R-:W-:Y:S05]  /*5810*/  BSYNC.RECONVERGENT B2 ;  /* 0x0000000000027941 */ /* 0x000fea0003800200 */
.L_x_73:
[----:B------:R-:W-:Y:S01]  /*5820*/  ISETP.GT.U32.AND P1, PT, R6, 0x1, PT ;  /* 0x000000010600780c */ /* 0x000fe20003f24070 */
[----:B------:R-:W-:-:S12]  /*5830*/  IMAD.MOV.U32 R6, RZ, RZ, R11 ;  /* 0x000000ffff067224 */ /* 0x000fd800078e000b */
[----:B------:R-:W-:Y:S05]  /*5840*/  @P0 BRA P1, `(.L_x_74) ;  /* 0xfffffffc00ac0947 */ /* 0x000fea000083ffff */
[----:B------:R-:W-:Y:S05]  /*5850*/  BSYNC B0 ;  /* 0x0000000000007941 */ /* 0x000fea0003800000 */
.L_x_70:
[----:B------:R1:W2:Y:S02]  /*5860*/  LDS.64 R4, [R13+0x7200] ;  /* 0x007200000d047984 */ /* 0x0002a40000000a00 */
.L_x_69:
        /* <DEDUP_REMOVED lines=9> */
.L_x_68:
[----:B------:R-:W-:Y:S05]  /*5900*/  BSYNC B1 ;  /* 0x0000000000017941 */ /* 0x000fea0003800000 */
.L_x_67:
[----:B0-----:R-:W0:Y:S01]  /*5910*/  LDC.64 R8, c[0x0][0x390] ;  /* 0x0000e400ff087b82 */ /* 0x001e220000000a00 */
[----:B-1----:R-:W-:-:S04]  /*5920*/  IMAD.MOV.U32 R5, RZ, RZ, 0x1c80 ;  /* 0x00001c80ff057424 */ /* 0x002fc800078e00ff */
[----:B------:R-:W-:-:S03]  /*5930*/  IMAD R5, R72, R5, 0x1c80 ;  /* 0x00001c8048057424 */ /* 0x000fc600078e0205 */
[----:B------:R-:W1:Y:S01]  /*5940*/  LDC R6, c[0x0][0x3c0] ;  /* 0x0000f000ff067b82 */ /* 0x000e620000000800 */
[----:B0-----:R-:W-:Y:S02]  /*5950*/  ISETP.EQ.U32.AND P1, PT, R8, RZ, PT ;  /* 0x000000ff0800720c */ /* 0x001fe40003f22070 */
[CC--:B-1----:R-:W-:Y:S02]  /*5960*/  ISETP.GE.AND P0, PT, R5.reuse, R6.reuse, PT ;  /* 0x000000060500720c */ /* 0x0c2fe40003f06270 */
[----:B------:R-:W-:Y:S02]  /*5970*/  ISETP.GT.AND P3, PT, R5, R6, PT ;  /* 0x000000060500720c */ /* 0x000fe40003f64270 */
[----:B------:R-:W-:-:S04]  /*5980*/  ISETP.EQ.OR.EX P0, PT, R9, RZ, !P0, P1 ;  /* 0x000000ff0900720c */ /* 0x000fc80004702710 */
[----:B------:R-:W-:-:S13]  /*5990*/  ISETP.GT.U32.OR P0, PT, R39, 0xff, P0 ;  /* 0x000000ff2700780c */ /* 0x000fda0000704470 */
[----:B------:R-:W-:Y:S05]  /*59a0*/  @P0 BRA `(.L_x_75) ;  /* 0x0000000000200947 */ /* 0x000fea0003800000 */
[----:B------:R-:W0:Y:S01]  /*59b0*/  LDS.64 R4, [R13+0x7200] ;  /* 0x007200000d047984 */ /* 0x000e220000000a00 */
[--C-:B------:R-:W-:Y:S02]  /*59c0*/  SHF.R.S32.HI R7, RZ, 0x1f, R52.reuse ;  /* 0x0000001fff077819 */ /* 0x100fe40000011434 */
[C---:B------:R-:W-:Y:S02]  /*59d0*/  LEA R2, P2, R39.reuse, R8, 0x3 ;  /* 0x0000000827027211 */ /* 0x040fe400078418ff */
[----:B0-----:R-:W-:Y:S02]  /*59e0*/  IADD3 R52, P0, P1, R4, R3, R52 ;  /* 0x0000000304347210 */ /* 0x001fe4000791e034 */
[----:B------:R-:W-:Y:S02]  /*59f0*/  SHF.R.S32.HI R4, RZ, 0x1f, R3 ;  /* 0x0000001fff047819 */ /* 0x000fe40000011403 */
[----:B------:R-:W-:Y:S02]  /*5a00*/  LEA.HI.X R3, R39, R9, RZ, 0x3, P2 ;  /* 0x0000000927037211 */ /* 0x000fe400010f1cff */
[----:B------:R-:W-:-:S05]  /*5a10*/  IADD3.X R53, PT, PT, R5, R4, R7, P0, P1 ;  /* 0x0000000405357210 */ /* 0x000fca00007e2407 */
[----:B------:R0:W-:Y:S02]  /*5a20*/  STG.E.64 desc[UR6][R2.64], R52 ;  /* 0x0000003402007986 */ /* 0x0001e4000c101b06 */
.L_x_75:
[----:B------:R-:W-:Y:S05]  /*5a30*/  WARPSYNC.ALL ;  /* 0x0000000000007948 */ /* 0x000fea0003800000 */
[----:B------:R-:W-:Y:S06]  /*5a40*/  BAR.SYNC.DEFER_BLOCKING 0x0 ;  /* 0x0000000000007b1d */ /* 0x000fec0000010000 */
[----:B------:R-:W-:Y:S05]  /*5a50*/  @P3 BRA `(.L_x_76) ;  /* 0x0000000c00503947 */ /* 0x000fea0003800000 */
[----:B------:R-:W0:Y:S01]  /*5a60*/  LDS R9, [R0] ;  /* 0x0000000000097984 */ /* 0x000e220000000800 */
[----:B------:R-:W0:Y:S01]  /*5a70*/  LDCU UR5, c[0x0][0x3c4] ;  /* 0x00007880ff0577ac */ /* 0x000e220008000800 */
[----:B------:R-:W1:Y:S01]  /*5a80*/  LDCU.64 UR8, c[0x0][0x3a0] ;  /* 0x00007400ff0877ac */ /* 0x000e620008000a00 */
[----:B0-----:R-:W-:-:S04]  /*5a90*/  SHF.R.U32.HI R2, RZ, UR5, R9 ;  /* 0x00000005ff027c19 */ /* 0x001fc80008011609 */
[----:B------:R-:W-:-:S05]  /*5aa0*/  LOP3.LUT R2, R2, UR4, RZ, 0x30, !PT ;  /* 0x0000000402027c12 */ /* 0x000fca000f8e30ff */
[----:B------:R-:W-:-:S06]  /*5ab0*/  IMAD R3, R2, 0x8, R73 ;  /* 0x0000000802037824 */ /* 0x000fcc00078e0249 */
[----:B------:R-:W0:Y:S02]  /*5ac0*/  LDS.64 R2, [R3+0x7200] ;  /* 0x0072000003027984 */ /* 0x000e240000000a00 */
[----:B0-----:R-:W-:-:S05]  /*5ad0*/  IADD3 R2, P0, PT, R2, R39, RZ ;  /* 0x0000002702027210 */ /* 0x001fca0007f1e0ff */
[----:B------:R-:W-:Y:S01]  /*5ae0*/  IMAD.X R5, RZ, RZ, R3, P0 ;  /* 0x000000ffff057224 */ /* 0x000fe200000e0603 */
[----:B-1----:R-:W-:-:S04]  /*5af0*/  LEA R4, P0, R2, UR8, 0x2 ;  /* 0x0000000802047c11 */ /* 0x002fc8000f8010ff */
[----:B------:R-:W-:-:S05]  /*5b00*/  LEA.HI.X R5, R2, UR9, R5, 0x2, P0 ;  /* 0x0000000902057c11 */ /* 0x000fca00080f1405 */
[----:B------:R-:W-:Y:S01]  /*5b10*/  STG.E desc[UR6][R4.64], R9 ;  /* 0x0000000904007986 */ /* 0x000fe2000c101906 */
[----:B------:R-:W-:-:S03]  /*5b20*/  NOP ;  /* 0x0000000000007918 */ /* 0x000fc60000000000 */
[----:B------:R-:W0:Y:S02]  /*5b30*/  LDS R11, [R0+0x600] ;  /* 0x00060000000b7984 */ /* 0x000e240000000800 */
[----:B0-----:R-:W-:-:S04]  /*5b40*/  SHF.R.U32.HI R2, RZ, UR5, R11 ;  /* 0x00000005ff027c19 */ /* 0x001fc8000801160b */
[----:B------:R-:W-:-:S05]  /*5b50*/  LOP3.LUT R2, R2, UR4, RZ, 0x30, !PT ;  /* 0x0000000402027c12 */ /* 0x000fca000f8e30ff */
[----:B------:R-:W-:-:S06]  /*5b60*/  IMAD R3, R2, 0x8, R73 ;  /* 0x0000000802037824 */ /* 0x000fcc00078e0249 */
[----:B------:R-:W0:Y:S02]  /*5b70*/  LDS.64 R2, [R3+0x7200] ;  /* 0x0072000003027984 */ /* 0x000e240000000a00 */
[----:B0-----:R-:W-:-:S05]  /*5b80*/  IADD3 R2, P0, PT, R2, R39, RZ ;  /* 0x0000002702027210 */ /* 0x001fca0007f1e0ff */
[----:B------:R-:W-:Y:S01]  /*5b90*/  IMAD.X R7, RZ, RZ, R3, P0 ;  /* 0x000000ffff077224 */ /* 0x000fe200000e0603 */
[----:B------:R-:W-:-:S04]  /*5ba0*/  LEA R6, P0, R2, UR8, 0x2 ;  /* 0x0000000802067c11 */ /* 0x000fc8000f8010ff */
[----:B------:R-:W-:-:S05]  /*5bb0*/  LEA.HI.X R7, R2, UR9, R7, 0x2, P0 ;  /* 0x0000000902077c11 */ /* 0x000fca00080f1407 */
[----:B------:R-:W-:Y:S01]  /*5bc0*/  STG.E desc[UR6][R6.64+0x600], R11 ;  /* 0x0006000b06007986 */ /* 0x000fe2000c101906 */
[----:B------:R-:W-:-:S03]  /*5bd0*/  NOP ;  /* 0x0000000000007918 */ /* 0x000fc60000000000 */
[----:B------:R-:W0:Y:S02]  /*5be0*/  LDS R9, [R0+0xc00] ;  /* 0x000c000000097984 */ /* 0x000e240000000800 */
[----:B0-----:R-:W-:-:S04]  /*5bf0*/  SHF.R.U32.HI R2, RZ, UR5, R9 ;  /* 0x00000005ff027c19 */ /* 0x001fc80008011609 */
[----:B------:R-:W-:-:S05]  /*5c00*/  LOP3.LUT R2, R2, UR4, RZ, 0x30, !PT ;  /* 0x0000000402027c12 */ /* 0x000fca000f8e30ff */
[----:B------:R-:W-:-:S05]  /*5c10*/  IMAD R8, R2, 0x8, R73 ;  /* 0x0000000802087824 */ /* 0x000fca00078e0249 */
        /* <DEDUP_REMOVED lines=182> */
[----:B------:R-:W-:Y:S01]  /*6780*/  NOP ;  /* 0x0000000000007918 */ /* 0x000fe20000000000 */
[----:B------:R-:W-:Y:S05]  /*6790*/  EXIT ;  /* 0x000000000000794d */ /* 0x000fea0003800000 */
.L_x_76:
[----:B0-----:R-:W-:Y:S01]  /*67a0*/  IMAD R3, R72, -0x1c80, R6 ;  /* 0xffffe38048037824 */ /* 0x001fe200078e0206 */
[----:B------:R-:W-:Y:S01]  /*67b0*/  BSSY.RECONVERGENT B0, `(.L_x_77) ;  /* 0x000001c000007945 */ /* 0x000fe20003800200 */
[C---:B------:R-:W-:Y:S02]  /*67c0*/  VIADD R6, R39.reuse, 0x480 ;  /* 0x0000048027067836 */ /* 0x040fe40000000000 */
[C---:B------:R-:W-:Y:S01]  /*67d0*/  VIADD R2, R39.reuse, 0x180 ;  /* 0x0000018027027836 */ /* 0x040fe20000000000 */
[CC--:B------:R-:W-:Y:S01]  /*67e0*/  ISETP.GE.AND P1, PT, R39.reuse, R3.reuse, PT ;  /* 0x000000032700720c */ /* 0x0c0fe20003f26270 */
[C---:B------:R-:W-:Y:S01]  /*67f0*/  VIADD R4, R39.reuse, 0x300 ;  /* 0x0000030027047836 */ /* 0x040fe20000000000 */
[-C--:B------:R-:W-:Y:S01]  /*6800*/  ISETP.GE.AND P4, PT, R6, R3.reuse, PT ;  /* 0x000000030600720c */ /* 0x080fe20003f86270 */
[C---:B------:R-:W-:Y:S01]  /*6810*/  VIADD R6, R39.reuse, 0x900 ;  /* 0x0000090027067836 */ /* 0x040fe20000000000 */
[-C--:B------:R-:W-:Y:S01]  /*6820*/  ISETP.GE.AND P2, PT, R2, R3.reuse, PT ;  /* 0x000000030200720c */ /* 0x080fe20003f46270 */
[C---:B------:R-:W-:Y:S01]  /*6830*/  VIADD R2, R39.reuse, 0x600 ;  /* 0x0000060027027836 */ /* 0x040fe20000000000 */
[-C--:B------:R-:W-:Y:S01]  /*6840*/  ISETP.GE.AND P3, PT, R4, R3.reuse, PT ;  /* 0x000000030400720c */ /* 0x080fe20003f66270 */
[C---:B------:R-:W-:Y:S01]  /*6850*/  VIADD R4, R39.reuse, 0x780 ;  /* 0x0000078027047836 */ /* 0x040fe20000000000 */
[-C--:B------:R-:W-:Y:S01]  /*6860*/  ISETP.GE.AND P0, PT, R6, R3.reuse, PT ;  /* 0x000000030600720c */ /* 0x080fe20003f06270 */
[----:B------:R-:W-:Y:S01]  /*6870*/  VIADD R6, R39, 0xa80 ;  /* 0x00000a8027067836 */ /* 0x000fe20000000000 */
[----:B------:R-:W-:-:S02]  /*6880*/  ISETP.GE.AND P5, PT, R2, R3, PT ;  /* 0x000000030200720c */ /* 0x000fc40003fa6270 */
[----:B------:R-:W-:Y:S01]  /*6890*/  ISETP.GE.AND P6, PT, R4, R3, PT ;  /* 0x000000030400720c */ /* 0x000fe20003fc6270 */
[----:B------:R-:W-:-:S12]  /*68a0*/  @P1 BRA `(.L_x_78) ;  /* 0x0000000000301947 */ /* 0x000fd80003800000 */
[----:B------:R-:W0:Y:S01]  /*68b0*/  LDS R7, [R0] ;  /* 0x0000000000077984 */ /* 0x000e220000000800 */
[----:B------:R-:W0:Y:S01]  /*68c0*/  LDCU UR5, c[0x0][0x3c4] ;  /* 0x00007880ff0577ac */ /* 0x000e220008000800 */
[----:B------:R-:W1:Y:S01]  /*68d0*/  LDCU.64 UR8, c[0x0][0x3a0] ;  /* 0x00007400ff0877ac */ /* 0x000e620008000a00 */
[----:B0-----:R-:W-:-:S04]  /*68e0*/  SHF.R.U32.HI R2, RZ, UR5, R7 ;  /* 0x00000005ff027c19 */ /* 0x001fc80008011607 */
[----:B------:R-:W-:-:S05]  /*68f0*/  LOP3.LUT R2, R2, UR4, RZ, 0x30, !PT ;  /* 0x0000000402027c12 */ /* 0x000fca000f8e30ff */
[----:B------:R-:W-:-:S05]  /*6900*/  IMAD R2, R2, 0x8, R73 ;  /* 0x0000000802027824 */ /* 0x000fca00078e0249 */
[----:B------:R-:W0:Y:S02]  /*6910*/  LDS.64 R4, [R2+0x7200] ;  /* 0x0072000002047984 */ /* 0x000e240000000a00 */
[----:B0-----:R-:W-:-:S05]  /*6920*/  IADD3 R8, P1, PT, R4, R39, RZ ;  /* 0x0000002704087210 */ /* 0x001fca0007f3e0ff */
[----:B------:R-:W-:Y:S01]  /*6930*/  IMAD.X R5, RZ, RZ, R5, P1 ;  /* 0x000000ffff057224 */ /* 0x000fe200008e0605 */
[----:B-1----:R-:W-:-:S04]  /*6940*/  LEA R4, P1, R8, UR8, 0x2 ;  /* 0x0000000808047c11 */ /* 0x002fc8000f8210ff */
[----:B------:R-:W-:-:S05]  /*6950*/  LEA.HI.X R5, R8, UR9, R5, 0x2, P1 ;  /* 0x0000000908057c11 */ /* 0x000fca00088f1405 */
[----:B------:R0:W-:Y:S04]  /*6960*/  STG.E desc[UR6][R4.64], R7 ;  /* 0x0000000704007986 */ /* 0x0001e8000c101906 */
.L_x_78:
[----:B------:R-:W-:Y:S05]  /*6970*/  BSYNC.RECONVERGENT B0 ;  /* 0x0000000000007941 */ /* 0x000fea0003800200 */
.L_x_77:
[----:B------:R-:W-:Y:S01]  /*6980*/  NOP ;  /* 0x0000000000007918 */ /* 0x000fe20000000000 */
[----:B------:R-:W-:Y:S01]  /*6990*/  BSSY.RECONVERGENT B0, `(.L_x_79) ;  /* 0x0000010000007945 */ /* 0x000fe20003800200 */
[----:B------:R-:W-:Y:S02]  /*69a0*/  ISETP.GE.AND P1, PT, R6, R3, PT ;  /* 0x000000030600720c */ /* 0x000fe40003f26270 */
[----:B------:R-:W-:Y:S01]  /*69b0*/  LOP3.LUT R6, R39, 0xc00, RZ, 0xfc, !PT ;  /* 0x00000c0027067812 */ /* 0x000fe200078efcff */
[----:B------:R-:W-:Y:S10]  /*69c0*/  @P2 BRA `(.L_x_80) ;  /* 0x0000000000302947 */ /* 0x000ff40003800000 */
[----:B0-----:R-:W0:Y:S01]  /*69d0*/  LDS R7, [R0+0x600] ;  /* 0x0006000000077984 */ /* 0x001e220000000800 */
        /* <DEDUP_REMOVED lines=11> */
.L_x_80:
[----:B------:R-:W-:Y:S05]  /*6a90*/  BSYNC.RECONVERGENT B0 ;  /* 0x0000000000007941 */ /* 0x000fea0003800200 */
.L_x_79:
[----:B------:R-:W-:Y:S01]  /*6aa0*/  NOP ;  /* 0x0000000000007918 */ /* 0x000fe20000000000 */
[----:B------:R-:W-:Y:S01]  /*6ab0*/  BSSY.RECONVERGENT B0, `(.L_x_81) ;  /* 0x0000010000007945 */ /* 0x000fe20003800200 */
[----:B------:R-:W-:Y:S01]  /*6ac0*/  ISETP.GE.AND P2, PT, R6, R3, PT ;  /* 0x000000030600720c */ /* 0x000fe20003f46270 */
[----:B------:R-:W-:Y:S02]  /*6ad0*/  VIADD R6, R39, 0xd80 ;  /* 0x00000d8027067836 */ /* 0x000fe40000000000 */
[----:B------:R-:W-:Y:S10]  /*6ae0*/  @P3 BRA `(.L_x_82) ;  /* 0x0000000000303947 */ /* 0x000ff40003800000 */
[----:B01----:R-:W0:Y:S01]  /*6af0*/  LDS R7, [R0+0xc00] ;  /* 0x000c000000077984 */ /* 0x003e220000000800 */
        /* <DEDUP_REMOVED lines=11> */
.L_x_82:
[----:B------:R-:W-:Y:S05]  /*6bb0*/  BSYNC.RECONVERGENT B0 ;  /* 0x0000000000007941 */ /* 0x000fea0003800200 */
.L_x_81:
[----:B------:R-:W-:Y:S01]  /*6bc0*/  NOP ;  /* 0x0000000000007918 */ /* 0x000fe20000000000 */
[----:B------:R-:W-:Y:S01]  /*6bd0*/  BSSY.RECONVERGENT B0, `(.L_x_83) ;  /* 0x0000010000007945 */ /* 0x000fe20003800200 */
[----:B------:R-:W-:Y:S01]  /*6be0*/  ISETP.GE.AND P3, PT, R6, R3, PT ;  /* 0x000000030600720c */ /* 0x000fe20003f66270 */
[----:B------:R-:W-:Y:S02]  /*6bf0*/  VIADD R6, R39, 0xf00 ;  /* 0x00000f0027067836 */ /* 0x000fe40000000000 */
[----:B------:R-:W-:Y:S10]  /*6c00*/  @P4 BRA `(.L_x_84) ;  /* 0x0000000000304947 */ /* 0x000ff40003800000 */
[----:B012---:R-:W0:Y:S01]  /*6c10*/  LDS R7, [R0+0x1200] ;  /* 0x0012000000077984 */ /* 0x007e220000000800 */
        /* <DEDUP_REMOVED lines=11> */
.L_x_84:
[----:B------:R-:W-:Y:S05]  /*6cd0*/  BSYNC.RECONVERGENT B0 ;  /* 0x0000000000007941 */ /* 0x000fea0003800200 */
.L_x_83:
[----:B------:R-:W-:Y:S01]  /*6ce0*/  NOP ;  /* 0x0000000000007918 */ /* 0x000fe20000000000 */
[----:B------:R-:W-:Y:S01]  /*6cf0*/  BSSY.RECONVERGENT B0, `(.L_x_85) ;  /* 0x0000010000007945 */ /* 0x000fe20003800200 */
[----:B------:R-:W-:Y:S01]  /*6d00*/  ISETP.GE.AND P4, PT, R6, R3, PT ;  /* 0x000000030600720c */ /* 0x000fe20003f86270 */
[----:B------:R-:W-:Y:S02]  /*6d10*/  VIADD R6, R39, 0x1080 ;  /* 0x0000108027067836 */ /* 0x000fe40000000000 */
[----:B------:R-:W-:Y:S10]  /*6d20*/  @P5 BRA `(.L_x_86) ;  /* 0x0000000000305947 */ /* 0x000ff40003800000 */
[----:B0123--:R-:W0:Y:S01]  /*6d30*/  LDS R7, [R0+0x1800] ;  /* 0x0018000000077984 */ /* 0x00fe220000000800 */
        /* <DEDUP_REMOVED lines=11> */
.L_x_86:
[----:B------:R-:W-:Y:S05]  /*6df0*/  BSYNC.RECONVERGENT B0 ;  /* 0x0000000000007941 */ /* 0x000fea0003800200 */
.L_x_85:
[----:B------:R-:W-:Y:S01]  /*6e00*/  NOP ;  /* 0x0000000000007918 */ /* 0x000fe20000000000 */
[----:B------:R-:W-:Y:S01]  /*6e10*/  BSSY.RECONVERGENT B0, `(.L_x_87) ;  /* 0x0000010000007945 */ /* 0x000fe20003800200 */
[----:B------:R-:W-:Y:S01]  /*6e20*/  ISETP.GE.AND P5, PT, R6, R3, PT ;  /* 0x000000030600720c */ /* 0x000fe20003fa6270 */
[----:B------:R-:W-:Y:S02]  /*6e30*/  VIADD R6, R39, 0x1200 ;  /* 0x0000120027067836 */ /* 0x000fe40000000000 */
[----:B------:R-:W-:Y:S10]  /*6e40*/  @P6 BRA `(.L_x_88) ;  /* 0x0000000000306947 */ /* 0x000ff40003800000 */
[----:B01234-:R-:W0:Y:S01]  /*6e50*/  LDS R7, [R0+0x1e00] ;  /* 0x001e000000077984 */ /* 0x01fe220000000800 */
        /* <DEDUP_REMOVED lines=11> */
.L_x_88:
[----:B------:R-:W-:Y:S05]  /*6f10*/  BSYNC.RECONVERGENT B0 ;  /* 0x0000000000007941 */ /* 0x000fea0003800200 */
.L_x_87:
        /* <DEDUP_REMOVED lines=17> */
.L_x_90:
[----:B------:R-:W-:Y:S05]  /*7030*/  BSYNC.RECONVERGENT B0 ;  /* 0x0000000000007941 */ /* 0x000fea0003800200 */
.L_x_89:
        /* <DEDUP_REMOVED lines=17> */
.L_x_92:
[----:B------:R-:W-:Y:S05]  /*7150*/  BSYNC.RECONVERGENT B0 ;  /* 0x0000000000007941 */ /* 0x000fea0003800200 */
.L_x_91:
        /* <DEDUP_REMOVED lines=17> */
.L_x_94:
[----:B------:R-:W-:Y:S05]  /*7270*/  BSYNC.RECONVERGENT B0 ;  /* 0x0000000000007941 */ /* 0x000fea0003800200 */
.L_x_93:
[----:B------:R-:W-:Y:S01]  /*7280*/  NOP ;  /* 0x0000000000007918 */ /* 0x000fe20000000000 */
[----:B------:R-:W-:Y:S01]  /*7290*/  BSSY.RECONVERGENT B0, `(.L_x_95) ;  /* 0x0000010000007945 */ /* 0x000fe20003800200 */
[----:B------:R-:W-:Y:S02]  /*72a0*/  ISETP.GE.AND P2, PT, R6, R3, PT ;  /* 0x000000030600720c */ /* 0x000fe40003f46270 */
[----:B------:R-:W-:Y:S01]  /*72b0*/  LOP3.LUT R6, R39, 0x1800, RZ, 0xfc, !PT ;  /* 0x0000180027067812 */ /* 0x000fe200078efcff */
        /* <DEDUP_REMOVED lines=13> */
.L_x_96:
[----:B------:R-:W-:Y:S05]  /*7390*/  BSYNC.RECONVERGENT B0 ;  /* 0x0000000000007941 */ /* 0x000fea0003800200 */
.L_x_95:
        /* <DEDUP_REMOVED lines=17> */
.L_x_98:
[----:B------:R-:W-:Y:S05]  /*74b0*/  BSYNC.RECONVERGENT B0 ;  /* 0x0000000000007941 */ /* 0x000fea0003800200 */
.L_x_97:
[----:B------:R-:W-:Y:S01]  /*74c0*/  NOP ;  /* 0x0000000000007918 */ /* 0x000fe20000000000 */
[----:B------:R-:W-:Y:S01]  /*74d0*/  BSSY.RECONVERGENT B0, `(.L_x_99) ;  /* 0x000000f000007945 */ /* 0x000fe20003800200 */
[----:B------:R-:W-:-:S03]  /*74e0*/  ISETP.GE.AND P4, PT, R6, R3, PT ;  /* 0x000000030600720c */ /* 0x000fc60003f86270 */
        /* <DEDUP_REMOVED lines=13> */
.L_x_100:
[----:B------:R-:W-:Y:S05]  /*75c0*/  BSYNC.RECONVERGENT B0 ;  /* 0x0000000000007941 */ /* 0x000fea0003800200 */
.L_x_99:
[----:B------:R-:W-:Y:S01]  /*75d0*/  NOP ;  /* 0x0000000000007918 */ /* 0x000fe20000000000 */
[----:B------:R-:W-:Y:S04]  /*75e0*/  BSSY.RECONVERGENT B0, `(.L_x_101) ;  /* 0x000000e000007945 */ /* 0x000fe80003800200 */
[----:B------:R-:W-:Y:S05]  /*75f0*/  @P6 BRA `(.L_x_102) ;  /* 0x0000000000306947 */ /* 0x000fea0003800000 */
        /* <DEDUP_REMOVED lines=12> */
.L_x_102:
[----:B------:R-:W-:Y:S05]  /*76c0*/  BSYNC.RECONVERGENT B0 ;  /* 0x0000000000007941 */ /* 0x000fea0003800200 */
.L_x_101:
        /* <DEDUP_REMOVED lines=15> */
.L_x_104:
[----:B------:R-:W-:Y:S05]  /*77c0*/  BSYNC.RECONVERGENT B0 ;  /* 0x0000000000007941 */ /* 0x000fea0003800200 */
.L_x_103:
        /* <DEDUP_REMOVED lines=15> */
.L_x_106:
[----:B------:R-:W-:Y:S05]  /*78c0*/  BSYNC.RECONVERGENT B0 ;  /* 0x0000000000007941 */ /* 0x000fea0003800200 */
.L_x_105:
        /* <DEDUP_REMOVED lines=15> */
.L_x_108:
[----:B------:R-:W-:Y:S05]  /*79c0*/  BSYNC.RECONVERGENT B0 ;  /* 0x0000000000007941 */ /* 0x000fea0003800200 */
.L_x_107:
        /* <DEDUP_REMOVED lines=15> */
.L_x_110:
[----:B------:R-:W-:Y:S05]  /*7ac0*/  BSYNC.RECONVERGENT B0 ;  /* 0x0000000000007941 */ /* 0x000fea0003800200 */
.L_x_109:
        /* <DEDUP_REMOVED lines=15> */
.L_x_112:
[----:B------:R-:W-:Y:S05]  /*7bc0*/  BSYNC.RECONVERGENT B0 ;  /* 0x0000000000007941 */ /* 0x000fea0003800200 */
.L_x_111:
[----:B------:R-:W-:Y:S01]  /*7bd0*/  NOP ;  /* 0x0000000000007918 */ /* 0x000fe20000000000 */
[----:B01234-:R-:W0:Y:S01]  /*7be0*/  LDS R7, [R0+0x6c00] ;  /* 0x006c000000077984 */ /* 0x01fe220000000800 */
[----:B------:R-:W0:Y:S02]  /*7bf0*/  LDCU UR5, c[0x0][0x3c4] ;  /* 0x00007880ff0577ac */ /* 0x000e240008000800 */
[----:B0-----:R-:W-:-:S04]  /*7c00*/  SHF.R.U32.HI R2, RZ, UR5, R7 ;  /* 0x00000005ff027c19 */ /* 0x001fc80008011607 */
[----:B------:R-:W-:-:S05]  /*7c10*/  LOP3.LUT R2, R2, UR4, RZ, 0x30, !PT ;  /* 0x0000000402027c12 */ /* 0x000fca000f8e30ff */
[----:B------:R-:W-:Y:S02]  /*7c20*/  IMAD R4, R2, 0x8, R73 ;  /* 0x0000000802047824 */ /* 0x000fe400078e0249 */
[----:B------:R-:W-:-:S04]  /*7c30*/  VIADD R2, R39, 0x1b00 ;  /* 0x00001b0027027836 */ /* 0x000fc80000000000 */
[----:B------:R-:W0:Y:S01]  /*7c40*/  LDS.64 R4, [R4+0x7200] ;  /* 0x0072000004047984 */ /* 0x000e220000000a00 */
[----:B------:R-:W-:-:S13]  /*7c50*/  ISETP.GE.AND P0, PT, R2, R3, PT ;  /* 0x000000030200720c */ /* 0x000fda0003f06270 */
[----:B------:R-:W1:Y:S01]  /*7c60*/  @!P0 LDC.64 R2, c[0x0][0x3a0] ;  /* 0x0000e800ff028b82 */ /* 0x000e620000000a00 */
[----:B0-----:R-:W-:-:S05]  /*7c70*/  IADD3 R38, P1, PT, R4, R39, RZ ;  /* 0x0000002704267210 */ /* 0x001fca0007f3e0ff */
[----:B------:R-:W-:Y:S01]  /*7c80*/  IMAD.X R5, RZ, RZ, R5, P1 ;  /* 0x000000ffff057224 */ /* 0x000fe200008e0605 */
[----:B-1----:R-:W-:-:S04]  /*7c90*/  @!P0 LEA R2, P1, R38, R2, 0x2 ;  /* 0x0000000226028211 */ /* 0x002fc800078210ff */
[----:B------:R-:W-:-:S05]  /*7ca0*/  @!P0 LEA.HI.X R3, R38, R3, R5, 0x2, P1 ;  /* 0x0000000326038211 */ /* 0x000fca00008f1405 */
[----:B------:R-:W-:Y:S01]  /*7cb0*/  @!P0 STG.E desc[UR6][R2.64+0x6c00], R7 ;  /* 0x006c000702008986 */ /* 0x000fe2000c101906 */
[----:B------:R-:W-:Y:S01]  /*7cc0*/  NOP ;  /* 0x0000000000007918 */ /* 0x000fe20000000000 */
[----:B------:R-:W-:Y:S05]  /*7cd0*/  EXIT ;  /* 0x000000000000794d */ /* 0x000fea0003800000 */
.L_x_26:
[----:B------:R-:W-:Y:S02]  /*7ce0*/  IMAD.MOV.U32 R0, RZ, RZ, 0x1 ;  /* 0x00000001ff007424 */ /* 0x000fe400078e00ff */
[----:B------:R-:W-:Y:S02]  /*7cf0*/  IMAD.MOV.U32 R77, RZ, RZ, R2 ;  /* 0x000000ffff4d7224 */ /* 0x000fe400078e0002 */
[----:B------:R-:W-:Y:S02]  /*7d00*/  IMAD.MOV.U32 R75, RZ, RZ, RZ ;  /* 0x000000ffff4b7224 */ /* 0x000fe400078e00ff */
[----:B------:R-:W-:-:S07]  /*7d10*/  IMAD.MOV.U32 R76, RZ, RZ, -0x1 ;  /* 0xffffffffff4c7424 */ /* 0x000fce00078e00ff */
[----:B------:R-:W-:Y:S05]  /*7d20*/  WARPSYNC.COLLECTIVE R76, `(.L_x_113) ;  /* 0x000000004c087348 */ /* 0x000fea0003c00000 */
[----:B------:R0:W1:Y:S02]  /*7d30*/  SHFL.UP P0, R0, R77, R0, R75 ;  /* 0x040000004d007389 */ /* 0x000064000000004b */
[----:B01----:R-:W-:Y:S05]  /*7d40*/  ENDCOLLECTIVE ;  /* 0x000000000000791b */ /* 0x003fea0003800000 */
.L_x_113:
[----:B------:R-:W-:Y:S02]  /*7d50*/  IMAD.MOV.U32 R77, RZ, RZ, R0 ;  /* 0x000000ffff4d7224 */ /* 0x000fe400078e0000 */
[----:B------:R-:W-:Y:S02]  /*7d60*/  IMAD.MOV.U32 R0, RZ, RZ, 0x2 ;  /* 0x00000002ff007424 */ /* 0x000fe400078e00ff */
[----:B------:R-:W-:-:S07]  /*7d70*/  @P0 IMAD.IADD R77, R2, 0x1, R77 ;  /* 0x00000001024d0824 */ /* 0x000fce00078e024d */
[----:B------:R-:W-:Y:S05]  /*7d80*/  WARPSYNC.COLLECTIVE R76, `(.L_x_114) ;  /* 0x000000004c087348 */ /* 0x000fea0003c00000 */
[----:B------:R0:W1:Y:S02]  /*7d90*/  SHFL.UP P0, R0, R77, R0, R75 ;  /* 0x040000004d007389 */ /* 0x000064000000004b */
[----:B01----:R-:W-:Y:S05]  /*7da0*/  ENDCOLLECTIVE ;  /* 0x000000000000791b */ /* 0x003fea0003800000 */
.L_x_114:
[----:B------:R-:W-:Y:S02]  /*7db0*/  IMAD.MOV.U32 R74, RZ, RZ, R0 ;  /* 0x000000ffff4a7224 */ /* 0x000fe400078e0000 */
[----:B------:R-:W-:Y:S02]  /*7dc0*/  IMAD.MOV.U32 R0, RZ, RZ, 0x4 ;  /* 0x00000004ff007424 */ /* 0x000fe400078e00ff */
[----:B------:R-:W-:-:S04]  /*7dd0*/  @P0 IMAD.IADD R74, R77, 0x1, R74 ;  /* 0x000000014d4a0824 */ /* 0x000fc800078e024a */
[----:B------:R-:W-:-:S07]  /*7de0*/  IMAD.MOV.U32 R77, RZ, RZ, R74 ;  /* 0x000000ffff4d7224 */ /* 0x000fce00078e004a */
[----:B------:R-:W-:Y:S05]  /*7df0*/  WARPSYNC.COLLECTIVE R76, `(.L_x_115) ;  /* 0x000000004c087348 */ /* 0x000fea0003c00000 */
[----:B------:R0:W1:Y:S02]  /*7e00*/  SHFL.UP P0, R0, R77, R0, R75 ;  /* 0x040000004d007389 */ /* 0x000064000000004b */
[----:B01----:R-:W-:Y:S05]  /*7e10*/  ENDCOLLECTIVE ;  /* 0x000000000000791b */ /* 0x003fea0003800000 */
.L_x_115:
[----:B------:R-:W-:Y:S02]  /*7e20*/  IMAD.MOV.U32 R77, RZ, RZ, R0 ;  /* 0x000000ffff4d7224 */ /* 0x000fe400078e0000 */
[----:B------:R-:W-:Y:S02]  /*7e30*/  IMAD.MOV.U32 R0, RZ, RZ, 0x8 ;  /* 0x00000008ff007424 */ /* 0x000fe400078e00ff */
[----:B------:R-:W-:-:S07]  /*7e40*/  @P0 IMAD.IADD R77, R74, 0x1, R77 ;  /* 0x000000014a4d0824 */ /* 0x000fce00078e024d */
[----:B------:R-:W-:Y:S05]  /*7e50*/  WARPSYNC.COLLECTIVE R76, `(.L_x_116) ;  /* 0x000000004c087348 */ /* 0x000fea0003c00000 */
[----:B------:R0:W1:Y:S02]  /*7e60*/  SHFL.UP P0, R0, R77, R0, R75 ;  /* 0x040000004d007389 */ /* 0x000064000000004b */
[----:B01----:R-:W-:Y:S05]  /*7e70*/  ENDCOLLECTIVE ;  /* 0x000000000000791b */ /* 0x003fea0003800000 */
.L_x_116:
[----:B------:R-:W-:Y:S02]  /*7e80*/  IMAD.MOV.U32 R74, RZ, RZ, R0 ;  /* 0x000000ffff4a7224 */ /* 0x000fe400078e0000 */
[----:B------:R-:W-:Y:S02]  /*7e90*/  IMAD.MOV.U32 R0, RZ, RZ, 0x10 ;  /* 0x00000010ff007424 */ /* 0x000fe400078e00ff */
[----:B------:R-:W-:-:S04]  /*7ea0*/  @P0 IMAD.IADD R74, R77, 0x1, R74 ;  /* 0x000000014d4a0824 */ /* 0x000fc800078e024a */
[----:B------:R-:W-:-:S07]  /*7eb0*/  IMAD.MOV.U32 R77, RZ, RZ, R74 ;  /* 0x000000ffff4d7224 */ /* 0x000fce00078e004a */
[----:B------:R-:W-:Y:S05]  /*7ec0*/  WARPSYNC.COLLECTIVE R76, `(.L_x_117) ;  /* 0x000000004c087348 */ /* 0x000fea0003c00000 */
[----:B------:R0:W1:Y:S02]  /*7ed0*/  SHFL.UP P0, R0, R77, R0, R75 ;  /* 0x040000004d007389 */ /* 0x000064000000004b */
[----:B01----:R-:W-:Y:S05]  /*7ee0*/  ENDCOLLECTIVE ;  /* 0x000000000000791b */ /* 0x003fea0003800000 */
.L_x_117:
[----:B------:R-:W-:Y:S05]  /*7ef0*/  BRA `(.L_x_118) ;  /* 0xffffffa4001c7947 */ /* 0x000fea000383ffff */
.L_x_119:
[----:B------:R-:W-:-:S00]  /*7f00*/  BRA `(.L_x_119) ;  /* 0xfffffffc00fc7947 */ /* 0x000fc0000383ffff */
[----:B------:R-:W-:-:S00]  /*7f10*/  NOP ;  /* 0x0000000000007918 */ /* 0x000fc00000000000 */
        /* <DEDUP_REMOVED lines=14> */
.L_x_233:


//--------------------- .text._ZN3cub18CUB_300001_SM_10006detail10radix_sort33DeviceRadixSortExclusiveSumKernelINS1_5radix10policy_hubIjNS0_8NullTypeEyE10Policy1000EyEEvPT0_ --------------------------
	.section	.text._ZN3cub18CUB_300001_SM_10006detail10radix_sort33DeviceRadixSortExclusiveSumKernelINS1_5radix10policy_hubIjNS0_8NullTypeEyE10Policy1000EyEEvPT0_,"ax",@progbits
	.align	128
        .global         _ZN3cub18CUB_300001_SM_10006detail10radix_sort33DeviceRadixSortExclusiveSumKernelINS1_5radix10policy_hubIjNS0_8NullTypeEyE10Policy1000EyEEvPT0_
        .type           _ZN3cub18CUB_300001_SM_10006detail10radix_sort33DeviceRadixSortExclusiveSumKernelINS1_5radix10policy_hubIjNS0_8NullTypeEyE10Policy1000EyEEvPT0_,@function
        .size           _ZN3cub18CUB_300001_SM_10006detail10radix_sort33DeviceRadixSortExclusiveSumKernelINS1_5radix10policy_hubIjNS0_8NullTypeEyE10Policy1000EyEEvPT0_,(.L_x_234 - _ZN3cub18CUB_300001_SM_10006detail10radix_sort33DeviceRadixSortExclusiveSumKernelINS1_5radix10policy_hubIjNS0_8NullTypeEyE10Policy1000EyEEvPT0_)
        .other          _ZN3cub18CUB_300001_SM_10006detail10radix_sort33DeviceRadixSortExclusiveSumKernelINS1_5radix10policy_hubIjNS0_8NullTypeEyE10Policy1000EyEEvPT0_,@"STO_CUDA_ENTRY STV_DEFAULT"
_ZN3cub18CUB_300001_SM_10006detail10radix_sort33DeviceRadixSortExclusiveSumKernelINS1_5radix10policy_hubIjNS0_8NullTypeEyE10Policy1000EyEEvPT0_:
.text._ZN3cub18CUB_300001_SM_10006detail10radix_sort33DeviceRadixSortExclusiveSumKernelINS1_5radix10policy_hubIjNS0_8NullTypeEyE10Policy1000EyEEvPT0_:
[----:B------:R-:W-:Y:S01]  /*0000*/  LDC R1, c[0x0][0x37c] ;  /* 0x0000df00ff017b82 */ /* 0x000fe20000000800 */
[----:B------:R-:W0:Y:S07]  /*0010*/  S2R R18, SR_TID.X ;  /* 0x0000000000127919 */ /* 0x000e2e0000002100 */
[----:B------:R-:W1:Y:S01]  /*0020*/  LDC.64 R16, c[0x0][0x380] ;  /* 0x0000e000ff107b82 */ /* 0x000e620000000a00 */
[----:B------:R-:W2:Y:S01]  /*0030*/  LDCU.64 UR4, c[0x0][0x358] ;  /* 0x00006b00ff0477ac */ /* 0x000ea20008000a00 */
[----:B------:R-:W3:Y:S01]  /*0040*/  S2R R5, SR_CTAID.X ;  /* 0x0000000000057919 */ /* 0x000ee20000002500 */
[----:B0-----:R-:W-:Y:S01]  /*0050*/  ISETP.GT.U32.AND P1, PT, R18, 0xff, PT ;  /* 0x000000ff1200780c */ /* 0x001fe20003f24070 */
[----:B---3--:R-:W-:-:S04]  /*0060*/  IMAD R5, R5, 0x100, R18 ;  /* 0x0000010005057824 */ /* 0x008fc800078e0212 */
[----:B-1----:R-:W-:-:S08]  /*0070*/  IMAD.WIDE R16, R5, 0x8, R16 ;  /* 0x0000000805107825 */ /* 0x002fd000078e0210 */
[----:B--2---:R-:W2:Y:S01]  /*0080*/  @!P1 LDG.E.64 R2, desc[UR4][R16.64] ;  /* 0x0000000410029981 */ /* 0x004ea2000c1e1b00 */
[----:B------:R-:W-:Y:S02]  /*0090*/  MOV R0, 0x400 ;  /* 0x0000040000007802 */ /* 0x000fe40000000f00 */
[C---:B------:R-:W-:Y:S01]  /*00a0*/  ISETP.GT.U32.AND P0, PT, R18.reuse, 0x1f, PT ;  /* 0x0000001f1200780c */ /* 0x040fe20003f04070 */
[----:B------:R-:W0:Y:S02]  /*00b0*/  S2R R5, SR_CgaCtaId ;  /* 0x0000000000057919 */ /* 0x000e240000008800 */
[----:B0-----:R-:W-:Y:S02]  /*00c0*/  LEA R5, R5, R0, 0x18 ;  /* 0x0000000005057211 */ /* 0x001fe400078ec0ff */
[----:B------:R-:W-:-:S05]  /*00d0*/  LEA.HI R0, R18, R18, RZ, 0x1d ;  /* 0x0000001212007211 */ /* 0x000fca00078fe8ff */
[----:B------:R-:W-:-:S05]  /*00e0*/  IMAD R0, R0, 0x8, R5 ;  /* 0x0000000800007824 */ /* 0x000fca00078e0205 */
[----:B--2---:R0:W-:Y:S01]  /*00f0*/  STS.64 [R0+0x10], R2 ;  /* 0x0000100200007388 */ /* 0x0041e20000000a00 */
[----:B------:R-:W-:Y:S06]  /*0100*/  BAR.SYNC.DEFER_BLOCKING 0x0 ;  /* 0x0000000000007b1d */ /* 0x000fec0000010000 */
[----:B------:R-:W-:Y:S05]  /*0110*/  @P0 BRA `(.L_x_120) ;  /* 0x0000000400240947 */ /* 0x000fea0003800000 */
[----:B------:R-:W-:Y:S01]  /*0120*/  IMAD R18, R18, 0x48, R5 ;  /* 0x0000004812127824 */ /* 0x000fe200078e0205 */
[----:B------:R-:W-:-:S04]  /*0130*/  UMOV UR6, 0xffffffff ;  /* 0xffffffff00067882 */ /* 0x000fc80000000000 */
[----:B------:R-:W-:Y:S04]  /*0140*/  LDS.64 R14, [R18+0x10] ;  /* 0x00001000120e7984 */ /* 0x000fe80000000a00 */
[----:B------:R-:W-:Y:S04]  /*0150*/  LDS.64 R12, [R18+0x18] ;  /* 0x00001800120c7984 */ /* 0x000fe80000000a00 */
[----:B------:R-:W1:Y:S04]  /*0160*/  LDS.64 R10, [R18+0x20] ;  /* 0x00002000120a7984 */ /* 0x000e680000000a00 */
[----:B------:R-:W-:Y:S04]  /*0170*/  LDS.64 R8, [R18+0x28] ;  /* 0x0000280012087984 */ /* 0x000fe80000000a00 */
[----:B------:R-:W2:Y:S04]  /*0180*/  LDS.64 R6, [R18+0x30] ;  /* 0x0000300012067984 */ /* 0x000ea80000000a00 */
[----:B------:R-:W-:Y:S04]  /*0190*/  LDS.64 R4, [R18+0x38] ;  /* 0x0000380012047984 */ /* 0x000fe80000000a00 */
[----:B0-----:R-:W0:Y:S04]  /*01a0*/  LDS.64 R2, [R18+0x40] ;  /* 0x0000400012027984 */ /* 0x001e280000000a00 */
[----:B------:R-:W3:Y:S01]  /*01b0*/  LDS.64 R20, [R18+0x48] ;  /* 0x0000480012147984 */ /* 0x000ee20000000a00 */
[----:B-1----:R-:W-:-:S04]  /*01c0*/  IADD3 R19, P3, P4, R10, R12, R14 ;  /* 0x0000000c0a137210 */ /* 0x002fc80007c7e00e */
[----:B------:R-:W-:Y:S02]  /*01d0*/  IADD3.X R23, PT, PT, R11, R13, R15, P3, P4 ;  /* 0x0000000d0b177210 */ /* 0x000fe40001fe840f */
[----:B--2---:R-:W-:-:S04]  /*01e0*/  IADD3 R19, P0, P2, R6, R19, R8 ;  /* 0x0000001306137210 */ /* 0x004fc80007a1e008 */
[----:B------:R-:W-:Y:S02]  /*01f0*/  IADD3.X R23, PT, PT, R7, R23, R9, P0, P2 ;  /* 0x0000001707177210 */ /* 0x000fe400007e4409 */
[----:B0-----:R-:W-:-:S04]  /*0200*/  IADD3 R19, P3, P4, R2, R19, R4 ;  /* 0x0000001302137210 */ /* 0x001fc80007c7e004 */
[----:B---3--:R-:W-:Y:S02]  /*0210*/  IADD3 R20, P0, PT, R20, R19, RZ ;  /* 0x0000001314147210 */ /* 0x008fe40007f1e0ff */
[----:B------:R-:W-:-:S05]  /*0220*/  IADD3.X R19, PT, PT, R3, R23, R5, P3, P4 ;  /* 0x0000001703137210 */ /* 0x000fca0001fe8405 */
[----:B------:R-:W-:Y:S01]  /*0230*/  IMAD.X R19, R21, 0x1, R19, P0 ;  /* 0x0000000115137824 */ /* 0x000fe200000e0613 */
[----:B------:R-:W-:Y:S06]  /*0240*/  BRA.DIV UR6, `(.L_x_121) ;  /* 0x0000000206f07947 */ /* 0x000fec000b800000 */
[----:B------:R-:W0:Y:S04]  /*0250*/  SHFL.UP PT, R27, R20, 0x1, RZ ;  /* 0x04200000141b7989 */ /* 0x000e2800000e00ff */
[----:B------:R-:W1:Y:S01]  /*0260*/  SHFL.UP P0, R25, R19, 0x1, RZ ;  /* 0x0420000013197989 */ /* 0x000e6200000000ff */
[----:B0-----:R-:W-:-:S04]  /*0270*/  IADD3 R22, P2, PT, R27, R20, RZ ;  /* 0x000000141b167210 */ /* 0x001fc80007f5e0ff */
[----:B-1----:R-:W-:Y:S01]  /*0280*/  SEL R27, R22, R27, P0 ;  /* 0x0000001b161b7207 */ /* 0x002fe20000000000 */
[----:B------:R-:W-:-:S04]  /*0290*/  IMAD.X R26, R25, 0x1, R19, P2 ;  /* 0x00000001191a7824 */ /* 0x000fc800010e0613 */
[----:B------:R-:W0:Y:S01]  /*02a0*/  SHFL.UP PT, R28, R27, 0x2, RZ ;  /* 0x044000001b1c7989 */ /* 0x000e2200000e00ff */
[----:B------:R-:W-:-:S05]  /*02b0*/  SEL R26, R26, R25, P0 ;  /* 0x000000191a1a7207 */ /* 0x000fca0000000000 */
[----:B------:R-:W1:Y:S01]  /*02c0*/  SHFL.UP P0, R25, R26, 0x2, RZ ;  /* 0x044000001a197989 */ /* 0x000e6200000000ff */
[----:B0-----:R-:W-:-:S05]  /*02d0*/  IADD3 R21, P2, PT, R28, R27, RZ ;  /* 0x0000001b1c157210 */ /* 0x001fca0007f5e0ff */
[----:B-1----:R-:W-:Y:S01]  /*02e0*/  IMAD.X R22, R25, 0x1, R26, P2 ;  /* 0x0000000119167824 */ /* 0x002fe200010e061a */
[----:B------:R-:W-:-:S04]  /*02f0*/  SEL R28, R21, R28, P0 ;  /* 0x0000001c151c7207 */ /* 0x000fc80000000000 */
[----:B------:R-:W-:Y:S01]  /*0300*/  SEL R29, R22, R25, P0 ;  /* 0x00000019161d7207 */ /* 0x000fe20000000000 */
        /* <DEDUP_REMOVED lines=12> */
[----:B------:R0:W1:Y:S04]  /*03d0*/  SHFL.UP PT, R28, R27, 0x10, RZ ;  /* 0x060000001b1c7989 */ /* 0x00006800000e00ff */
[----:B------:R0:W2:Y:S02]  /*03e0*/  SHFL.UP P0, R25, R26, 0x10, RZ ;  /* 0x060000001a197989 */ /* 0x0000a400000000ff */
.L_x_132:
[----:B-1----:R-:W-:-:S04]  /*03f0*/  IADD3 R21, P2, PT, R28, R27, RZ ;  /* 0x0000001b1c157210 */ /* 0x002fc80007f5e0ff */
[----:B--2---:R-:W-:Y:S01]  /*0400*/  SEL R21, R21, R28, P0 ;  /* 0x0000001c15157207 */ /* 0x004fe20000000000 */
[----:B------:R-:W-:-:S05]  /*0410*/  IMAD.X R22, R25, 0x1, R26, P2 ;  /* 0x0000000119167824 */ /* 0x000fca00010e061a */
[----:B------:R-:W-:Y:S02]  /*0420*/  SEL R22, R22, R25, P0 ;  /* 0x0000001916167207 */ /* 0x000fe40000000000 */
[----:B------:R-:W-:-:S05]  /*0430*/  IADD3 R20, P0, PT, R21, -R20, RZ ;  /* 0x8000001415147210 */ /* 0x000fca0007f1e0ff */
[----:B------:R-:W-:Y:S01]  /*0440*/  IMAD.X R21, R22, 0x1, ~R19, P0 ;  /* 0x0000000116157824 */ /* 0x000fe200000e0e13 */
[----:B------:R-:W-:-:S04]  /*0450*/  IADD3 R14, P0, PT, R14, R20, RZ ;  /* 0x000000140e0e7210 */ /* 0x000fc80007f1e0ff */
[----:B------:R1:W-:Y:S01]  /*0460*/  STS.64 [R18+0x10], R20 ;  /* 0x0000101412007388 */ /* 0x0003e20000000a00 */
[----:B------:R-:W-:Y:S01]  /*0470*/  IMAD.X R15, R15, 0x1, R21, P0 ;  /* 0x000000010f0f7824 */ /* 0x000fe200000e0615 */
        /* <DEDUP_REMOVED lines=17> */
[----:B------:R-:W-:-:S05]  /*0590*/  IMAD.X R3, R3, 0x1, R5, P0 ;  /* 0x0000000103037824 */ /* 0x000fca00000e0605 */
[----:B------:R1:W-:Y:S03]  /*05a0*/  STS.64 [R18+0x48], R2 ;  /* 0x0000480212007388 */ /* 0x0003e60000000a00 */
.L_x_120:
[----:B------:R-:W-:Y:S05]  /*05b0*/  WARPSYNC.ALL ;  /* 0x0000000000007948 */ /* 0x000fea0003800000 */
[----:B------:R-:W-:Y:S06]  /*05c0*/  BAR.SYNC.DEFER_BLOCKING 0x0 ;  /* 0x0000000000007b1d */ /* 0x000fec0000010000 */
[----:B------:R-:W-:Y:S05]  /*05d0*/  @P1 EXIT ;  /* 0x000000000000194d */ /* 0x000fea0003800000 */
[----:B01----:R-:W0:Y:S04]  /*05e0*/  LDS.64 R2, [R0+0x10] ;  /* 0x0000100000027984 */ /* 0x003e280000000a00 */
[----:B0-----:R-:W-:Y:S01]  /*05f0*/  STG.E.64 desc[UR4][R16.64], R2 ;  /* 0x0000000210007986 */ /* 0x001fe2000c101b04 */
[----:B------:R-:W-:Y:S05]  /*0600*/  EXIT ;  /* 0x000000000000794d */ /* 0x000fea0003800000 */
.L_x_121:
[----:B------:R-:W-:Y:S02]  /*0610*/  IMAD.MOV.U32 R24, RZ, RZ, R20 ;  /* 0x000000ffff187224 */ /* 0x000fe400078e0014 */
[----:B------:R-:W-:Y:S02]  /*0620*/  IMAD.MOV.U32 R23, RZ, RZ, 0x1 ;  /* 0x00000001ff177424 */ /* 0x000fe400078e00ff */
[----:B------:R-:W-:Y:S02]  /*0630*/  IMAD.MOV.U32 R22, RZ, RZ, RZ ;  /* 0x000000ffff167224 */ /* 0x000fe400078e00ff */
[----:B------:R-:W-:-:S07]  /*0640*/  IMAD.MOV.U32 R21, RZ, RZ, -0x1 ;  /* 0xffffffffff157424 */ /* 0x000fce00078e00ff */
[----:B------:R-:W-:Y:S05]  /*0650*/  WARPSYNC.COLLECTIVE R21, `(.L_x_122) ;  /* 0x0000000015087348 */ /* 0x000fea0003c00000 */
[----:B------:R0:W1:Y:S02]  /*0660*/  SHFL.UP P0, R25, R24, R23, R22 ;  /* 0x0400001718197389 */ /* 0x0000640000000016 */
[----:B01----:R-:W-:Y:S05]  /*0670*/  ENDCOLLECTIVE ;  /* 0x000000000000791b */ /* 0x003fea0003800000 */
.L_x_122:
[----:B------:R-:W-:Y:S02]  /*0680*/  IMAD.MOV.U32 R24, RZ, RZ, R19 ;  /* 0x000000ffff187224 */ /* 0x000fe400078e0013 */
[----:B------:R-:W-:-:S07]  /*0690*/  IMAD.MOV.U32 R27, RZ, RZ, R25 ;  /* 0x000000ffff1b7224 */ /* 0x000fce00078e0019 */
[----:B------:R-:W-:Y:S05]  /*06a0*/  WARPSYNC.COLLECTIVE R21, `(.L_x_123) ;  /* 0x0000000015087348 */ /* 0x000fea0003c00000 */
[----:B------:R0:W1:Y:S02]  /*06b0*/  SHFL.UP P0, R25, R24, R23, R22 ;  /* 0x0400001718197389 */ /* 0x0000640000000016 */
[----:B01----:R-:W-:Y:S05]  /*06c0*/  ENDCOLLECTIVE ;  /* 0x000000000000791b */ /* 0x003fea0003800000 */
.L_x_123:
[----:B------:R-:W-:Y:S01]  /*06d0*/  IADD3 R26, P2, PT, R27, R20, RZ ;  /* 0x000000141b1a7210 */ /* 0x000fe20007f5e0ff */
[----:B------:R-:W-:-:S03]  /*06e0*/  IMAD.MOV.U32 R23, RZ, RZ, 0x2 ;  /* 0x00000002ff177424 */ /* 0x000fc600078e00ff */
[----:B------:R-:W-:Y:S01]  /*06f0*/  SEL R27, R26, R27, P0 ;  /* 0x0000001b1a1b7207 */ /* 0x000fe20000000000 */
[----:B------:R-:W-:-:S04]  /*0700*/  IMAD.X R26, R25, 0x1, R19, P2 ;  /* 0x00000001191a7824 */ /* 0x000fc800010e0613 */
[----:B------:R-:W-:Y:S01]  /*0710*/  IMAD.MOV.U32 R24, RZ, RZ, R27 ;  /* 0x000000ffff187224 */ /* 0x000fe200078e001b */
[----:B------:R-:W-:-:S07]  /*0720*/  SEL R26, R26, R25, P0 ;  /* 0x000000191a1a7207 */ /* 0x000fce0000000000 */
[----:B------:R-:W-:Y:S05]  /*0730*/  WARPSYNC.COLLECTIVE R21, `(.L_x_124) ;  /* 0x0000000015087348 */ /* 0x000fea0003c00000 */
[----:B------:R0:W1:Y:S02]  /*0740*/  SHFL.UP P0, R25, R24, R23, R22 ;  /* 0x0400001718197389 */ /* 0x0000640000000016 */
[----:B01----:R-:W-:Y:S05]  /*0750*/  ENDCOLLECTIVE ;  /* 0x000000000000791b */ /* 0x003fea0003800000 */
.L_x_124:
[----:B------:R-:W-:Y:S02]  /*0760*/  IMAD.MOV.U32 R24, RZ, RZ, R26 ;  /* 0x000000ffff187224 */ /* 0x000fe400078e001a */
[----:B------:R-:W-:-:S07]  /*0770*/  IMAD.MOV.U32 R28, RZ, RZ, R25 ;  /* 0x000000ffff1c7224 */ /* 0x000fce00078e0019 */
[----:B------:R-:W-:Y:S05]  /*0780*/  WARPSYNC.COLLECTIVE R21, `(.L_x_125) ;  /* 0x0000000015087348 */ /* 0x000fea0003c00000 */
[----:B------:R0:W1:Y:S02]  /*0790*/  SHFL.UP P0, R25, R24, R23, R22 ;  /* 0x0400001718197389 */ /* 0x0000640000000016 */
[----:B01----:R-:W-:Y:S05]  /*07a0*/  ENDCOLLECTIVE ;  /* 0x000000000000791b */ /* 0x003fea0003800000 */
.L_x_125:
        /* <DEDUP_REMOVED lines=9> */
.L_x_126:
[----:B------:R-:W-:Y:S02]  /*0840*/  IMAD.MOV.U32 R24, RZ, RZ, R29 ;  /* 0x000000ffff187224 */ /* 0x000fe400078e001d */
[----:B------:R-:W-:-:S07]  /*0850*/  IMAD.MOV.U32 R27, RZ, RZ, R25 ;  /* 0x000000ffff1b7224 */ /* 0x000fce00078e0019 */
[----:B------:R-:W-:Y:S05]  /*0860*/  WARPSYNC.COLLECTIVE R21, `(.L_x_127) ;  /* 0x0000000015087348 */ /* 0x000fea0003c00000 */
[----:B------:R0:W1:Y:S02]  /*0870*/  SHFL.UP P0, R25, R24, R23, R22 ;  /* 0x0400001718197389 */ /* 0x0000640000000016 */
[----:B01----:R-:W-:Y:S05]  /*0880*/  ENDCOLLECTIVE ;  /* 0x000000000000791b */ /* 0x003fea0003800000 */
.L_x_127:
        /* <DEDUP_REMOVED lines=9> */
.L_x_128:
[----:B------:R-:W-:Y:S02]  /*0920*/  IMAD.MOV.U32 R24, RZ, RZ, R29 ;  /* 0x000000ffff187224 */ /* 0x000fe400078e001d */
[----:B------:R-:W-:-:S07]  /*0930*/  IMAD.MOV.U32 R27, RZ, RZ, R25 ;  /* 0x000000ffff1b7224 */ /* 0x000fce00078e0019 */
[----:B------:R-:W-:Y:S05]  /*0940*/  WARPSYNC.COLLECTIVE R21, `(.L_x_129) ;  /* 0x0000000015087348 */ /* 0x000fea0003c00000 */
[----:B------:R0:W1:Y:S02]  /*0950*/  SHFL.UP P0, R25, R24, R23, R22 ;  /* 0x0400001718197389 */ /* 0x0000640000000016 */
[----:B01----:R-:W-:Y:S05]  /*0960*/  ENDCOLLECTIVE ;  /* 0x000000000000791b */ /* 0x003fea0003800000 */
.L_x_129:
        /* <DEDUP_REMOVED lines=9> */
.L_x_130:
[----:B------:R-:W-:Y:S02]  /*0a00*/  IMAD.MOV.U32 R24, RZ, RZ, R26 ;  /* 0x000000ffff187224 */ /* 0x000fe400078e001a */
[----:B------:R-:W-:-:S07]  /*0a10*/  IMAD.MOV.U32 R28, RZ, RZ, R25 ;  /* 0x000000ffff1c7224 */ /* 0x000fce00078e0019 */
[----:B------:R-:W-:Y:S05]  /*0a20*/  WARPSYNC.COLLECTIVE R21, `(.L_x_131) ;  /* 0x0000000015087348 */ /* 0x000fea0003c00000 */
[----:B------:R0:W1:Y:S02]  /*0a30*/  SHFL.UP P0, R25, R24, R23, R22 ;  /* 0x0400001718197389 */ /* 0x0000640000000016 */
[----:B01----:R-:W-:Y:S05]  /*0a40*/  ENDCOLLECTIVE ;  /* 0x000000000000791b */ /* 0x003fea0003800000 */
.L_x_131:
[----:B------:R-:W-:Y:S05]  /*0a50*/  BRA `(.L_x_132) ;  /* 0xfffffff800647947 */ /* 0x000fea000383ffff */
.L_x_133:
        /* <DEDUP_REMOVED lines=10> */
.L_x_234:


//--------------------- .text._ZN3cub18CUB_300001_SM_10006detail10radix_sort30DeviceRadixSortHistogramKernelINS1_5radix10policy_hubIjNS0_8NullTypeEyE10Policy1000ELNS0_9SortOrderE0EjyNS1_21identity_decomposer_tEEEvPT2_PKT1_SB_iiT3_ --------------------------
	.section	.text._ZN3cub18CUB_300001_SM_10006detail10radix_sort30DeviceRadixSortHistogramKernelINS1_5radix10policy_hubIjNS0_8NullTypeEyE10Policy1000ELNS0_9SortOrderE0EjyNS1_21identity_decomposer_tEEEvPT2_PKT1_SB_iiT3_,"ax",@progbits
	.align	128
        .global         _ZN3cub18CUB_300001_SM_10006detail10radix_sort30DeviceRadixSortHistogramKernelINS1_5radix10policy_hubIjNS0_8NullTypeEyE10Policy1000ELNS0_9SortOrderE0EjyNS1_21identity_decomposer_tEEEvPT2_PKT1_SB_iiT3_
        .type           _ZN3cub18CUB_300001_SM_10006detail10radix_sort30DeviceRadixSortHistogramKernelINS1_5radix10policy_hubIjNS0_8NullTypeEyE10Policy1000ELNS0_9SortOrderE0EjyNS1_21identity_decomposer_tEEEvPT2_PKT1_SB_iiT3_,@function
        .size           _ZN3cub18CUB_300001_SM_10006detail10radix_sort30DeviceRadixSortHistogramKernelINS1_5radix10policy_hubIjNS0_8NullTypeEyE10Policy1000ELNS0_9SortOrderE0EjyNS1_21identity_decomposer_tEEEvPT2_PKT1_SB_iiT3_,(.L_x_235 - _ZN3cub18CUB_300001_SM_10006detail10radix_sort30DeviceRadixSortHistogramKernelINS1_5radix10policy_hubIjNS0_8NullTypeEyE10Policy1000ELNS0_9SortOrderE0EjyNS1_21identity_decomposer_tEEEvPT2_PKT1_SB_iiT3_)
        .other          _ZN3cub18CUB_300001_SM_10006detail10radix_sort30DeviceRadixSortHistogramKernelINS1_5radix10policy_hubIjNS0_8NullTypeEyE10Policy1000ELNS0_9SortOrderE0EjyNS1_21identity_decomposer_tEEEvPT2_PKT1_SB_iiT3_,@"STO_CUDA_ENTRY STV_DEFAULT"
_ZN3cub18CUB_300001_SM_10006detail10radix_sort30DeviceRadixSortHistogramKernelINS1_5radix10policy_hubIjNS0_8NullTypeEyE10Policy1000ELNS0_9SortOrderE0EjyNS1_21identity_decomposer_tEEEvPT2_PKT1_SB_iiT3_:
.text._ZN3cub18CUB_300001_SM_10006detail10radix_sort30DeviceRadixSortHistogramKernelINS1_5radix10policy_hubIjNS0_8NullTypeEyE10Policy1000ELNS0_9SortOrderE0EjyNS1_21identity_decomposer_tEEEvPT2_PKT1_SB_iiT3_:
[----:B------:R-:W-:Y:S01]  /*0000*/  LDC R1, c[0x0][0x37c] ;  /* 0x0000df00ff017b82 */ /* 0x000fe20000000800 */
[----:B------:R-:W0:Y:S02]  /*0010*/  LDCU.64 UR4, c[0x0][0x390] ;  /* 0x00007200ff0477ac */ /* 0x000e240008000a00 */
[----:B0-----:R-:W-:-:S04]  /*0020*/  ISETP.NE.U32.AND P0, PT, RZ, UR4, PT ;  /* 0x00000004ff007c0c */ /* 0x001fc8000bf05070 */
[----:B------:R-:W-:-:S13]  /*0030*/  ISETP.NE.AND.EX P0, PT, RZ, UR5, PT, P0 ;  /* 0x00000005ff007c0c */ /* 0x000fda000bf05300 */
[----:B------:R-:W-:Y:S05]  /*0040*/  @!P0 EXIT ;  /* 0x000000000000894d */ /* 0x000fea0003800000 */
[----:B------:R-:W0:Y:S01]  /*0050*/  S2R R18, SR_TID.X ;  /* 0x0000000000127919 */ /* 0x000e220000002100 */
[----:B------:R-:W1:Y:S01]  /*0060*/  LDCU.64 UR4, c[0x0][0x398] ;  /* 0x00007300ff0477ac */ /* 0x000e620008000a00 */
[----:B------:R-:W2:Y:S01]  /*0070*/  S2UR UR7, SR_CgaCtaId ;  /* 0x00000000000779c3 */ /* 0x000ea20000008800 */
[----:B------:R-:W-:Y:S01]  /*0080*/  UMOV UR6, 0x400 ;  /* 0x0000040000067882 */ /* 0x000fe20000000000 */
[----:B------:R-:W3:Y:S06]  /*0090*/  LDCU.64 UR18, c[0x0][0x358] ;  /* 0x00006b00ff1277ac */ /* 0x000eec0008000a00 */
[----:B------:R-:W4:Y:S01]  /*00a0*/  S2UR UR8, SR_CTAID.X ;  /* 0x00000000000879c3 */ /* 0x000f220000002500 */
[----:B------:R-:W0:Y:S01]  /*00b0*/  LDCU UR21, c[0x0][0x370] ;  /* 0x00006e00ff1577ac */ /* 0x000e220008000800 */
[----:B-1----:R-:W-:-:S04]  /*00c0*/  UIADD3 UR4, UPT, UPT, UR5, 0x7, -UR4 ;  /* 0x0000000705047890 */ /* 0x002fc8000fffe804 */
[----:B------:R-:W-:Y:S02]  /*00d0*/  UISETP.GE.AND UP0, UPT, UR4, 0x8, UPT ;  /* 0x000000080400788c */ /* 0x000fe4000bf06270 */
[----:B------:R-:W-:Y:S02]  /*00e0*/  USHF.R.S32.HI UR5, URZ, 0x1f, UR4 ;  /* 0x0000001fff057899 */ /* 0x000fe40008011404 */
[----:B--2---:R-:W-:Y:S02]  /*00f0*/  ULEA UR6, UR7, UR6, 0x18 ;  /* 0x0000000607067291 */ /* 0x004fe4000f8ec0ff */
[----:B------:R-:W-:Y:S01]  /*0100*/  PLOP3.LUT P0, PT, PT, PT, UP0, 0x80, 0x8 ;  /* 0x000000000008781c */ /* 0x000fe20003f0f008 */
[----:B------:R-:W-:Y:S01]  /*0110*/  ULEA.HI UR5, UR5, UR4, URZ, 0x3 ;  /* 0x0000000405057291 */ /* 0x000fe2000f8f18ff */
[C---:B0-----:R-:W-:Y:S02]  /*0120*/  VIADD R19, R18.reuse, 0x80 ;  /* 0x0000008012137836 */ /* 0x041fe40000000000 */
[C---:B------:R-:W-:Y:S01]  /*0130*/  ISETP.GT.U32.OR P0, PT, R18.reuse, 0xff, !P0 ;  /* 0x000000ff1200780c */ /* 0x040fe20004704470 */
[----:B------:R-:W-:Y:S01]  /*0140*/  USHF.R.S32.HI UR5, URZ, 0x3, UR5 ;  /* 0x00000003ff057899 */ /* 0x000fe20008011405 */
[C---:B------:R-:W-:Y:S01]  /*0150*/  VIADD R20, R18.reuse, 0x100 ;  /* 0x0000010012147836 */ /* 0x040fe20000000000 */
[C---:B------:R-:W-:Y:S01]  /*0160*/  IADD3 R25, PT, PT, R18.reuse, 0x500, RZ ;  /* 0x0000050012197810 */ /* 0x040fe20007ffe0ff */
[C---:B------:R-:W-:Y:S01]  /*0170*/  VIADD R21, R18.reuse, 0x180 ;  /* 0x0000018012157836 */ /* 0x040fe20000000000 */
[----:B------:R-:W-:Y:S01]  /*0180*/  P2R R28, PR, RZ, 0x1 ;  /* 0x00000001ff1c7803 */ /* 0x000fe20000000000 */
[C---:B------:R-:W-:Y:S01]  /*0190*/  VIADD R22, R18.reuse, 0x200 ;  /* 0x0000020012167836 */ /* 0x040fe20000000000 */
[C---:B------:R-:W-:Y:S01]  /*01a0*/  LEA R27, R18.reuse, UR6, 0x2 ;  /* 0x00000006121b7c11 */ /* 0x040fe2000f8e10ff */
[C---:B------:R-:W-:Y:S01]  /*01b0*/  VIADD R23, R18.reuse, 0x280 ;  /* 0x0000028012177836 */ /* 0x040fe20000000000 */
[----:B----4-:R-:W-:Y:S01]  /*01c0*/  USHF.L.U32 UR8, UR8, 0xb, URZ ;  /* 0x0000000b08087899 */ /* 0x010fe200080006ff */
[C---:B------:R-:W-:Y:S01]  /*01d0*/  VIADD R24, R18.reuse, 0x300 ;  /* 0x0000030012187836 */ /* 0x040fe20000000000 */
[----:B------:R-:W-:Y:S01]  /*01e0*/  ULOP3.LUT UR20, UR5, 0x7, URZ, 0xc0, !UPT ;  /* 0x0000000705147892 */ /* 0x000fe2000f8ec0ff */
[----:B------:R-:W-:Y:S01]  /*01f0*/  VIADD R26, R18, 0x780 ;  /* 0x00000780121a7836 */ /* 0x000fe20000000000 */
[----:B------:R-:W-:Y:S01]  /*0200*/  ULOP3.LUT UR9, UR5, 0x3, URZ, 0xc0, !UPT ;  /* 0x0000000305097892 */ /* 0x000fe2000f8ec0ff */
[----:B------:R-:W-:Y:S01]  /*0210*/  UMOV UR6, URZ ;  /* 0x000000ff00067c82 */ /* 0x000fe20008000000 */
[----:B---3--:R-:W-:-:S10]  /*0220*/  UMOV UR7, URZ ;  /* 0x000000ff00077c82 */ /* 0x008fd40008000000 */
.L_x_217:
[----:B------:R-:W-:Y:S01]  /*0230*/  ISETP.NE.AND P0, PT, R28, RZ, PT ;  /* 0x000000ff1c00720c */ /* 0x000fe20003f05270 */
[----:B------:R-:W-:-:S12]  /*0240*/  BSSY.RECONVERGENT B0, `(.L_x_134) ;  /* 0x0000082000007945 */ /* 0x000fd80003800200 */
[----:B0-2345:R-:W-:Y:S05]  /*0250*/  @P0 BRA `(.L_x_135) ;  /* 0x0000000800000947 */ /* 0x03dfea0003800000 */
[----:B------:R-:W0:Y:S02]  /*0260*/  LDC.64 R2, c[0x0][0x398] ;  /* 0x0000e600ff027b82 */ /* 0x000e240000000a00 */
[----:B0-----:R-:W-:-:S04]  /*0270*/  IADD3 R2, PT, PT, R3, 0x7, -R2 ;  /* 0x0000000703027810 */ /* 0x001fc80007ffe802 */
[----:B------:R-:W-:-:S04]  /*0280*/  SHF.R.S32.HI R3, RZ, 0x1f, R2 ;  /* 0x0000001fff037819 */ /* 0x000fc80000011402 */
[----:B------:R-:W-:-:S04]  /*0290*/  LEA.HI R3, R3, R2, RZ, 0x3 ;  /* 0x0000000203037211 */ /* 0x000fc800078f18ff */
[----:B------:R-:W-:-:S04]  /*02a0*/  SHF.R.S32.HI R3, RZ, 0x3, R3 ;  /* 0x00000003ff037819 */ /* 0x000fc80000011403 */
[C---:B------:R-:W-:Y:S01]  /*02b0*/  LOP3.LUT R5, R3.reuse, 0xffffff0, RZ, 0xc0, !PT ;  /* 0x0ffffff003057812 */ /* 0x040fe200078ec0ff */
[----:B------:R-:W-:-:S05]  /*02c0*/  VIADD R0, R3, 0xffffffff ;  /* 0xffffffff03007836 */ /* 0x000fca0000000000 */
[----:B------:R-:W-:Y:S01]  /*02d0*/  ISETP.GE.U32.AND P0, PT, R0, 0xf, PT ;  /* 0x0000000f0000780c */ /* 0x000fe20003f06070 */
[----:B------:R-:W-:-:S12]  /*02e0*/  IMAD.MOV.U32 R0, RZ, RZ, RZ ;  /* 0x000000ffff007224 */ /* 0x000fd800078e00ff */
[----:B------:R-:W-:Y:S05]  /*02f0*/  @!P0 BRA `(.L_x_136) ;  /* 0x00000000005c8947 */ /* 0x000fea0003800000 */
[----:B------:R-:W-:Y:S02]  /*0300*/  IMAD.MOV R2, RZ, RZ, -R5 ;  /* 0x000000ffff027224 */ /* 0x000fe400078e0a05 */
[----:B------:R-:W-:-:S07]  /*0310*/  VIADD R0, R27, 0x2000 ;  /* 0x000020001b007836 */ /* 0x000fce0000000000 */
.L_x_137:
[----:B------:R-:W-:Y:S01]  /*0320*/  VIADD R2, R2, 0x10 ;  /* 0x0000001002027836 */ /* 0x000fe20000000000 */
[----:B------:R-:W-:Y:S04]  /*0330*/  STS [R0+-0x2000], RZ ;  /* 0xffe000ff00007388 */ /* 0x000fe80000000800 */
        /* <DEDUP_REMOVED lines=16> */
[----:B0-----:R-:W-:Y:S01]  /*0440*/  IADD3 R0, PT, PT, R0, 0x4000, RZ ;  /* 0x0000400000007810 */ /* 0x001fe20007ffe0ff */
[----:B------:R-:W-:Y:S06]  /*0450*/  @P1 BRA `(.L_x_137) ;  /* 0xfffffffc00b01947 */ /* 0x000fec000383ffff */
[----:B------:R-:W-:-:S07]  /*0460*/  IMAD.MOV.U32 R0, RZ, RZ, R5 ;  /* 0x000000ffff007224 */ /* 0x000fce00078e0005 */
.L_x_136:
[----:B------:R-:W-:Y:S01]  /*0470*/  LOP3.LUT R2, R3, 0xf, RZ, 0xc0, !PT ;  /* 0x0000000f03027812 */ /* 0x000fe200078ec0ff */
[----:B------:R-:W-:-:S03]  /*0480*/  IMAD.U32 R4, RZ, RZ, UR20 ;  /* 0x00000014ff047e24 */ /* 0x000fc6000f8e00ff */
[C---:B------:R-:W-:Y:S01]  /*0490*/  ISETP.NE.AND P1, PT, R2.reuse, RZ, PT ;  /* 0x000000ff0200720c */ /* 0x040fe20003f25270 */
[----:B------:R-:W-:Y:S02]  /*04a0*/  VIADD R2, R2, 0xffffffff ;  /* 0xffffffff02027836 */ /* 0x000fe40000000000 */
[----:B------:R-:W-:-:S10]  /*04b0*/  VIADD R4, R4, 0xffffffff ;  /* 0xffffffff04047836 */ /* 0x000fd40000000000 */
[----:B------:R-:W-:Y:S05]  /*04c0*/  @!P1 BRA `(.L_x_138) ;  /* 0x00000000007c9947 */ /* 0x000fea0003800000 */
[----:B------:R-:W-:Y:S01]  /*04d0*/  ISETP.GE.U32.AND P2, PT, R2, 0x7, PT ;  /* 0x000000070200780c */ /* 0x000fe20003f46070 */
[----:B------:R-:W-:-:S12]  /*04e0*/  UISETP.NE.AND UP0, UPT, UR20, URZ, UPT ;  /* 0x000000ff1400728c */ /* 0x000fd8000bf05270 */
[----:B------:R-:W-:Y:S05]  /*04f0*/  @!P2 BRA `(.L_x_139) ;  /* 0x000000000028a947 */ /* 0x000fea0003800000 */
        /* <DEDUP_REMOVED lines=10> */
.L_x_139:
[----:B------:R-:W-:Y:S05]  /*05a0*/  BRA.U !UP0, `(.L_x_138) ;  /* 0x0000000108447547 */ /* 0x000fea000b800000 */
[----:B------:R-:W-:Y:S01]  /*05b0*/  ISETP.GE.U32.AND P2, PT, R4, 0x3, PT ;  /* 0x000000030400780c */ /* 0x000fe20003f46070 */
[----:B------:R-:W-:-:S12]  /*05c0*/  UISETP.NE.AND UP0, UPT, UR9, URZ, UPT ;  /* 0x000000ff0900728c */ /* 0x000fd8000bf05270 */
[C---:B0-----:R-:W-:Y:S01]  /*05d0*/  @P2 LEA R3, R0.reuse, R27, 0xa ;  /* 0x0000001b00032211 */ /* 0x041fe200078e50ff */
[----:B------:R-:W-:-:S04]  /*05e0*/  @P2 VIADD R0, R0, 0x4 ;  /* 0x0000000400002836 */ /* 0x000fc80000000000 */
[----:B------:R1:W-:Y:S04]  /*05f0*/  @P2 STS [R3], RZ ;  /* 0x000000ff03002388 */ /* 0x0003e80000000800 */
[----:B------:R1:W-:Y:S04]  /*0600*/  @P2 STS [R3+0x400], RZ ;  /* 0x000400ff03002388 */ /* 0x0003e80000000800 */
[----:B------:R1:W-:Y:S04]  /*0610*/  @P2 STS [R3+0x800], RZ ;  /* 0x000800ff03002388 */ /* 0x0003e80000000800 */
[----:B------:R1:W-:Y:S01]  /*0620*/  @P2 STS [R3+0xc00], RZ ;  /* 0x000c00ff03002388 */ /* 0x0003e20000000800 */
[----:B------:R-:W-:Y:S05]  /*0630*/  BRA.U !UP0, `(.L_x_138) ;  /* 0x0000000108207547 */ /* 0x000fea000b800000 */
[----:B------:R-:W-:Y:S01]  /*0640*/  IMAD R0, R0, 0x400, R27 ;  /* 0x0000040000007824 */ /* 0x000fe200078e021b */
[----:B------:R-:W-:-:S04]  /*0650*/  UISETP.NE.AND UP0, UPT, UR9, 0x1, UPT ;  /* 0x000000010900788c */ /* 0x000fc8000bf05270 */
[----:B------:R2:W-:Y:S05]  /*0660*/  STS [R0], RZ ;  /* 0x000000ff00007388 */ /* 0x0005ea0000000800 */
[----:B------:R-:W-:Y:S05]  /*0670*/  BRA.U !UP0, `(.L_x_138) ;  /* 0x0000000108107547 */ /* 0x000fea000b800000 */
[----:B------:R-:W-:Y:S01]  /*0680*/  UISETP.NE.AND UP0, UPT, UR9, 0x2, UPT ;  /* 0x000000020900788c */ /* 0x000fe2000bf05270 */
[----:B------:R3:W-:Y:S05]  /*0690*/  STS [R0+0x400], RZ ;  /* 0x000400ff00007388 */ /* 0x0007ea0000000800 */
[----:B------:R-:W-:-:S13]  /*06a0*/  PLOP3.LUT P2, PT, PT, PT, UP0, 0x80, 0x8 ;  /* 0x000000000008781c */ /* 0x000fda0003f4f008 */
[----:B------:R3:W-:Y:S02]  /*06b0*/  @P2 STS [R0+0x800], RZ ;  /* 0x000800ff00002388 */ /* 0x0007e40000000800 */
.L_x_138:
[----:B------:R-:W-:-:S13]  /*06c0*/  ISETP.GT.U32.AND P2, PT, R18, 0x7f, PT ;  /* 0x0000007f1200780c */ /* 0x000fda0003f44070 */
[----:B------:R-:W-:Y:S05]  /*06d0*/  @P2 BRA `(.L_x_135) ;  /* 0x0000000000e02947 */ /* 0x000fea0003800000 */
[----:B--23--:R-:W-:Y:S01]  /*06e0*/  IMAD.MOV.U32 R0, RZ, RZ, RZ ;  /* 0x000000ffff007224 */ /* 0x00cfe200078e00ff */
[----:B------:R-:W-:Y:S06]  /*06f0*/  @!P0 BRA `(.L_x_140) ;  /* 0x0000000000588947 */ /* 0x000fec0003800000 */
[----:B------:R-:W-:-:S07]  /*0700*/  IMAD.MOV.U32 R0, RZ, RZ, RZ ;  /* 0x000000ffff007224 */ /* 0x000fce00078e00ff */
.L_x_141:
[C---:B012---:R-:W-:Y:S02]  /*0710*/  IMAD R3, R0.reuse, 0x400, R27 ;  /* 0x0000040000037824 */ /* 0x047fe400078e021b */
[----:B------:R-:W-:-:S03]  /*0720*/  VIADD R0, R0, 0x10 ;  /* 0x0000001000007836 */ /* 0x000fc60000000000 */
[----:B------:R2:W-:Y:S02]  /*0730*/  STS [R3+0x200], RZ ;  /* 0x000200ff03007388 */ /* 0x0005e40000000800 */
[----:B------:R-:W-:Y:S02]  /*0740*/  ISETP.NE.AND P0, PT, R0, R5, PT ;  /* 0x000000050000720c */ /* 0x000fe40003f05270 */
[----:B------:R2:W-:Y:S04]  /*0750*/  STS [R3+0x600], RZ ;  /* 0x000600ff03007388 */ /* 0x0005e80000000800 */
        /* <DEDUP_REMOVED lines=13> */
[----:B------:R2:W-:Y:S01]  /*0830*/  STS [R3+0x3e00], RZ ;  /* 0x003e00ff03007388 */ /* 0x0005e20000000800 */
[----:B------:R-:W-:Y:S05]  /*0840*/  @P0 BRA `(.L_x_141) ;  /* 0xfffffffc00b00947 */ /* 0x000fea000383ffff */
[----:B------:R-:W-:-:S07]  /*0850*/  MOV R0, R5 ;  /* 0x0000000500007202 */ /* 0x000fce0000000f00 */
.L_x_140:
[----:B------:R-:W-:Y:S05]  /*0860*/  @!P1 BRA `(.L_x_135) ;  /* 0x00000000007c9947 */ /* 0x000fea0003800000 */
[----:B------:R-:W-:Y:S01]  /*0870*/  ISETP.GE.U32.AND P0, PT, R2, 0x7, PT ;  /* 0x000000070200780c */ /* 0x000fe20003f06070 */
[----:B------:R-:W-:-:S12]  /*0880*/  UISETP.NE.AND UP0, UPT, UR20, URZ, UPT ;  /* 0x000000ff1400728c */ /* 0x000fd8000bf05270 */
[----:B------:R-:W-:Y:S05]  /*0890*/  @!P0 BRA `(.L_x_142) ;  /* 0x0000000000288947 */ /* 0x000fea0003800000 */
[C---:B------:R-:W-:Y:S02]  /*08a0*/  IMAD R2, R0.reuse, 0x400, R27 ;  /* 0x0000040000027824 */ /* 0x040fe400078e021b */
[----:B------:R-:W-:-:S03]  /*08b0*/  VIADD R0, R0, 0x8 ;  /* 0x0000000800007836 */ /* 0x000fc60000000000 */
[----:B------:R3:W-:Y:S04]  /*08c0*/  STS [R2+0x200], RZ ;  /* 0x000200ff02007388 */ /* 0x0007e80000000800 */
[----:B------:R3:W-:Y:S04]  /*08d0*/  STS [R2+0x600], RZ ;  /* 0x000600ff02007388 */ /* 0x0007e80000000800 */
[----:B------:R3:W-:Y:S04]  /*08e0*/  STS [R2+0xa00], RZ ;  /* 0x000a00ff02007388 */ /* 0x0007e80000000800 */
[----:B------:R3:W-:Y:S04]  /*08f0*/  STS [R2+0xe00], RZ ;  /* 0x000e00ff02007388 */ /* 0x0007e80000000800 */
[----:B------:R3:W-:Y:S04]  /*0900*/  STS [R2+0x1200], RZ ;  /* 0x001200ff02007388 */ /* 0x0007e80000000800 */
[----:B------:R3:W-:Y:S04]  /*0910*/  STS [R2+0x1600], RZ ;  /* 0x001600ff02007388 */ /* 0x0007e80000000800 */
[----:B------:R3:W-:Y:S04]  /*0920*/  STS [R2+0x1a00], RZ ;  /* 0x001a00ff02007388 */ /* 0x0007e80000000800 */
[----:B------:R3:W-:Y:S02]  /*0930*/  STS [R2+0x1e00], RZ ;  /* 0x001e00ff02007388 */ /* 0x0007e40000000800 */
.L_x_142:
[----:B------:R-:W-:Y:S05]  /*0940*/  BRA.U !UP0, `(.L_x_135) ;  /* 0x0000000108447547 */ /* 0x000fea000b800000 */
[----:B------:R-:W-:Y:S01]  /*0950*/  ISETP.GE.U32.AND P0, PT, R4, 0x3, PT ;  /* 0x000000030400780c */ /* 0x000fe20003f06070 */
[----:B------:R-:W-:-:S12]  /*0960*/  UISETP.NE.AND UP0, UPT, UR9, URZ, UPT ;  /* 0x000000ff0900728c */ /* 0x000fd8000bf05270 */
[C---:B---3--:R-:W-:Y:S02]  /*0970*/  @P0 IMAD R2, R0.reuse, 0x400, R27 ;  /* 0x0000040000020824 */ /* 0x048fe400078e021b */
[----:B------:R-:W-:-:S03]  /*0980*/  @P0 VIADD R0, R0, 0x4 ;  /* 0x0000000400000836 */ /* 0x000fc60000000000 */
[----:B------:R4:W-:Y:S04]  /*0990*/  @P0 STS [R2+0x200], RZ ;  /* 0x000200ff02000388 */ /* 0x0009e80000000800 */
[----:B------:R4:W-:Y:S04]  /*09a0*/  @P0 STS [R2+0x600], RZ ;  /* 0x000600ff02000388 */ /* 0x0009e80000000800 */
[----:B------:R4:W-:Y:S04]  /*09b0*/  @P0 STS [R2+0xa00], RZ ;  /* 0x000a00ff02000388 */ /* 0x0009e80000000800 */
[----:B------:R4:W-:Y:S01]  /*09c0*/  @P0 STS [R2+0xe00], RZ ;  /* 0x000e00ff02000388 */ /* 0x0009e20000000800 */
[----:B------:R-:W-:Y:S05]  /*09d0*/  BRA.U !UP0, `(.L_x_135) ;  /* 0x0000000108207547 */ /* 0x000fea000b800000 */
[----:B------:R-:W-:Y:S01]  /*09e0*/  IMAD R0, R0, 0x400, R27 ;  /* 0x0000040000007824 */ /* 0x000fe200078e021b */
[----:B------:R-:W-:-:S04]  /*09f0*/  UISETP.NE.AND UP0, UPT, UR9, 0x1, UPT ;  /* 0x000000010900788c */ /* 0x000fc8000bf05270 */
[----:B------:R3:W-:Y:S05]  /*0a00*/  STS [R0+0x200], RZ ;  /* 0x000200ff00007388 */ /* 0x0007ea0000000800 */
[----:B------:R-:W-:Y:S05]  /*0a10*/  BRA.U !UP0, `(.L_x_135) ;  /* 0x0000000108107547 */ /* 0x000fea000b800000 */
[----:B------:R-:W-:Y:S01]  /*0a20*/  UISETP.NE.AND UP0, UPT, UR9, 0x2, UPT ;  /* 0x000000020900788c */ /* 0x000fe2000bf05270 */
[----:B------:R0:W-:Y:S05]  /*0a30*/  STS [R0+0x600], RZ ;  /* 0x000600ff00007388 */ /* 0x0001ea0000000800 */
[----:B------:R-:W-:-:S13]  /*0a40*/  PLOP3.LUT P0, PT, PT, PT, UP0, 0x80, 0x8 ;  /* 0x000000000008781c */ /* 0x000fda0003f0f008 */
[----:B------:R0:W-:Y:S02]  /*0a50*/  @P0 STS [R0+0xa00], RZ ;  /* 0x000a00ff00000388 */ /* 0x0001e40000000800 */
.L_x_135:
[----:B------:R-:W-:Y:S05]  /*0a60*/  BSYNC.RECONVERGENT B0 ;  /* 0x0000000000007941 */ /* 0x000fea0003800200 */
.L_x_134:
[----:B------:R-:W5:Y:S01]  /*0a70*/  LDCU.64 UR10, c[0x0][0x390] ;  /* 0x00007200ff0a77ac */ /* 0x000f620008000a00 */
[----:B------:R-:W-:Y:S02]  /*0a80*/  USHF.L.U32 UR4, UR6, 0x1e, URZ ;  /* 0x0000001e06047899 */ /* 0x000fe400080006ff */
[----:B------:R-:W-:Y:S02]  /*0a90*/  USHF.L.U64.HI UR5, UR6, 0x1e, UR7 ;  /* 0x0000001e06057899 */ /* 0x000fe40008010207 */
[----:B-----5:R-:W-:-:S04]  /*0aa0*/  UIADD3 UR4, UP0, UPT, -UR4, UR10, URZ ;  /* 0x0000000a04047290 */ /* 0x020fc8000ff1e1ff */
[----:B------:R-:W-:Y:S02]  /*0ab0*/  UIADD3.X UR5, UPT, UPT, ~UR5, UR11, URZ, UP0, !UPT ;  /* 0x0000000b05057290 */ /* 0x000fe400087fe5ff */
[----:B------:R-:W-:-:S04]  /*0ac0*/  UISETP.LT.U32.AND UP0, UPT, UR4, 0x40000000, UPT ;  /* 0x400000000400788c */ /* 0x000fc8000bf01070 */
[----:B------:R-:W-:-:S04]  /*0ad0*/  UISETP.LT.U32.AND.EX UP0, UPT, UR5, URZ, UPT, UP0 ;  /* 0x000000ff0500728c */ /* 0x000fc8000bf01100 */
[----:B------:R-:W-:Y:S02]  /*0ae0*/  USEL UR11, UR4, 0x40000000, UP0 ;  /* 0x40000000040b7887 */ /* 0x000fe40008000000 */
[----:B------:R-:W-:Y:S02]  /*0af0*/  USEL UR12, UR5, URZ, UP0 ;  /* 0x000000ff050c7287 */ /* 0x000fe40008000000 */
[----:B------:R-:W-:-:S04]  /*0b00*/  UISETP.GT.U32.AND UP0, UPT, UR11, UR8, UPT ;  /* 0x000000080b00728c */ /* 0x000fc8000bf04070 */
[----:B------:R-:W-:Y:S01]  /*0b10*/  UISETP.GT.U32.AND.EX UP0, UPT, UR12, URZ, UPT, UP0 ;  /* 0x000000ff0c00728c */ /* 0x000fe2000bf04100 */
[----:B------:R-:W-:Y:S08]  /*0b20*/  BAR.SYNC.DEFER_BLOCKING 0x0 ;  /* 0x0000000000007b1d */ /* 0x000ff00000010000 */
[----:B------:R-:W-:Y:S06]  /*0b30*/  BAR.SYNC.DEFER_BLOCKING 0x0 ;  /* 0x0000000000007b1d */ /* 0x000fec0000010000 */
[----:B------:R-:W-:Y:S05]  /*0b40*/  BRA.U !UP0, `(.L_x_143) ;  /* 0x0000000908d87547 */ /* 0x000fea000b800000 */
[----:B------:R-:W-:Y:S01]  /*0b50*/  UMOV UR10, UR8 ;  /* 0x00000008000a7c82 */ /* 0x000fe20008000000 */
[----:B------:R-:W-:-:S05]  /*0b60*/  UMOV UR5, URZ ;  /* 0x000000ff00057c82 */ /* 0x000fca0008000000 */
.L_x_148:
[----:B-----5:R-:W5:Y:S01]  /*0b70*/  LDCU.64 UR16, c[0x0][0x390] ;  /* 0x00007200ff1077ac */ /* 0x020f620008000a00 */
[----:B------:R-:W-:Y:S02]  /*0b80*/  USHF.L.U32 UR13, UR6, 0x1e, URZ ;  /* 0x0000001e060d7899 */ /* 0x000fe400080006ff */
[----:B------:R-:W-:Y:S02]  /*0b90*/  USHF.L.U64.HI UR14, UR6, 0x1e, UR7 ;  /* 0x0000001e060e7899 */ /* 0x000fe40008010207 */
[----:B------:R-:W-:-:S04]  /*0ba0*/  UIADD3 UR13, UP0, UPT, UR10, UR13, URZ ;  /* 0x0000000d0a0d7290 */ /* 0x000fc8000ff1e0ff */
[----:B------:R-:W-:Y:S02]  /*0bb0*/  UIADD3.X UR14, UPT, UPT, UR5, UR14, URZ, UP0, !UPT ;  /* 0x0000000e050e7290 */ /* 0x000fe400087fe4ff */
[----:B------:R-:W-:Y:S02]  /*0bc0*/  ULEA UR10, UP0, UR21, UR10, 0xb ;  /* 0x0000000a150a7291 */ /* 0x000fe4000f8058ff */
[----:B-----5:R-:W-:Y:S02]  /*0bd0*/  UIADD3 UR15, UP1, UPT, -UR13, UR16, URZ ;  /* 0x000000100d0f7290 */ /* 0x020fe4000ff3e1ff */
[----:B------:R-:W-:Y:S02]  /*0be0*/  UIADD3.X UR5, UPT, UPT, URZ, UR5, URZ, UP0, !UPT ;  /* 0x00000005ff057290 */ /* 0x000fe400087fe4ff */
[----:B------:R-:W-:Y:S02]  /*0bf0*/  UIADD3.X UR4, UPT, UPT, ~UR14, UR17, URZ, UP1, !UPT ;  /* 0x000000110e047290 */ /* 0x000fe40008ffe5ff */
[----:B------:R-:W-:-:S02]  /*0c00*/  UISETP.GE.U32.AND UP1, UPT, UR15, 0x800, UPT ;  /* 0x000008000f00788c */ /* 0x000fc4000bf26070 */
[----:B------:R-:W-:Y:S02]  /*0c10*/  UISETP.GE.U32.AND UP0, UPT, UR10, UR11, UPT ;  /* 0x0000000b0a00728c */ /* 0x000fe4000bf06070 */
[----:B------:R-:W-:Y:S02]  /*0c20*/  UISETP.GE.U32.AND.EX UP1, UPT, UR4, URZ, UPT, UP1 ;  /* 0x000000ff0400728c */ /* 0x000fe4000bf26110 */
[----:B------:R-:W-:-:S07]  /*0c30*/  UISETP.GE.U32.AND.EX UP0, UPT, UR5, UR12, UPT, UP0 ;  /* 0x0000000c0500728c */ /* 0x000fce000bf06100 */
[----:B012---:R-:W-:Y:S05]  /*0c40*/  BRA.U !UP1, `(.L_x_144) ;  /* 0x0000000109587547 */ /* 0x007fea000b800000 */
[----:B------:R-:W4:Y:S01]  /*0c50*/  LDCU.64 UR16, c[0x0][0x388] ;  /* 0x00007100ff1077ac */ /* 0x000f220008000a00 */
[----:B0-23--:R-:W-:-:S05]  /*0c60*/  IADD3 R0, P0, PT, R18, UR13, RZ ;  /* 0x0000000d12007c10 */ /* 0x00dfca000ff1e0ff */
[----:B-1----:R-:W-:Y:S01]  /*0c70*/  IMAD.X R3, RZ, RZ, UR14, P0 ;  /* 0x0000000eff037e24 */ /* 0x002fe200080e06ff */
[----:B----4-:R-:W-:-:S04]  /*0c80*/  LEA R14, P0, R0, UR16, 0x2 ;  /* 0x00000010000e7c11 */ /* 0x010fc8000f8010ff */
        /* <DEDUP_REMOVED lines=18> */
.L_x_144:
[C---:B------:R-:W-:Y:S01]  /*0db0*/  ISETP.GE.AND P5, PT, R18.reuse, UR15, PT ;  /* 0x0000000f12007c0c */ /* 0x040fe2000bfa6270 */
[----:B------:R-:W4:Y:S01]  /*0dc0*/  LDCU.64 UR16, c[0x0][0x388] ;  /* 0x00007100ff1077ac */ /* 0x000f220008000a00 */
[----:B0-23--:R-:W-:Y:S01]  /*0dd0*/  IADD3 R0, P0, PT, R18, UR13, RZ ;  /* 0x0000000d12007c10 */ /* 0x00dfe2000ff1e0ff */
[----:B------:R-:W-:Y:S01]  /*0de0*/  IMAD.MOV.U32 R17, RZ, RZ, -0x1 ;  /* 0xffffffffff117424 */ /* 0x000fe200078e00ff */
[----:B------:R-:W0:Y:S01]  /*0df0*/  S2R R18, SR_TID.X ;  /* 0x0000000000127919 */ /* 0x000e220000002100 */
[----:B------:R-:W-:Y:S01]  /*0e00*/  ISETP.GE.AND P2, PT, R19, UR15, PT ;  /* 0x0000000f13007c0c */ /* 0x000fe2000bf46270 */
[----:B------:R-:W-:Y:S01]  /*0e10*/  IMAD.MOV.U32 R16, RZ, RZ, -0x1 ;  /* 0xffffffffff107424 */ /* 0x000fe200078e00ff */
[----:B-1----:R-:W-:Y:S02]  /*0e20*/  IADD3.X R3, PT, PT, RZ, UR14, RZ, P0, !PT ;  /* 0x0000000eff037c10 */ /* 0x002fe400087fe4ff */
[----:B------:R-:W-:Y:S02]  /*0e30*/  ISETP.GE.AND P3, PT, R20, UR15, PT ;  /* 0x0000000f14007c0c */ /* 0x000fe4000bf66270 */
[----:B------:R-:W-:-:S02]  /*0e40*/  ISETP.GE.AND P4, PT, R21, UR15, PT ;  /* 0x0000000f15007c0c */ /* 0x000fc4000bf86270 */
[----:B----4-:R-:W-:-:S04]  /*0e50*/  LEA R14, P0, R0, UR16, 0x2 ;  /* 0x00000010000e7c11 */ /* 0x010fc8000f8010ff */
[----:B------:R-:W-:Y:S01]  /*0e60*/  LEA.HI.X R15, R0, UR17, R3, 0x2, P0 ;  /* 0x00000011000f7c11 */ /* 0x000fe200080f1403 */
[----:B------:R-:W-:Y:S02]  /*0e70*/  IMAD.MOV.U32 R13, RZ, RZ, -0x1 ;  /* 0xffffffffff0d7424 */ /* 0x000fe400078e00ff */
[----:B------:R-:W-:Y:S02]  /*0e80*/  IMAD.MOV.U32 R12, RZ, RZ, -0x1 ;  /* 0xffffffffff0c7424 */ /* 0x000fe400078e00ff */
[----:B------:R1:W5:Y:S01]  /*0e90*/  @!P5 LDG.E R17, desc[UR18][R14.64] ;  /* 0x000000120e11d981 */ /* 0x000362000c1e1900 */
[----:B------:R-:W-:-:S03]  /*0ea0*/  ISETP.GE.AND P5, PT, R22, UR15, PT ;  /* 0x0000000f16007c0c */ /* 0x000fc6000bfa6270 */
[----:B------:R1:W5:Y:S01]  /*0eb0*/  @!P2 LDG.E R16, desc[UR18][R14.64+0x200] ;  /* 0x000200120e10a981 */ /* 0x000362000c1e1900 */
[C---:B0-----:R-:W-:Y:S01]  /*0ec0*/  LOP3.LUT R0, R18.reuse, 0x400, RZ, 0xfc, !PT ;  /* 0x0000040012007812 */ /* 0x041fe200078efcff */
[----:B------:R-:W-:Y:S01]  /*0ed0*/  VIADD R2, R18, 0x380 ;  /* 0x0000038012027836 */ /* 0x000fe20000000000 */
[----:B------:R-:W-:Y:S01]  /*0ee0*/  ISETP.GE.AND P2, PT, R23, UR15, PT ;  /* 0x0000000f17007c0c */ /* 0x000fe2000bf46270 */
[----:B------:R1:W5:Y:S01]  /*0ef0*/  @!P3 LDG.E R13, desc[UR18][R14.64+0x400] ;  /* 0x000400120e0db981 */ /* 0x000362000c1e1900 */
[----:B------:R-:W-:Y:S01]  /*0f00*/  ISETP.GE.AND P1, PT, R0, UR15, PT ;  /* 0x0000000f00007c0c */ /* 0x000fe2000bf26270 */
[----:B------:R-:W-:Y:S01]  /*0f10*/  VIADD R0, R18, 0x480 ;  /* 0x0000048012007836 */ /* 0x000fe20000000000 */
[----:B------:R-:W-:Y:S01]  /*0f20*/  ISETP.GE.AND P0, PT, R2, UR15, PT ;  /* 0x0000000f02007c0c */ /* 0x000fe2000bf06270 */
[----:B------:R1:W5:Y:S01]  /*0f30*/  @!P4 LDG.E R12, desc[UR18][R14.64+0x600] ;  /* 0x000600120e0cc981 */ /* 0x000362000c1e1900 */
[----:B------:R-:W-:Y:S01]  /*0f40*/  ISETP.GE.AND P3, PT, R24, UR15, PT ;  /* 0x0000000f18007c0c */ /* 0x000fe2000bf66270 */
[----:B------:R-:W-:Y:S01]  /*0f50*/  IMAD.MOV.U32 R10, RZ, RZ, -0x1 ;  /* 0xffffffffff0a7424 */ /* 0x000fe200078e00ff */
[----:B------:R-:W-:-:S02]  /*0f60*/  ISETP.GE.AND P4, PT, R0, UR15, PT ;  /* 0x0000000f00007c0c */ /* 0x000fc4000bf86270 */
[----:B------:R-:W-:Y:S01]  /*0f70*/  MOV R11, 0xffffffff ;  /* 0xffffffff000b7802 */ /* 0x000fe20000000f00 */
[C---:B------:R-:W-:Y:S02]  /*0f80*/  VIADD R0, R18.reuse, 0x580 ;  /* 0x0000058012007836 */ /* 0x040fe40000000000 */
[----:B------:R-:W-:Y:S01]  /*0f90*/  VIADD R2, R18, 0x600 ;  /* 0x0000060012027836 */ /* 0x000fe20000000000 */
[----:B------:R1:W5:Y:S01]  /*0fa0*/  @!P2 LDG.E R10, desc[UR18][R14.64+0xa00] ;  /* 0x000a00120e0aa981 */ /* 0x000362000c1e1900 */
[----:B------:R-:W-:Y:S01]  /*0fb0*/  IMAD.MOV.U32 R9, RZ, RZ, -0x1 ;  /* 0xffffffffff097424 */ /* 0x000fe200078e00ff */
[----:B------:R-:W-:Y:S01]  /*0fc0*/  MOV R7, 0xffffffff ;  /* 0xffffffff00077802 */ /* 0x000fe20000000f00 */
[----:B------:R-:W-:Y:S01]  /*0fd0*/  IMAD.MOV.U32 R8, RZ, RZ, -0x1 ;  /* 0xffffffffff087424 */ /* 0x000fe200078e00ff */
[----:B------:R1:W5:Y:S01]  /*0fe0*/  @!P5 LDG.E R11, desc[UR18][R14.64+0x800] ;  /* 0x000800120e0bd981 */ /* 0x000362000c1e1900 */
[----:B------:R-:W-:Y:S01]  /*0ff0*/  IMAD.MOV.U32 R6, RZ, RZ, -0x1 ;  /* 0xffffffffff067424 */ /* 0x000fe200078e00ff */
[----:B------:R-:W-:Y:S01]  /*1000*/  ISETP.GE.AND P5, PT, R0, UR15, PT ;  /* 0x0000000f00007c0c */ /* 0x000fe2000bfa6270 */
[----:B------:R-:W-:Y:S01]  /*1010*/  VIADD R0, R18, 0x680 ;  /* 0x0000068012007836 */ /* 0x000fe20000000000 */
[----:B------:R-:W-:Y:S01]  /*1020*/  ISETP.GE.AND P2, PT, R2, UR15, PT ;  /* 0x0000000f02007c0c */ /* 0x000fe2000bf46270 */
[----:B------:R-:W-:Y:S01]  /*1030*/  VIADD R2, R18, 0x700 ;  /* 0x0000070012027836 */ /* 0x000fe20000000000 */
[----:B------:R1:W5:Y:S01]  /*1040*/  @!P3 LDG.E R9, desc[UR18][R14.64+0xc00] ;  /* 0x000c00120e09b981 */ /* 0x000362000c1e1900 */
[----:B------:R-:W-:-:S03]  /*1050*/  ISETP.GE.AND P3, PT, R25, UR15, PT ;  /* 0x0000000f19007c0c */ /* 0x000fc6000bf66270 */
[----:B------:R1:W5:Y:S01]  /*1060*/  @!P0 LDG.E R8, desc[UR18][R14.64+0xe00] ;  /* 0x000e00120e088981 */ /* 0x000362000c1e1900 */
[----:B------:R-:W-:-:S03]  /*1070*/  ISETP.GE.AND P0, PT, R0, UR15, PT ;  /* 0x0000000f00007c0c */ /* 0x000fc6000bf06270 */
[----:B------:R1:W5:Y:S01]  /*1080*/  @!P1 LDG.E R7, desc[UR18][R14.64+0x1000] ;  /* 0x001000120e079981 */ /* 0x000362000c1e1900 */
[----:B------:R-:W-:-:S03]  /*1090*/  ISETP.GE.AND P1, PT, R2, UR15, PT ;  /* 0x0000000f02007c0c */ /* 0x000fc6000bf26270 */
[----:B------:R1:W5:Y:S01]  /*10a0*/  @!P4 LDG.E R6, desc[UR18][R14.64+0x1200] ;  /* 0x001200120e06c981 */ /* 0x000362000c1e1900 */
[----:B------:R-:W-:Y:S01]  /*10b0*/  ISETP.GE.AND P4, PT, R26, UR15, PT ;  /* 0x0000000f1a007c0c */ /* 0x000fe2000bf86270 */
[----:B------:R-:W-:Y:S01]  /*10c0*/  IMAD.MOV.U32 R5, RZ, RZ, -0x1 ;  /* 0xffffffffff057424 */ /* 0x000fe200078e00ff */
[----:B------:R-:W-:Y:S01]  /*10d0*/  MOV R0, 0xffffffff ;  /* 0xffffffff00007802 */ /* 0x000fe20000000f00 */
[----:B------:R-:W-:Y:S02]  /*10e0*/  IMAD.MOV.U32 R4, RZ, RZ, -0x1 ;  /* 0xffffffffff047424 */ /* 0x000fe400078e00ff */
        /* <DEDUP_REMOVED lines=9> */
.L_x_145:
[----:B------:R-:W2:Y:S02]  /*1180*/  LDCU.64 UR16, c[0x0][0x398] ;  /* 0x00007300ff1077ac */ /* 0x000ea40008000a00 */
[----:B--2---:R-:W-:-:S09]  /*1190*/  UISETP.GT.AND UP1, UPT, UR17, UR16, UPT ;  /* 0x000000101100728c */ /* 0x004fd2000bf24270 */
[----:B------:R-:W-:Y:S05]  /*11a0*/  BRA.U !UP1, `(.L_x_146) ;  /* 0x00000005093c7547 */ /* 0x000fea000b800000 */
[----:B------:R-:W2:Y:S01]  /*11b0*/  S2UR UR13, SR_CgaCtaId ;  /* 0x00000000000d79c3 */ /* 0x000ea20000008800 */
[----:B------:R-:W-:Y:S01]  /*11c0*/  UMOV UR4, 0x400 ;  /* 0x0000040000047882 */ /* 0x000fe20000000000 */
[----:B------:R-:W3:Y:S01]  /*11d0*/  LDCU UR14, c[0x0][0x398] ;  /* 0x00007300ff0e77ac */ /* 0x000ee20008000800 */
[----:B--2---:R-:W-:-:S03]  /*11e0*/  ULEA UR13, UR13, UR4, 0x18 ;  /* 0x000000040d0d7291 */ /* 0x004fc6000f8ec0ff */
[----:B---3--:R-:W-:-:S09]  /*11f0*/  UMOV UR4, URZ ;  /* 0x000000ff00047c82 */ /* 0x008fd20008000000 */
.L_x_147:
[----:B012---:R-:W-:Y:S01]  /*1200*/  IMAD R14, RZ, RZ, -UR14 ;  /* 0x8000000eff0e7e24 */ /* 0x007fe2000f8e02ff */
[----:B------:R-:W-:Y:S01]  /*1210*/  ULEA UR15, UR4, UR13, 0xa ;  /* 0x0000000d040f7291 */ /* 0x000fe2000f8e50ff */
[----:B------:R-:W-:Y:S01]  /*1220*/  IMAD.U32 R15, RZ, RZ, UR17 ;  /* 0x00000011ff0f7e24 */ /* 0x000fe2000f8e00ff */
[----:B------:R-:W-:-:S04]  /*1230*/  UIADD3 UR4, UPT, UPT, UR4, 0x1, URZ ;  /* 0x0000000104047890 */ /* 0x000fc8000fffe0ff */
[----:B------:R-:W-:Y:S01]  /*1240*/  VIADDMNMX R14, R14, R15, 0x8, PT ;  /* 0x000000080e0e7446 */ /* 0x000fe2000380010f */
[----:B------:R-:W-:-:S05]  /*1250*/  IMAD.MOV.U32 R15, RZ, RZ, -0x1 ;  /* 0xffffffffff0f7424 */ /* 0x000fca00078e00ff */
[----:B------:R-:W-:Y:S02]  /*1260*/  SHF.L.U32 R14, R15, R14, RZ ;  /* 0x0000000e0f0e7219 */ /* 0x000fe400000006ff */
[----:B-----5:R-:W-:-:S04]  /*1270*/  SHF.R.U32.HI R15, RZ, UR14, R17 ;  /* 0x0000000eff0f7c19 */ /* 0x020fc80008011611 */
[----:B------:R-:W-:-:S04]  /*1280*/  LOP3.LUT R15, R15, R14, RZ, 0x30, !PT ;  /* 0x0000000e0f0f7212 */ /* 0x000fc800078e30ff */
[----:B------:R-:W-:-:S05]  /*1290*/  LEA R15, R15, UR15, 0x2 ;  /* 0x0000000f0f0f7c11 */ /* 0x000fca000f8e10ff */
[----:B------:R0:W-:Y:S02]  /*12a0*/  ATOMS.POPC.INC.32 RZ, [R15+URZ] ;  /* 0x000000000fff7f8c */ /* 0x0001e4000d8000ff */
[----:B0-----:R-:W-:-:S04]  /*12b0*/  SHF.R.U32.HI R15, RZ, UR14, R16 ;  /* 0x0000000eff0f7c19 */ /* 0x001fc80008011610 */
        /* <DEDUP_REMOVED lines=55> */
[----:B0-----:R-:W-:Y:S01]  /*1630*/  SHF.R.U32.HI R15, RZ, UR14, R29 ;  /* 0x0000000eff0f7c19 */ /* 0x001fe2000801161d */
[----:B------:R-:W-:-:S03]  /*1640*/  UIADD3 UR14, UPT, UPT, UR14, 0x8, URZ ;  /* 0x000000080e0e7890 */ /* 0x000fc6000fffe0ff */
[----:B------:R-:W-:Y:S01]  /*1650*/  LOP3.LUT R14, R15, R14, RZ, 0x30, !PT ;  /* 0x0000000e0f0e7212 */ /* 0x000fe200078e30ff */
[----:B------:R-:W-:-:S03]  /*1660*/  UISETP.GE.AND UP1, UPT, UR14, UR17, UPT ;  /* 0x000000110e00728c */ /* 0x000fc6000bf26270 */
[----:B------:R-:W-:-:S05]  /*1670*/  LEA R14, R14, UR15, 0x2 ;  /* 0x0000000f0e0e7c11 */ /* 0x000fca000f8e10ff */
[----:B------:R2:W-:Y:S01]  /*1680*/  ATOMS.POPC.INC.32 RZ, [R14+URZ] ;  /* 0x000000000eff7f8c */ /* 0x0005e2000d8000ff */
[----:B------:R-:W-:Y:S05]  /*1690*/  BRA.U !UP1, `(.L_x_147) ;  /* 0xfffffff909d87547 */ /* 0x000fea000b83ffff */
.L_x_146:
[----:B------:R-:W-:Y:S05]  /*16a0*/  BRA.U !UP0, `(.L_x_148) ;  /* 0xfffffff508307547 */ /* 0x000fea000b83ffff */
.L_x_143:
[----:B------:R-:W-:Y:S01]  /*16b0*/  BAR.SYNC.DEFER_BLOCKING 0x0 ;  /* 0x0000000000007b1d */ /* 0x000fe20000010000 */
[----:B------:R-:W-:-:S05]  /*16c0*/  ISETP.NE.AND P0, PT, R28, RZ, PT ;  /* 0x000000ff1c00720c */ /* 0x000fca0003f05270 */
[----:B------:R-:W-:Y:S08]  /*16d0*/  BSSY.RECONVERGENT B0, `(.L_x_149) ;  /* 0x000016e000007945 */ /* 0x000ff00003800200 */
[----:B------:R-:W-:Y:S05]  /*16e0*/  @P0 BRA `(.L_x_150) ;  /* 0x0000001400b00947 */ /* 0x000fea0003800000 */
[----:B012345:R-:W0:Y:S01]  /*16f0*/  LDC.64 R2, c[0x0][0x398] ;  /* 0x0000e600ff027b82 */ /* 0x03fe220000000a00 */
[----:B------:R-:W-:Y:S01]  /*1700*/  IMAD.MOV.U32 R7, RZ, RZ, RZ ;  /* 0x000000ffff077224 */ /* 0x000fe200078e00ff */
[----:B0-----:R-:W-:-:S04]  /*1710*/  IADD3 R2, PT, PT, R3, 0x7, -R2 ;  /* 0x0000000703027810 */ /* 0x001fc80007ffe802 */
[----:B------:R-:W-:-:S04]  /*1720*/  SHF.R.S32.HI R3, RZ, 0x1f, R2 ;  /* 0x0000001fff037819 */ /* 0x000fc80000011402 */
[----:B------:R-:W-:-:S04]  /*1730*/  LEA.HI R0, R3, R2, RZ, 0x3 ;  /* 0x0000000203007211 */ /* 0x000fc800078f18ff */
[----:B------:R-:W-:-:S04]  /*1740*/  SHF.R.S32.HI R0, RZ, 0x3, R0 ;  /* 0x00000003ff007819 */ /* 0x000fc80000011400 */
[C---:B------:R-:W-:Y:S01]  /*1750*/  LOP3.LUT R9, R0.reuse, 0xffffff8, RZ, 0xc0, !PT ;  /* 0x0ffffff800097812 */ /* 0x040fe200078ec0ff */
[----:B------:R-:W-:-:S05]  /*1760*/  VIADD R8, R0, 0xffffffff ;  /* 0xffffffff00087836 */ /* 0x000fca0000000000 */
[----:B------:R-:W-:-:S13]  /*1770*/  ISETP.GE.U32.AND P0, PT, R8, 0x7, PT ;  /* 0x000000070800780c */ /* 0x000fda0003f06070 */
[----:B------:R-:W-:Y:S05]  /*1780*/  @!P0 BRA `(.L_x_151) ;  /* 0x00000004006c8947 */ /* 0x000fea0003800000 */
[----:B------:R-:W0:Y:S01]  /*1790*/  LDC.64 R2, c[0x0][0x380] ;  /* 0x0000e000ff027b82 */ /* 0x000e220000000a00 */
[----:B------:R-:W-:-:S07]  /*17a0*/  HFMA2 R11, -RZ, RZ, 0, 0 ;  /* 0x00000000ff0b7431 */ /* 0x000fce00000001ff */
.L_x_168:
[----:B------:R-:W-:Y:S01]  /*17b0*/  IMAD R29, R11, 0x400, R27 ;  /* 0x000004000b1d7824 */ /* 0x000fe200078e021b */
[----:B------:R-:W-:Y:S04]  /*17c0*/  BSSY.RECONVERGENT B1, `(.L_x_152) ;  /* 0x000000a000017945 */ /* 0x000fe80003800200 */
[----:B01234-:R-:W1:Y:S04]  /*17d0*/  LDS R4, [R29] ;  /* 0x000000001d047984 */ /* 0x01fe680000000800 */
[----:B------:R2:W3:Y:S04]  /*17e0*/  LDS R17, [R29+0x400] ;  /* 0x000400001d117984 */ /* 0x0004e80000000800 */
[----:B------:R2:W4:Y:S01]  /*17f0*/  LDS R15, [R29+0x800] ;  /* 0x000800001d0f7984 */ /* 0x0005220000000800 */
[----:B-1----:R-:W-:-:S13]  /*1800*/  ISETP.NE.AND P0, PT, R4, RZ, PT ;  /* 0x000000ff0400720c */ /* 0x002fda0003f05270 */
[----:B--234-:R-:W-:Y:S05]  /*1810*/  @!P0 BRA `(.L_x_153) ;  /* 0x0000000000108947 */ /* 0x01cfea0003800000 */
[----:B------:R-:W-:Y:S02]  /*1820*/  IMAD R7, R11, 0x100, R18 ;  /* 0x000001000b077824 */ /* 0x000fe400078e0212 */
[----:B------:R-:W-:Y:S02]  /*1830*/  IMAD.MOV.U32 R5, RZ, RZ, RZ ;  /* 0x000000ffff057224 */ /* 0x000fe400078e00ff */
[----:B0-----:R-:W-:-:S05]  /*1840*/  IMAD.WIDE.U32 R6, R7, 0x8, R2 ;  /* 0x0000000807067825 */ /* 0x001fca00078e0002 */
[----:B------:R1:W-:Y:S02]  /*1850*/  REDG.E.ADD.64.STRONG.GPU desc[UR18][R6.64], R4 ;  /* 0x000000040600798e */ /* 0x0003e4000c12e512 */
.L_x_153:
[----:B------:R-:W-:Y:S05]  /*1860*/  BSYNC.RECONVERGENT B1 ;  /* 0x0000000000017941 */ /* 0x000fea0003800200 */
.L_x_152:
[----:B------:R-:W2:Y:S01]  /*1870*/  LDS R10, [R29+0xc00] ;  /* 0x000c00001d0a7984 */ /* 0x000ea20000000800 */
[----:B------:R-:W-:Y:S01]  /*1880*/  ISETP.NE.AND P6, PT, R17, RZ, PT ;  /* 0x000000ff1100720c */ /* 0x000fe20003fc5270 */
[----:B------:R-:W-:Y:S01]  /*1890*/  BSSY.RECONVERGENT B1, `(.L_x_154) ;  /* 0x0000012000017945 */ /* 0x000fe20003800200 */
[----:B------:R-:W-:Y:S01]  /*18a0*/  ISETP.NE.AND P0, PT, R15, RZ, PT ;  /* 0x000000ff0f00720c */ /* 0x000fe20003f05270 */
[----:B------:R-:W3:Y:S04]  /*18b0*/  LDS R12, [R29+0x1000] ;  /* 0x001000001d0c7984 */ /* 0x000ee80000000800 */
[----:B------:R-:W4:Y:S04]  /*18c0*/  LDS R14, [R29+0x1400] ;  /* 0x001400001d0e7984 */ /* 0x000f280000000800 */
[----:B------:R-:W5:Y:S04]  /*18d0*/  LDS R16, [R29+0x1800] ;  /* 0x001800001d107984 */ /* 0x000f680000000800 */
[----:B------:R-:W0:Y:S01]  /*18e0*/  LDS R13, [R29+0x1c00] ;  /* 0x001c00001d0d7984 */ /* 0x000e220000000800 */
[----:B--2---:R-:W-:-:S02]  /*18f0*/  ISETP.NE.AND P1, PT, R10, RZ, PT ;  /* 0x000000ff0a00720c */ /* 0x004fc40003f25270 */
[----:B---3--:R-:W-:Y:S02]  /*1900*/  ISETP.NE.AND P2, PT, R12, RZ, PT ;  /* 0x000000ff0c00720c */ /* 0x008fe40003f45270 */
[----:B----4-:R-:W-:Y:S02]  /*1910*/  ISETP.NE.AND P3, PT, R14, RZ, PT ;  /* 0x000000ff0e00720c */ /* 0x010fe40003f65270 */
[----:B-----5:R-:W-:Y:S02]  /*1920*/  ISETP.NE.AND P4, PT, R16, RZ, PT ;  /* 0x000000ff1000720c */ /* 0x020fe40003f85270 */
[----:B0-----:R-:W-:Y:S01]  /*1930*/  ISETP.NE.AND P5, PT, R13, RZ, PT ;  /* 0x000000ff0d00720c */ /* 0x001fe20003fa5270 */
[----:B------:R-:W-:-:S12]  /*1940*/  @!P6 BRA `(.L_x_155) ;  /* 0x000000000018e947 */ /* 0x000fd80003800000 */
[----:B-1----:R-:W-:Y:S01]  /*1950*/  IMAD R7, R11, 0x100, R18 ;  /* 0x000001000b077824 */ /* 0x002fe200078e0212 */
[----:B------:R-:W-:Y:S01]  /*1960*/  MOV R5, RZ ;  /* 0x000000ff00057202 */ /* 0x000fe20000000f00 */
[----:B------:R-:W-:Y:S02]  /*1970*/  IMAD.MOV.U32 R4, RZ, RZ, R17 ;  /* 0x000000ffff047224 */ /* 0x000fe400078e0011 */
[----:B------:R-:W-:-:S04]  /*1980*/  VIADD R7, R7, 0x100 ;  /* 0x0000010007077836 */ /* 0x000fc80000000000 */
[----:B------:R-:W-:-:S05]  /*1990*/  IMAD.WIDE.U32 R6, R7, 0x8, R2 ;  /* 0x0000000807067825 */ /* 0x000fca00078e0002 */
[----:B------:R0:W-:Y:S02]  /*19a0*/  REDG.E.ADD.64.STRONG.GPU desc[UR18][R6.64], R4 ;  /* 0x000000040600798e */ /* 0x0001e4000c12e512 */
.L_x_155:
[----:B------:R-:W-:Y:S05]  /*19b0*/  BSYNC.RECONVERGENT B1 ;  /* 0x0000000000017941 */ /* 0x000fea0003800200 */
.L_x_154:
[----:B------:R-:W-:Y:S04]  /*19c0*/  BSSY.RECONVERGENT B1, `(.L_x_156) ;  /* 0x0000008000017945 */ /* 0x000fe80003800200 */
[----:B------:R-:W-:Y:S05]  /*19d0*/  @!P0 BRA `(.L_x_157) ;  /* 0x0000000000188947 */ /* 0x000fea0003800000 */
[----:B01----:R-:W-:Y:S02]  /*19e0*/  IMAD R5, R11, 0x100, R18 ;  /* 0x000001000b057824 */ /* 0x003fe400078e0212 */
[----:B------:R-:W-:Y:S02]  /*19f0*/  IMAD.MOV.U32 R6, RZ, RZ, R15 ;  /* 0x000000ffff067224 */ /* 0x000fe400078e000f */
[----:B------:R-:W-:Y:S02]  /*1a00*/  VIADD R5, R5, 0x200 ;  /* 0x0000020005057836 */ /* 0x000fe40000000000 */
[----:B------:R-:W-:Y:S02]  /*1a10*/  IMAD.MOV.U32 R7, RZ, RZ, RZ ;  /* 0x000000ffff077224 */ /* 0x000fe400078e00ff */
[----:B------:R-:W-:-:S05]  /*1a20*/  IMAD.WIDE.U32 R4, R5, 0x8, R2 ;  /* 0x0000000805047825 */ /* 0x000fca00078e0002 */
[----:B------:R2:W-:Y:S02]  /*1a30*/  REDG.E.ADD.64.STRONG.GPU desc[UR18][R4.64], R6 ;  /* 0x000000060400798e */ /* 0x0005e4000c12e512 */
.L_x_157:
[----:B------:R-:W-:Y:S05]  /*1a40*/  BSYNC.RECONVERGENT B1 ;  /* 0x0000000000017941 */ /* 0x000fea0003800200 */
.L_x_156:
[----:B------:R-:W-:Y:S04]  /*1a50*/  BSSY.RECONVERGENT B1, `(.L_x_158) ;  /* 0x0000008000017945 */ /* 0x000fe80003800200 */
[----:B------:R-:W-:Y:S05]  /*1a60*/  @!P1 BRA `(.L_x_159) ;  /* 0x0000000000189947 */ /* 0x000fea0003800000 */
[----:B012---:R-:W-:Y:S01]  /*1a70*/  IMAD R5, R11, 0x100, R18 ;  /* 0x000001000b057824 */ /* 0x007fe200078e0212 */
[----:B------:R-:W-:Y:S01]  /*1a80*/  MOV R6, R10 ;  /* 0x0000000a00067202 */ /* 0x000fe20000000f00 */
[----:B------:R-:W-:Y:S02]  /*1a90*/  IMAD.MOV.U32 R7, RZ, RZ, RZ ;  /* 0x000000ffff077224 */ /* 0x000fe400078e00ff */
[----:B------:R-:W-:-:S04]  /*1aa0*/  VIADD R5, R5, 0x300 ;  /* 0x0000030005057836 */ /* 0x000fc80000000000 */
[----:B------:R-:W-:-:S05]  /*1ab0*/  IMAD.WIDE.U32 R4, R5, 0x8, R2 ;  /* 0x0000000805047825 */ /* 0x000fca00078e0002 */
[----:B------:R3:W-:Y:S02]  /*1ac0*/  REDG.E.ADD.64.STRONG.GPU desc[UR18][R4.64], R6 ;  /* 0x000000060400798e */ /* 0x0007e4000c12e512 */
.L_x_159:
[----:B------:R-:W-:Y:S05]  /*1ad0*/  BSYNC.RECONVERGENT B1 ;  /* 0x0000000000017941 */ /* 0x000fea0003800200 */
.L_x_158:
[----:B------:R-:W-:Y:S04]  /*1ae0*/  BSSY.RECONVERGENT B1, `(.L_x_160) ;  /* 0x0000008000017945 */ /* 0x000fe80003800200 */
[----:B------:R-:W-:Y:S05]  /*1af0*/  @!P2 BRA `(.L_x_161) ;  /* 0x000000000018a947 */ /* 0x000fea0003800000 */
[----:B0123--:R-:W-:Y:S02]  /*1b00*/  IMAD R5, R11, 0x100, R18 ;  /* 0x000001000b057824 */ /* 0x00ffe400078e0212 */
[----:B------:R-:W-:Y:S02]  /*1b10*/  IMAD.MOV.U32 R6, RZ, RZ, R12 ;  /* 0x000000ffff067224 */ /* 0x000fe400078e000c */
[----:B------:R-:W-:Y:S02]  /*1b20*/  VIADD R5, R5, 0x400 ;  /* 0x0000040005057836 */ /* 0x000fe40000000000 */
[----:B------:R-:W-:Y:S02]  /*1b30*/  IMAD.MOV.U32 R7, RZ, RZ, RZ ;  /* 0x000000ffff077224 */ /* 0x000fe400078e00ff */
[----:B------:R-:W-:-:S05]  /*1b40*/  IMAD.WIDE.U32 R4, R5, 0x8, R2 ;  /* 0x0000000805047825 */ /* 0x000fca00078e0002 */
[----:B------:R4:W-:Y:S02]  /*1b50*/  REDG.E.ADD.64.STRONG.GPU desc[UR18][R4.64], R6 ;  /* 0x000000060400798e */ /* 0x0009e4000c12e512 */
.L_x_161:
[----:B------:R-:W-:Y:S05]  /*1b60*/  BSYNC.RECONVERGENT B1 ;  /* 0x0000000000017941 */ /* 0x000fea0003800200 */
.L_x_160:
[----:B------:R-:W-:Y:S04]  /*1b70*/  BSSY.RECONVERGENT B1, `(.L_x_162) ;  /* 0x0000007000017945 */ /* 0x000fe80003800200 */
[----:B------:R-:W-:Y:S05]  /*1b80*/  @!P3 BRA `(.L_x_163) ;  /* 0x000000000014b947 */ /* 0x000fea0003800000 */
[----:B01234-:R-:W-:Y:S02]  /*1b90*/  IMAD R5, R11, 0x100, R18 ;  /* 0x000001000b057824 */ /* 0x01ffe400078e0212 */
[----:B------:R-:W-:-:S03]  /*1ba0*/  IMAD.MOV.U32 R15, RZ, RZ, RZ ;  /* 0x000000ffff0f7224 */ /* 0x000fc600078e00ff */
[----:B------:R-:W-:-:S05]  /*1bb0*/  IADD3 R5, PT, PT, R5, 0x500, RZ ;  /* 0x0000050005057810 */ /* 0x000fca0007ffe0ff */
[----:B------:R-:W-:-:S05]  /*1bc0*/  IMAD.WIDE.U32 R4, R5, 0x8, R2 ;  /* 0x0000000805047825 */ /* 0x000fca00078e0002 */
[----:B------:R0:W-:Y:S02]  /*1bd0*/  REDG.E.ADD.64.STRONG.GPU desc[UR18][R4.64], R14 ;  /* 0x0000000e0400798e */ /* 0x0001e4000c12e512 */
.L_x_163:
[----:B------:R-:W-:Y:S05]  /*1be0*/  BSYNC.RECONVERGENT B1 ;  /* 0x0000000000017941 */ /* 0x000fea0003800200 */
.L_x_162:
[----:B------:R-:W-:Y:S04]  /*1bf0*/  BSSY.RECONVERGENT B1, `(.L_x_164) ;  /* 0x0000007000017945 */ /* 0x000fe80003800200 */
[----:B------:R-:W-:Y:S05]  /*1c00*/  @!P4 BRA `(.L_x_165) ;  /* 0x000000000014c947 */ /* 0x000fea0003800000 */
[----:B01234-:R-:W-:Y:S02]  /*1c10*/  IMAD R5, R11, 0x100, R18 ;  /* 0x000001000b057824 */ /* 0x01ffe400078e0212 */
[----:B------:R-:W-:Y:S02]  /*1c20*/  IMAD.MOV.U32 R17, RZ, RZ, RZ ;  /* 0x000000ffff117224 */ /* 0x000fe400078e00ff */
[----:B------:R-:W-:-:S04]  /*1c30*/  VIADD R5, R5, 0x600 ;  /* 0x0000060005057836 */ /* 0x000fc80000000000 */
[----:B------:R-:W-:-:S05]  /*1c40*/  IMAD.WIDE.U32 R4, R5, 0x8, R2 ;  /* 0x0000000805047825 */ /* 0x000fca00078e0002 */
[----:B------:R0:W-:Y:S02]  /*1c50*/  REDG.E.ADD.64.STRONG.GPU desc[UR18][R4.64], R16 ;  /* 0x000000100400798e */ /* 0x0001e4000c12e512 */
.L_x_165:
[----:B------:R-:W-:Y:S05]  /*1c60*/  BSYNC.RECONVERGENT B1 ;  /* 0x0000000000017941 */ /* 0x000fea0003800200 */
.L_x_164:
[----:B------:R-:W-:Y:S04]  /*1c70*/  BSSY.RECONVERGENT B1, `(.L_x_166) ;  /* 0x0000008000017945 */ /* 0x000fe80003800200 */
[----:B------:R-:W-:Y:S05]  /*1c80*/  @!P5 BRA `(.L_x_167) ;  /* 0x000000000018d947 */ /* 0x000fea0003800000 */
[----:B01234-:R-:W-:Y:S01]  /*1c90*/  IMAD R5, R11, 0x100, R18 ;  /* 0x000001000b057824 */ /* 0x01ffe200078e0212 */
[----:B------:R-:W-:Y:S01]  /*1ca0*/  MOV R6, R13 ;  /* 0x0000000d00067202 */ /* 0x000fe20000000f00 */
[----:B------:R-:W-:Y:S02]  /*1cb0*/  IMAD.MOV.U32 R7, RZ, RZ, RZ ;  /* 0x000000ffff077224 */ /* 0x000fe400078e00ff */
[----:B------:R-:W-:-:S04]  /*1cc0*/  VIADD R5, R5, 0x700 ;  /* 0x0000070005057836 */ /* 0x000fc80000000000 */
[----:B------:R-:W-:-:S05]  /*1cd0*/  IMAD.WIDE.U32 R4, R5, 0x8, R2 ;  /* 0x0000000805047825 */ /* 0x000fca00078e0002 */
[----:B------:R0:W-:Y:S02]  /*1ce0*/  REDG.E.ADD.64.STRONG.GPU desc[UR18][R4.64], R6 ;  /* 0x000000060400798e */ /* 0x0001e4000c12e512 */
.L_x_167:
[----:B------:R-:W-:Y:S05]  /*1cf0*/  BSYNC.RECONVERGENT B1 ;  /* 0x0000000000017941 */ /* 0x000fea0003800200 */
.L_x_166:
[----:B------:R-:W-:-:S05]  /*1d00*/  VIADD R11, R11, 0x8 ;  /* 0x000000080b0b7836 */ /* 0x000fca0000000000 */
[----:B------:R-:W-:-:S13]  /*1d10*/  ISETP.NE.AND P0, PT, R11, R9, PT ;  /* 0x000000090b00720c */ /* 0x000fda0003f05270 */
[----:B------:R-:W-:Y:S05]  /*1d20*/  @P0 BRA `(.L_x_168) ;  /* 0xfffffff800a00947 */ /* 0x000fea000383ffff */
[----:B01234-:R-:W-:-:S07]  /*1d30*/  IMAD.MOV.U32 R7, RZ, RZ, R9 ;  /* 0x000000ffff077224 */ /* 0x01ffce00078e0009 */
.L_x_151:
[----:B------:R-:W-:Y:S01]  /*1d40*/  UISETP.NE.AND UP0, UPT, UR20, URZ, UPT ;  /* 0x000000ff1400728c */ /* 0x000fe2000bf05270 */
[----:B------:R-:W-:Y:S01]  /*1d50*/  IMAD.U32 R2, RZ, RZ, UR9 ;  /* 0x00000009ff027e24 */ /* 0x000fe2000f8e00ff */
[----:B------:R-:W-:Y:S01]  /*1d60*/  LOP3.LUT R11, R0, 0x1, RZ, 0xc0, !PT ;  /* 0x00000001000b7812 */ /* 0x000fe200078ec0ff */
[----:B------:R-:W-:-:S03]  /*1d70*/  IMAD.U32 R10, RZ, RZ, UR20 ;  /* 0x00000014ff0a7e24 */ /* 0x000fc6000f8e00ff */
[----:B------:R-:W-:Y:S01]  /*1d80*/  IADD3 R0, PT, PT, R2, -0x1, RZ ;  /* 0xffffffff02007810 */ /* 0x000fe20007ffe0ff */
[----:B------:R-:W-:Y:S02]  /*1d90*/  VIADD R10, R10, 0xffffffff ;  /* 0xffffffff0a0a7836 */ /* 0x000fe40000000000 */
[----:B------:R-:W-:Y:S05]  /*1da0*/  BRA.U !UP0, `(.L_x_169) ;  /* 0x00000005086c7547 */ /* 0x000fea000b800000 */
[----:B------:R-:W-:-:S13]  /*1db0*/  ISETP.GE.U32.AND P0, PT, R10, 0x3, PT ;  /* 0x000000030a00780c */ /* 0x000fda0003f06070 */
[----:B------:R-:W-:Y:S05]  /*1dc0*/  @!P0 BRA `(.L_x_170) ;  /* 0x0000000000bc8947 */ /* 0x000fea0003800000 */
[----:B------:R-:W-:Y:S01]  /*1dd0*/  IMAD R2, R7, 0x400, R27 ;  /* 0x0000040007027824 */ /* 0x000fe200078e021b */
[----:B------:R-:W-:Y:S04]  /*1de0*/  BSSY.RECONVERGENT B1, `(.L_x_171) ;  /* 0x0000010000017945 */ /* 0x000fe80003800200 */
[----:B------:R-:W0:Y:S04]  /*1df0*/  LDS R13, [R2] ;  /* 0x00000000020d7984 */ /* 0x000e280000000800 */
[----:B------:R-:W1:Y:S04]  /*1e00*/  LDS R14, [R2+0x400] ;  /* 0x00040000020e7984 */ /* 0x000e680000000800 */
[----:B------:R-:W2:Y:S04]  /*1e10*/  LDS R6, [R2+0x800] ;  /* 0x0008000002067984 */ /* 0x000ea80000000800 */
[----:B------:R-:W3:Y:S01]  /*1e20*/  LDS R12, [R2+0xc00] ;  /* 0x000c0000020c7984 */ /* 0x000ee20000000800 */
[----:B0-----:R-:W-:-:S02]  /*1e30*/  ISETP.NE.AND P0, PT, R13, RZ, PT ;  /* 0x000000ff0d00720c */ /* 0x001fc40003f05270 */
[----:B-1----:R-:W-:Y:S02]  /*1e40*/  ISETP.NE.AND P1, PT, R14, RZ, PT ;  /* 0x000000ff0e00720c */ /* 0x002fe40003f25270 */
[----:B--2---:R-:W-:Y:S02]  /*1e50*/  ISETP.NE.AND P2, PT, R6, RZ, PT ;  /* 0x000000ff0600720c */ /* 0x004fe40003f45270 */
[----:B---3--:R-:W-:-:S07]  /*1e60*/  ISETP.NE.AND P3, PT, R12, RZ, PT ;  /* 0x000000ff0c00720c */ /* 0x008fce0003f65270 */
[----:B------:R-:W-:Y:S06]  /*1e70*/  @!P0 BRA `(.L_x_172) ;  /* 0x0000000000188947 */ /* 0x000fec0003800000 */
[----:B------:R-:W0:Y:S01]  /*1e80*/  LDC.64 R4, c[0x0][0x380] ;  /* 0x0000e000ff047b82 */ /* 0x000e220000000a00 */
[----:B------:R-:W-:Y:S02]  /*1e90*/  IMAD R3, R7, 0x100, R18 ;  /* 0x0000010007037824 */ /* 0x000fe400078e0212 */
[----:B------:R-:W-:Y:S02]  /*1ea0*/  IMAD.MOV.U32 R2, RZ, RZ, R13 ;  /* 0x000000ffff027224 */ /* 0x000fe400078e000d */
[----:B0-----:R-:W-:-:S04]  /*1eb0*/  IMAD.WIDE.U32 R4, R3, 0x8, R4 ;  /* 0x0000000803047825 */ /* 0x001fc800078e0004 */
[----:B------:R-:W-:-:S05]  /*1ec0*/  IMAD.MOV.U32 R3, RZ, RZ, RZ ;  /* 0x000000ffff037224 */ /* 0x000fca00078e00ff */
[----:B------:R0:W-:Y:S02]  /*1ed0*/  REDG.E.ADD.64.STRONG.GPU desc[UR18][R4.64], R2 ;  /* 0x000000020400798e */ /* 0x0001e4000c12e512 */
.L_x_172:
[----:B------:R-:W-:Y:S05]  /*1ee0*/  BSYNC.RECONVERGENT B1 ;  /* 0x0000000000017941 */ /* 0x000fea0003800200 */
.L_x_171:
[----:B------:R-:W-:Y:S04]  /*1ef0*/  BSSY.RECONVERGENT B1, `(.L_x_173) ;  /* 0x0000008000017945 */ /* 0x000fe80003800200 */
[----:B------:R-:W-:Y:S05]  /*1f00*/  @!P1 BRA `(.L_x_174) ;  /* 0x0000000000189947 */ /* 0x000fea0003800000 */
[----:B0-----:R-:W0:Y:S01]  /*1f10*/  LDC.64 R2, c[0x0][0x380] ;  /* 0x0000e000ff027b82 */ /* 0x001e220000000a00 */
[----:B------:R-:W-:Y:S02]  /*1f20*/  IMAD R5, R7, 0x100, R18 ;  /* 0x0000010007057824 */ /* 0x000fe400078e0212 */
[----:B------:R-:W-:Y:S02]  /*1f30*/  HFMA2 R15, -RZ, RZ, 0, 0 ;  /* 0x00000000ff0f7431 */ /* 0x000fe400000001ff */
[----:B------:R-:W-:-:S04]  /*1f40*/  VIADD R5, R5, 0x100 ;  /* 0x0000010005057836 */ /* 0x000fc80000000000 */
[----:B0-----:R-:W-:-:S05]  /*1f50*/  IMAD.WIDE.U32 R2, R5, 0x8, R2 ;  /* 0x0000000805027825 */ /* 0x001fca00078e0002 */
[----:B------:R1:W-:Y:S02]  /*1f60*/  REDG.E.ADD.64.STRONG.GPU desc[UR18][R2.64], R14 ;  /* 0x0000000e0200798e */ /* 0x0003e4000c12e512 */
.L_x_174:
[----:B------:R-:W-:Y:S05]  /*1f70*/  BSYNC.RECONVERGENT B1 ;  /* 0x0000000000017941 */ /* 0x000fea0003800200 */
.L_x_173:
[----:B------:R-:W-:Y:S04]  /*1f80*/  BSSY.RECONVERGENT B1, `(.L_x_175) ;  /* 0x0000009000017945 */ /* 0x000fe80003800200 */
[----:B------:R-:W-:Y:S05]  /*1f90*/  @!P2 BRA `(.L_x_176) ;  /* 0x00000000001ca947 */ /* 0x000fea0003800000 */
[----:B01----:R-:W0:Y:S01]  /*1fa0*/  LDC.64 R2, c[0x0][0x380] ;  /* 0x0000e000ff027b82 */ /* 0x003e220000000a00 */
[----:B------:R-:W-:Y:S02]  /*1fb0*/  IMAD R5, R7, 0x100, R18 ;  /* 0x0000010007057824 */ /* 0x000fe400078e0212 */
[----:B------:R-:W-:Y:S02]  /*1fc0*/  IMAD.MOV.U32 R4, RZ, RZ, R6 ;  /* 0x000000ffff047224 */ /* 0x000fe400078e0006 */
[----:B------:R-:W-:-:S04]  /*1fd0*/  VIADD R5, R5, 0x200 ;  /* 0x0000020005057836 */ /* 0x000fc80000000000 */
[----:B0-----:R-:W-:-:S04]  /*1fe0*/  IMAD.WIDE.U32 R2, R5, 0x8, R2 ;  /* 0x0000000805027825 */ /* 0x001fc800078e0002 */
[----:B------:R-:W-:-:S05]  /*1ff0*/  IMAD.MOV.U32 R5, RZ, RZ, RZ ;  /* 0x000000ffff057224 */ /* 0x000fca00078e00ff */
[----:B------:R2:W-:Y:S02]  /*2000*/  REDG.E.ADD.64.STRONG.GPU desc[UR18][R2.64], R4 ;  /* 0x000000040200798e */ /* 0x0005e4000c12e512 */
.L_x_176:
[----:B------:R-:W-:Y:S05]  /*2010*/  BSYNC.RECONVERGENT B1 ;  /* 0x0000000000017941 */ /* 0x000fea0003800200 */
.L_x_175:
[----:B------:R-:W-:Y:S04]  /*2020*/  BSSY.RECONVERGENT B1, `(.L_x_177) ;  /* 0x0000008000017945 */ /* 0x000fe80003800200 */
[----:B------:R-:W-:Y:S05]  /*2030*/  @!P3 BRA `(.L_x_178) ;  /* 0x000000000018b947 */ /* 0x000fea0003800000 */
[----:B012---:R-:W0:Y:S01]  /*2040*/  LDC.64 R2, c[0x0][0x380] ;  /* 0x0000e000ff027b82 */ /* 0x007e220000000a00 */
[----:B------:R-:W-:Y:S01]  /*2050*/  IMAD R5, R7, 0x100, R18 ;  /* 0x0000010007057824 */ /* 0x000fe200078e0212 */
[----:B------:R-:W-:-:S03]  /*2060*/  MOV R13, RZ ;  /* 0x000000ff000d7202 */ /* 0x000fc60000000f00 */
[----:B------:R-:W-:-:S04]  /*2070*/  VIADD R5, R5, 0x300 ;  /* 0x0000030005057836 */ /* 0x000fc80000000000 */
[----:B0-----:R-:W-:-:S05]  /*2080*/  IMAD.WIDE.U32 R2, R5, 0x8, R2 ;  /* 0x0000000805027825 */ /* 0x001fca00078e0002 */
[----:B------:R3:W-:Y:S02]  /*2090*/  REDG.E.ADD.64.STRONG.GPU desc[UR18][R2.64], R12 ;  /* 0x0000000c0200798e */ /* 0x0007e4000c12e512 */
.L_x_178:
[----:B------:R-:W-:Y:S05]  /*20a0*/  BSYNC.RECONVERGENT B1 ;  /* 0x0000000000017941 */ /* 0x000fea0003800200 */
.L_x_177:
[----:B------:R-:W-:-:S07]  /*20b0*/  VIADD R7, R7, 0x4 ;  /* 0x0000000407077836 */ /* 0x000fce0000000000 */
.L_x_170:
[----:B------:R-:W-:Y:S01]  /*20c0*/  UISETP.NE.AND UP0, UPT, UR9, URZ, UPT ;  /* 0x000000ff0900728c */ /* 0x000fe2000bf05270 */
[----:B------:R-:W-:Y:S08]  /*20d0*/  BSSY.RECONVERGENT B1, `(.L_x_169) ;  /* 0x0000028000017945 */ /* 0x000ff00003800200 */
[----:B------:R-:W-:Y:S05]  /*20e0*/  BRA.U !UP0, `(.L_x_179) ;  /* 0x0000000108987547 */ /* 0x000fea000b800000 */
[----:B------:R-:W-:-:S13]  /*20f0*/  ISETP.NE.AND P0, PT, R0, RZ, PT ;  /* 0x000000ff0000720c */ /* 0x000fda0003f05270 */
[----:B------:R-:W-:Y:S05]  /*2100*/  @!P0 BRA `(.L_x_180) ;  /* 0x0000000000608947 */ /* 0x000fea0003800000 */
[----:B0123--:R-:W-:Y:S01]  /*2110*/  IMAD R2, R7, 0x400, R27 ;  /* 0x0000040007027824 */ /* 0x00ffe200078e021b */
[----:B------:R-:W-:Y:S04]  /*2120*/  BSSY.RECONVERGENT B2, `(.L_x_181) ;  /* 0x000000b000027945 */ /* 0x000fe80003800200 */
[----:B------:R-:W0:Y:S04]  /*2130*/  LDS R4, [R2] ;  /* 0x0000000002047984 */ /* 0x000e280000000800 */
[----:B------:R-:W1:Y:S01]  /*2140*/  LDS R6, [R2+0x400] ;  /* 0x0004000002067984 */ /* 0x000e620000000800 */
[----:B0-----:R-:W-:-:S02]  /*2150*/  ISETP.NE.AND P0, PT, R4, RZ, PT ;  /* 0x000000ff0400720c */ /* 0x001fc40003f05270 */
[----:B-1----:R-:W-:-:S11]  /*2160*/  ISETP.NE.AND P1, PT, R6, RZ, PT ;  /* 0x000000ff0600720c */ /* 0x002fd60003f25270 */
[----:B------:R-:W-:Y:S05]  /*2170*/  @!P0 BRA `(.L_x_182) ;  /* 0x0000000000148947 */ /* 0x000fea0003800000 */
[----:B------:R-:W0:Y:S01]  /*2180*/  LDC.64 R2, c[0x0][0x380] ;  /* 0x0000e000ff027b82 */ /* 0x000e220000000a00 */
[----:B------:R-:W-:-:S04]  /*2190*/  IMAD R5, R7, 0x100, R18 ;  /* 0x0000010007057824 */ /* 0x000fc800078e0212 */
[----:B0-----:R-:W-:-:S04]  /*21a0*/  IMAD.WIDE.U32 R2, R5, 0x8, R2 ;  /* 0x0000000805027825 */ /* 0x001fc800078e0002 */
[----:B------:R-:W-:-:S05]  /*21b0*/  IMAD.MOV.U32 R5, RZ, RZ, RZ ;  /* 0x000000ffff057224 */ /* 0x000fca00078e00ff */
[----:B------:R0:W-:Y:S02]  /*21c0*/  REDG.E.ADD.64.STRONG.GPU desc[UR18][R2.64], R4 ;  /* 0x000000040200798e */ /* 0x0001e4000c12e512 */
.L_x_182:
[----:B------:R-:W-:Y:S05]  /*21d0*/  BSYNC.RECONVERGENT B2 ;  /* 0x0000000000027941 */ /* 0x000fea0003800200 */
.L_x_181:
[----:B------:R-:W-:Y:S04]  /*21e0*/  BSSY.RECONVERGENT B2, `(.L_x_183) ;  /* 0x0000009000027945 */ /* 0x000fe80003800200 */
[----:B------:R-:W-:Y:S05]  /*21f0*/  @!P1 BRA `(.L_x_184) ;  /* 0x00000000001c9947 */ /* 0x000fea0003800000 */
[----:B0-----:R-:W0:Y:S01]  /*2200*/  LDC.64 R2, c[0x0][0x380] ;  /* 0x0000e000ff027b82 */ /* 0x001e220000000a00 */
[----:B------:R-:W-:-:S05]  /*2210*/  IMAD R4, R7, 0x100, R18 ;  /* 0x0000010007047824 */ /* 0x000fca00078e0212 */
[----:B------:R-:W-:Y:S01]  /*2220*/  IADD3 R5, PT, PT, R4, 0x100, RZ ;  /* 0x0000010004057810 */ /* 0x000fe20007ffe0ff */
[----:B------:R-:W-:-:S04]  /*2230*/  IMAD.MOV.U32 R4, RZ, RZ, R6 ;  /* 0x000000ffff047224 */ /* 0x000fc800078e0006 */
[----:B0-----:R-:W-:-:S04]  /*2240*/  IMAD.WIDE.U32 R2, R5, 0x8, R2 ;  /* 0x0000000805027825 */ /* 0x001fc800078e0002 */
[----:B------:R-:W-:-:S05]  /*2250*/  IMAD.MOV.U32 R5, RZ, RZ, RZ ;  /* 0x000000ffff057224 */ /* 0x000fca00078e00ff */
[----:B------:R1:W-:Y:S02]  /*2260*/  REDG.E.ADD.64.STRONG.GPU desc[UR18][R2.64], R4 ;  /* 0x000000040200798e */ /* 0x0003e4000c12e512 */
.L_x_184:
[----:B------:R-:W-:Y:S05]  /*2270*/  BSYNC.RECONVERGENT B2 ;  /* 0x0000000000027941 */ /* 0x000fea0003800200 */
.L_x_183:
[----:B------:R-:W-:-:S07]  /*2280*/  VIADD R7, R7, 0x2 ;  /* 0x0000000207077836 */ /* 0x000fce0000000000 */
.L_x_180:
[----:B------:R-:W-:-:S13]  /*2290*/  ISETP.NE.AND P0, PT, R11, RZ, PT ;  /* 0x000000ff0b00720c */ /* 0x000fda0003f05270 */
[----:B------:R-:W-:Y:S05]  /*22a0*/  @!P0 BRA `(.L_x_179) ;  /* 0x0000000000288947 */ /* 0x000fea0003800000 */
[----:B0123--:R-:W-:-:S05]  /*22b0*/  IMAD R2, R7, 0x400, R27 ;  /* 0x0000040007027824 */ /* 0x00ffca00078e021b */
[----:B------:R-:W0:Y:S02]  /*22c0*/  LDS R6, [R2] ;  /* 0x0000000002067984 */ /* 0x000e240000000800 */
[----:B0-----:R-:W-:-:S13]  /*22d0*/  ISETP.NE.AND P0, PT, R6, RZ, PT ;  /* 0x000000ff0600720c */ /* 0x001fda0003f05270 */
[----:B------:R-:W-:Y:S05]  /*22e0*/  @!P0 BRA `(.L_x_179) ;  /* 0x0000000000188947 */ /* 0x000fea0003800000 */
[----:B------:R-:W0:Y:S01]  /*22f0*/  LDC.64 R2, c[0x0][0x380] ;  /* 0x0000e000ff027b82 */ /* 0x000e220000000a00 */
[----:B------:R-:W-:-:S04]  /*2300*/  IMAD R5, R7, 0x100, R18 ;  /* 0x0000010007057824 */ /* 0x000fc800078e0212 */
[----:B0-----:R-:W-:Y:S01]  /*2310*/  IMAD.WIDE.U32 R4, R5, 0x8, R2 ;  /* 0x0000000805047825 */ /* 0x001fe200078e0002 */
[----:B------:R-:W-:-:S03]  /*2320*/  MOV R2, R6 ;  /* 0x0000000600027202 */ /* 0x000fc60000000f00 */
[----:B------:R-:W-:-:S05]  /*2330*/  IMAD.MOV.U32 R3, RZ, RZ, RZ ;  /* 0x000000ffff037224 */ /* 0x000fca00078e00ff */
[----:B------:R4:W-:Y:S02]  /*2340*/  REDG.E.ADD.64.STRONG.GPU desc[UR18][R4.64], R2 ;  /* 0x000000020400798e */ /* 0x0009e4000c12e512 */
.L_x_179:
[----:B------:R-:W-:Y:S05]  /*2350*/  BSYNC.RECONVERGENT B1 ;  /* 0x0000000000017941 */ /* 0x000fea0003800200 */
.L_x_169:
[----:B------:R-:W-:-:S13]  /*2360*/  ISETP.GT.U32.AND P0, PT, R18, 0x7f, PT ;  /* 0x0000007f1200780c */ /* 0x000fda0003f04070 */
[----:B------:R-:W-:Y:S05]  /*2370*/  @P0 BRA `(.L_x_150) ;  /* 0x00000008008c0947 */ /* 0x000fea0003800000 */
[----:B------:R-:W-:Y:S01]  /*2380*/  ISETP.GE.U32.AND P0, PT, R8, 0x7, PT ;  /* 0x000000070800780c */ /* 0x000fe20003f06070 */
[----:B------:R-:W-:-:S12]  /*2390*/  IMAD.MOV.U32 R7, RZ, RZ, RZ ;  /* 0x000000ffff077224 */ /* 0x000fd800078e00ff */
[----:B------:R-:W-:Y:S05]  /*23a0*/  @!P0 BRA `(.L_x_185) ;  /* 0x0000000400148947 */ /* 0x000fea0003800000 */
[----:B01234-:R-:W0:Y:S01]  /*23b0*/  LDC.64 R2, c[0x0][0x380] ;  /* 0x0000e000ff027b82 */ /* 0x01fe220000000a00 */
[----:B------:R-:W-:-:S07]  /*23c0*/  IMAD.MOV.U32 R8, RZ, RZ, RZ ;  /* 0x000000ffff087224 */ /* 0x000fce00078e00ff */
.L_x_202:
[C---:B------:R-:W-:Y:S01]  /*23d0*/  IMAD R29, R8.reuse, 0x400, R27 ;  /* 0x00000400081d7824 */ /* 0x040fe200078e021b */
[----:B------:R-:W-:Y:S01]  /*23e0*/  BSSY.RECONVERGENT B1, `(.L_x_186) ;  /* 0x000000c000017945 */ /* 0x000fe20003800200 */
[----:B01234-:R-:W-:-:S03]  /*23f0*/  IMAD R5, R8, 0x100, R18 ;  /* 0x0000010008057824 */ /* 0x01ffc600078e0212 */
[----:B------:R-:W1:Y:S01]  /*2400*/  LDS R6, [R29+0x200] ;  /* 0x000200001d067984 */ /* 0x000e620000000800 */
[----:B0-----:R-:W-:-:S03]  /*2410*/  IMAD.WIDE.U32 R4, R5, 0x8, R2 ;  /* 0x0000000805047825 */ /* 0x001fc600078e0002 */
[----:B------:R-:W0:Y:S04]  /*2420*/  LDS R12, [R29+0x600] ;  /* 0x000600001d0c7984 */ /* 0x000e280000000800 */
[----:B------:R2:W3:Y:S04]  /*2430*/  LDS R17, [R29+0xa00] ;  /* 0x000a00001d117984 */ /* 0x0004e80000000800 */
[----:B------:R2:W4:Y:S01]  /*2440*/  LDS R13, [R29+0xe00] ;  /* 0x000e00001d0d7984 */ /* 0x0005220000000800 */
[----:B-1----:R-:W-:Y:S02]  /*2450*/  ISETP.NE.AND P0, PT, R6, RZ, PT ;  /* 0x000000ff0600720c */ /* 0x002fe40003f05270 */
[----:B0-----:R-:W-:-:S11]  /*2460*/  ISETP.NE.AND P1, PT, R12, RZ, PT ;  /* 0x000000ff0c00720c */ /* 0x001fd60003f25270 */
[----:B--234-:R-:W-:Y:S05]  /*2470*/  @!P0 BRA `(.L_x_187) ;  /* 0x0000000000088947 */ /* 0x01cfea0003800000 */
[----:B------:R-:W-:-:S05]  /*2480*/  HFMA2 R7, -RZ, RZ, 0, 0 ;  /* 0x00000000ff077431 */ /* 0x000fca00000001ff */
[----:B------:R0:W-:Y:S02]  /*2490*/  REDG.E.ADD.64.STRONG.GPU desc[UR18][R4.64+0x400], R6 ;  /* 0x000400060400798e */ /* 0x0001e4000c12e512 */
.L_x_187:
[----:B------:R-:W-:Y:S05]  /*24a0*/  BSYNC.RECONVERGENT B1 ;  /* 0x0000000000017941 */ /* 0x000fea0003800200 */
.L_x_186:
[----:B------:R-:W-:Y:S04]  /*24b0*/  BSSY.RECONVERGENT B1, `(.L_x_188) ;  /* 0x0000005000017945 */ /* 0x000fe80003800200 */
[----:B------:R-:W-:Y:S05]  /*24c0*/  @!P1 BRA `(.L_x_189) ;  /* 0x00000000000c9947 */ /* 0x000fea0003800000 */
[----:B0-----:R-:W-:Y:S02]  /*24d0*/  IMAD.MOV.U32 R6, RZ, RZ, R12 ;  /* 0x000000ffff067224 */ /* 0x001fe400078e000c */
[----:B------:R-:W-:-:S05]  /*24e0*/  IMAD.MOV.U32 R7, RZ, RZ, RZ ;  /* 0x000000ffff077224 */ /* 0x000fca00078e00ff */
[----:B------:R1:W-:Y:S02]  /*24f0*/  REDG.E.ADD.64.STRONG.GPU desc[UR18][R4.64+0xc00], R6 ;  /* 0x000c00060400798e */ /* 0x0003e4000c12e512 */
.L_x_189:
[----:B------:R-:W-:Y:S05]  /*2500*/  BSYNC.RECONVERGENT B1 ;  /* 0x0000000000017941 */ /* 0x000fea0003800200 */
.L_x_188:
[----:B------:R-:W2:Y:S01]  /*2510*/  LDS R15, [R29+0x1200] ;  /* 0x001200001d0f7984 */ /* 0x000ea20000000800 */
[----:B------:R-:W-:Y:S01]  /*2520*/  ISETP.NE.AND P6, PT, R17, RZ, PT ;  /* 0x000000ff1100720c */ /* 0x000fe20003fc5270 */
[----:B------:R-:W-:Y:S01]  /*2530*/  VIADD R8, R8, 0x8 ;  /* 0x0000000808087836 */ /* 0x000fe20000000000 */
[----:B------:R-:W-:Y:S01]  /*2540*/  BSSY.RECONVERGENT B1, `(.L_x_190) ;  /* 0x000000e000017945 */ /* 0x000fe20003800200 */
[----:B------:R-:W3:Y:S01]  /*2550*/  LDS R12, [R29+0x1600] ;  /* 0x001600001d0c7984 */ /* 0x000ee20000000800 */
[----:B------:R-:W-:Y:S02]  /*2560*/  ISETP.NE.AND P1, PT, R13, RZ, PT ;  /* 0x000000ff0d00720c */ /* 0x000fe40003f25270 */
[----:B------:R-:W-:Y:S01]  /*2570*/  ISETP.NE.AND P0, PT, R8, R9, PT ;  /* 0x000000090800720c */ /* 0x000fe20003f05270 */
[----:B------:R-:W4:Y:S04]  /*2580*/  LDS R14, [R29+0x1a00] ;  /* 0x001a00001d0e7984 */ /* 0x000f280000000800 */
[----:B------:R-:W5:Y:S01]  /*2590*/  LDS R16, [R29+0x1e00] ;  /* 0x001e00001d107984 */ /* 0x000f620000000800 */
[----:B--2---:R-:W-:-:S02]  /*25a0*/  ISETP.NE.AND P2, PT, R15, RZ, PT ;  /* 0x000000ff0f00720c */ /* 0x004fc40003f45270 */
[----:B---3--:R-:W-:Y:S02]  /*25b0*/  ISETP.NE.AND P3, PT, R12, RZ, PT ;  /* 0x000000ff0c00720c */ /* 0x008fe40003f65270 */
[----:B----4-:R-:W-:Y:S02]  /*25c0*/  ISETP.NE.AND P4, PT, R14, RZ, PT ;  /* 0x000000ff0e00720c */ /* 0x010fe40003f85270 */
[----:B-----5:R-:W-:Y:S01]  /*25d0*/  ISETP.NE.AND P5, PT, R16, RZ, PT ;  /* 0x000000ff1000720c */ /* 0x020fe20003fa5270 */
[----:B------:R-:W-:-:S12]  /*25e0*/  @!P6 BRA `(.L_x_191) ;  /* 0x00000000000ce947 */ /* 0x000fd80003800000 */
[----:B01----:R-:W-:Y:S02]  /*25f0*/  IMAD.MOV.U32 R6, RZ, RZ, R17 ;  /* 0x000000ffff067224 */ /* 0x003fe400078e0011 */
[----:B------:R-:W-:-:S05]  /*2600*/  IMAD.MOV.U32 R7, RZ, RZ, RZ ;  /* 0x000000ffff077224 */ /* 0x000fca00078e00ff */
[----:B------:R2:W-:Y:S02]  /*2610*/  REDG.E.ADD.64.STRONG.GPU desc[UR18][R4.64+0x1400], R6 ;  /* 0x001400060400798e */ /* 0x0005e4000c12e512 */
.L_x_191:
[----:B------:R-:W-:Y:S05]  /*2620*/  BSYNC.RECONVERGENT B1 ;  /* 0x0000000000017941 */ /* 0x000fea0003800200 */
.L_x_190:
[----:B------:R-:W-:Y:S04]  /*2630*/  BSSY.RECONVERGENT B1, `(.L_x_192) ;  /* 0x0000005000017945 */ /* 0x000fe80003800200 */
[----:B------:R-:W-:Y:S05]  /*2640*/  @!P1 BRA `(.L_x_193) ;  /* 0x00000000000c9947 */ /* 0x000fea0003800000 */
[----:B012---:R-:W-:Y:S01]  /*2650*/  MOV R6, R13 ;  /* 0x0000000d00067202 */ /* 0x007fe20000000f00 */
[----:B------:R-:W-:-:S05]  /*2660*/  IMAD.MOV.U32 R7, RZ, RZ, RZ ;  /* 0x000000ffff077224 */ /* 0x000fca00078e00ff */
[----:B------:R3:W-:Y:S02]  /*2670*/  REDG.E.ADD.64.STRONG.GPU desc[UR18][R4.64+0x1c00], R6 ;  /* 0x001c00060400798e */ /* 0x0007e4000c12e512 */
.L_x_193:
[----:B------:R-:W-:Y:S05]  /*2680*/  BSYNC.RECONVERGENT B1 ;  /* 0x0000000000017941 */ /* 0x000fea0003800200 */
.L_x_192:
[----:B------:R-:W-:Y:S04]  /*2690*/  BSSY.RECONVERGENT B1, `(.L_x_194) ;  /* 0x0000005000017945 */ /* 0x000fe80003800200 */
[----:B------:R-:W-:Y:S05]  /*26a0*/  @!P2 BRA `(.L_x_195) ;  /* 0x00000000000ca947 */ /* 0x000fea0003800000 */
[----:B0123--:R-:W-:Y:S02]  /*26b0*/  IMAD.MOV.U32 R6, RZ, RZ, R15 ;  /* 0x000000ffff067224 */ /* 0x00ffe400078e000f */
[----:B------:R-:W-:-:S05]  /*26c0*/  IMAD.MOV.U32 R7, RZ, RZ, RZ ;  /* 0x000000ffff077224 */ /* 0x000fca00078e00ff */
[----:B------:R4:W-:Y:S02]  /*26d0*/  REDG.E.ADD.64.STRONG.GPU desc[UR18][R4.64+0x2400], R6 ;  /* 0x002400060400798e */ /* 0x0009e4000c12e512 */
.L_x_195:
[----:B------:R-:W-:Y:S05]  /*26e0*/  BSYNC.RECONVERGENT B1 ;  /* 0x0000000000017941 */ /* 0x000fea0003800200 */
.L_x_194:
[----:B------:R-:W-:Y:S04]  /*26f0*/  BSSY.RECONVERGENT B1, `(.L_x_196) ;  /* 0x0000004000017945 */ /* 0x000fe80003800200 */
[----:B------:R-:W-:Y:S05]  /*2700*/  @!P3 BRA `(.L_x_197) ;  /* 0x000000000008b947 */ /* 0x000fea0003800000 */
[----:B------:R-:W-:-:S05]  /*2710*/  IMAD.MOV.U32 R13, RZ, RZ, RZ ;  /* 0x000000ffff0d7224 */ /* 0x000fca00078e00ff */
[----:B------:R0:W-:Y:S02]  /*2720*/  REDG.E.ADD.64.STRONG.GPU desc[UR18][R4.64+0x2c00], R12 ;  /* 0x002c000c0400798e */ /* 0x0001e4000c12e512 */
.L_x_197:
[----:B------:R-:W-:Y:S05]  /*2730*/  BSYNC.RECONVERGENT B1 ;  /* 0x0000000000017941 */ /* 0x000fea0003800200 */
.L_x_196:
[----:B------:R-:W-:Y:S04]  /*2740*/  BSSY.RECONVERGENT B1, `(.L_x_198) ;  /* 0x0000004000017945 */ /* 0x000fe80003800200 */
[----:B------:R-:W-:Y:S05]  /*2750*/  @!P4 BRA `(.L_x_199) ;  /* 0x000000000008c947 */ /* 0x000fea0003800000 */
[----:B------:R-:W-:-:S05]  /*2760*/  IMAD.MOV.U32 R15, RZ, RZ, RZ ;  /* 0x000000ffff0f7224 */ /* 0x000fca00078e00ff */
[----:B------:R0:W-:Y:S02]  /*2770*/  REDG.E.ADD.64.STRONG.GPU desc[UR18][R4.64+0x3400], R14 ;  /* 0x0034000e0400798e */ /* 0x0001e4000c12e512 */
.L_x_199:
[----:B------:R-:W-:Y:S05]  /*2780*/  BSYNC.RECONVERGENT B1 ;  /* 0x0000000000017941 */ /* 0x000fea0003800200 */
.L_x_198:
[----:B------:R-:W-:Y:S04]  /*2790*/  BSSY.RECONVERGENT B1, `(.L_x_200) ;  /* 0x0000004000017945 */ /* 0x000fe80003800200 */
[----:B------:R-:W-:Y:S05]  /*27a0*/  @!P5 BRA `(.L_x_201) ;  /* 0x000000000008d947 */ /* 0x000fea0003800000 */
[----:B------:R-:W-:-:S05]  /*27b0*/  HFMA2 R17, -RZ, RZ, 0, 0 ;  /* 0x00000000ff117431 */ /* 0x000fca00000001ff */
[----:B------:R0:W-:Y:S02]  /*27c0*/  REDG.E.ADD.64.STRONG.GPU desc[UR18][R4.64+0x3c00], R16 ;  /* 0x003c00100400798e */ /* 0x0001e4000c12e512 */
.L_x_201:
[----:B------:R-:W-:Y:S05]  /*27d0*/  BSYNC.RECONVERGENT B1 ;  /* 0x0000000000017941 */ /* 0x000fea0003800200 */
.L_x_200:
[----:B------:R-:W-:Y:S05]  /*27e0*/  @P0 BRA `(.L_x_202) ;  /* 0xfffffff800f80947 */ /* 0x000fea000383ffff */
[----:B01234-:R-:W-:-:S07]  /*27f0*/  IMAD.MOV.U32 R7, RZ, RZ, R9 ;  /* 0x000000ffff077224 */ /* 0x01ffce00078e0009 */
.L_x_185:
[----:B------:R-:W-:-:S09]  /*2800*/  UISETP.NE.AND UP0, UPT, UR20, URZ, UPT ;  /* 0x000000ff1400728c */ /* 0x000fd2000bf05270 */
[----:B------:R-:W-:Y:S05]  /*2810*/  BRA.U !UP0, `(.L_x_150) ;  /* 0x0000000508647547 */ /* 0x000fea000b800000 */
[----:B------:R-:W-:-:S13]  /*2820*/  ISETP.GE.U32.AND P0, PT, R10, 0x3, PT ;  /* 0x000000030a00780c */ /* 0x000fda0003f06070 */
[----:B------:R-:W-:Y:S05]  /*2830*/  @!P0 BRA `(.L_x_203) ;  /* 0x0000000000c08947 */ /* 0x000fea0003800000 */
[----:B01234-:R-:W-:Y:S01]  /*2840*/  IMAD R2, R7, 0x400, R27 ;  /* 0x0000040007027824 */ /* 0x01ffe200078e021b */
[----:B------:R-:W-:Y:S04]  /*2850*/  BSSY.RECONVERGENT B1, `(.L_x_204) ;  /* 0x0000010000017945 */ /* 0x000fe80003800200 */
[----:B------:R-:W0:Y:S04]  /*2860*/  LDS R10, [R2+0x200] ;  /* 0x00020000020a7984 */ /* 0x000e280000000800 */
        /* <DEDUP_REMOVED lines=14> */
.L_x_205:
[----:B------:R-:W-:Y:S05]  /*2950*/  BSYNC.RECONVERGENT B1 ;  /* 0x0000000000017941 */ /* 0x000fea0003800200 */
.L_x_204:
[----:B------:R-:W-:Y:S04]  /*2960*/  BSSY.RECONVERGENT B1, `(.L_x_206) ;  /* 0x0000009000017945 */ /* 0x000fe80003800200 */
[----:B------:R-:W-:Y:S05]  /*2970*/  @!P1 BRA `(.L_x_207) ;  /* 0x00000000001c9947 */ /* 0x000fea0003800000 */
[----:B0-----:R-:W0:Y:S01]  /*2980*/  LDC.64 R4, c[0x0][0x380] ;  /* 0x0000e000ff047b82 */ /* 0x001e220000000a00 */
[----:B------:R-:W-:Y:S01]  /*2990*/  LEA R3, R7, R18, 0x8 ;  /* 0x0000001207037211 */ /* 0x000fe200078e40ff */
[----:B------:R-:W-:-:S04]  /*29a0*/  IMAD.MOV.U32 R2, RZ, RZ, R9 ;  /* 0x000000ffff027224 */ /* 0x000fc800078e0009 */
[----:B------:R-:W-:-:S04]  /*29b0*/  VIADD R3, R3, 0x100 ;  /* 0x0000010003037836 */ /* 0x000fc80000000000 */
[----:B0-----:R-:W-:-:S04]  /*29c0*/  IMAD.WIDE.U32 R4, R3, 0x8, R4 ;  /* 0x0000000803047825 */ /* 0x001fc800078e0004 */
[----:B------:R-:W-:-:S05]  /*29d0*/  IMAD.MOV.U32 R3, RZ, RZ, RZ ;  /* 0x000000ffff037224 */ /* 0x000fca00078e00ff */
[----:B------:R1:W-:Y:S02]  /*29e0*/  REDG.E.ADD.64.STRONG.GPU desc[UR18][R4.64+0x400], R2 ;  /* 0x000400020400798e */ /* 0x0003e4000c12e512 */
.L_x_207:
[----:B------:R-:W-:Y:S05]  /*29f0*/  BSYNC.RECONVERGENT B1 ;  /* 0x0000000000017941 */ /* 0x000fea0003800200 */
.L_x_206:
[----:B------:R-:W-:Y:S04]  /*2a00*/  BSSY.RECONVERGENT B1, `(.L_x_208) ;  /* 0x0000009000017945 */ /* 0x000fe80003800200 */
[----:B------:R-:W-:Y:S05]  /*2a10*/  @!P2 BRA `(.L_x_209) ;  /* 0x00000000001ca947 */ /* 0x000fea0003800000 */
[----:B01----:R-:W0:Y:S01]  /*2a20*/  LDC.64 R2, c[0x0][0x380] ;  /* 0x0000e000ff027b82 */ /* 0x003e220000000a00 */
[----:B------:R-:W-:Y:S01]  /*2a30*/  IMAD R5, R7, 0x100, R18 ;  /* 0x0000010007057824 */ /* 0x000fe200078e0212 */
[----:B------:R-:W-:-:S03]  /*2a40*/  MOV R4, R6 ;  /* 0x0000000600047202 */ /* 0x000fc60000000f00 */
[----:B------:R-:W-:-:S04]  /*2a50*/  VIADD R5, R5, 0x200 ;  /* 0x0000020005057836 */ /* 0x000fc80000000000 */
[----:B0-----:R-:W-:-:S04]  /*2a60*/  IMAD.WIDE.U32 R2, R5, 0x8, R2 ;  /* 0x0000000805027825 */ /* 0x001fc800078e0002 */
[----:B------:R-:W-:-:S05]  /*2a70*/  IMAD.MOV.U32 R5, RZ, RZ, RZ ;  /* 0x000000ffff057224 */ /* 0x000fca00078e00ff */
[----:B------:R2:W-:Y:S02]  /*2a80*/  REDG.E.ADD.64.STRONG.GPU desc[UR18][R2.64+0x400], R4 ;  /* 0x000400040200798e */ /* 0x0005e4000c12e512 */
.L_x_209:
[----:B------:R-:W-:Y:S05]  /*2a90*/  BSYNC.RECONVERGENT B1 ;  /* 0x0000000000017941 */ /* 0x000fea0003800200 */
.L_x_208:
[----:B------:R-:W-:Y:S04]  /*2aa0*/  BSSY.RECONVERGENT B1, `(.L_x_210) ;  /* 0x0000008000017945 */ /* 0x000fe80003800200 */
[----:B------:R-:W-:Y:S05]  /*2ab0*/  @!P3 BRA `(.L_x_211) ;  /* 0x000000000018b947 */ /* 0x000fea0003800000 */
[----:B012---:R-:W0:Y:S01]  /*2ac0*/  LDC.64 R2, c[0x0][0x380] ;  /* 0x0000e000ff027b82 */ /* 0x007e220000000a00 */
[----:B------:R-:W-:Y:S02]  /*2ad0*/  IMAD R5, R7, 0x100, R18 ;  /* 0x0000010007057824 */ /* 0x000fe400078e0212 */
[----:B------:R-:W-:Y:S02]  /*2ae0*/  IMAD.MOV.U32 R9, RZ, RZ, RZ ;  /* 0x000000ffff097224 */ /* 0x000fe400078e00ff */
[----:B------:R-:W-:-:S04]  /*2af0*/  VIADD R5, R5, 0x300 ;  /* 0x0000030005057836 */ /* 0x000fc80000000000 */
[----:B0-----:R-:W-:-:S05]  /*2b00*/  IMAD.WIDE.U32 R2, R5, 0x8, R2 ;  /* 0x0000000805027825 */ /* 0x001fca00078e0002 */
[----:B------:R3:W-:Y:S02]  /*2b10*/  REDG.E.ADD.64.STRONG.GPU desc[UR18][R2.64+0x400], R8 ;  /* 0x000400080200798e */ /* 0x0007e4000c12e512 */
.L_x_211:
[----:B------:R-:W-:Y:S05]  /*2b20*/  BSYNC.RECONVERGENT B1 ;  /* 0x0000000000017941 */ /* 0x000fea0003800200 */
.L_x_210:
[----:B------:R-:W-:-:S07]  /*2b30*/  VIADD R7, R7, 0x4 ;  /* 0x0000000407077836 */ /* 0x000fce0000000000 */
.L_x_203:
[----:B------:R-:W-:-:S09]  /*2b40*/  UISETP.NE.AND UP0, UPT, UR9, URZ, UPT ;  /* 0x000000ff0900728c */ /* 0x000fd2000bf05270 */
[----:B------:R-:W-:Y:S05]  /*2b50*/  BRA.U !UP0, `(.L_x_150) ;  /* 0x0000000108947547 */ /* 0x000fea000b800000 */
[----:B------:R-:W-:-:S13]  /*2b60*/  ISETP.NE.AND P0, PT, R0, RZ, PT ;  /* 0x000000ff0000720c */ /* 0x000fda0003f05270 */
[----:B------:R-:W-:Y:S05]  /*2b70*/  @!P0 BRA `(.L_x_212) ;  /* 0x0000000000608947 */ /* 0x000fea0003800000 */
[----:B01234-:R-:W-:Y:S01]  /*2b80*/  LEA R2, R7, R27, 0xa ;  /* 0x0000001b07027211 */ /* 0x01ffe200078e50ff */
[----:B------:R-:W-:Y:S04]  /*2b90*/  BSSY.RECONVERGENT B1, `(.L_x_213) ;  /* 0x000000b000017945 */ /* 0x000fe80003800200 */
[----:B------:R-:W0:Y:S04]  /*2ba0*/  LDS R4, [R2+0x200] ;  /* 0x0002000002047984 */ /* 0x000e280000000800 */
        /* <DEDUP_REMOVED lines=9> */
.L_x_214:
[----:B------:R-:W-:Y:S05]  /*2c40*/  BSYNC.RECONVERGENT B1 ;  /* 0x0000000000017941 */ /* 0x000fea0003800200 */
.L_x_213:
[----:B------:R-:W-:Y:S04]  /*2c50*/  BSSY.RECONVERGENT B1, `(.L_x_215) ;  /* 0x0000009000017945 */ /* 0x000fe80003800200 */
[----:B------:R-:W-:Y:S05]  /*2c60*/  @!P1 BRA `(.L_x_216) ;  /* 0x00000000001c9947 */ /* 0x000fea0003800000 */
[----:B0-----:R-:W0:Y:S01]  /*2c70*/  LDC.64 R2, c[0x0][0x380] ;  /* 0x0000e000ff027b82 */ /* 0x001e220000000a00 */
[----:B------:R-:W-:-:S04]  /*2c80*/  IMAD R4, R7, 0x100, R18 ;  /* 0x0000010007047824 */ /* 0x000fc800078e0212 */
[----:B------:R-:W-:Y:S02]  /*2c90*/  VIADD R5, R4, 0x100 ;  /* 0x0000010004057836 */ /* 0x000fe40000000000 */
[----:B------:R-:W-:Y:S02]  /*2ca0*/  IMAD.MOV.U32 R4, RZ, RZ, R0 ;  /* 0x000000ffff047224 */ /* 0x000fe400078e0000 */
[----:B0-----:R-:W-:-:S04]  /*2cb0*/  IMAD.WIDE.U32 R2, R5, 0x8, R2 ;  /* 0x0000000805027825 */ /* 0x001fc800078e0002 */
[----:B------:R-:W-:-:S05]  /*2cc0*/  HFMA2 R5, -RZ, RZ, 0, 0 ;  /* 0x00000000ff057431 */ /* 0x000fca00000001ff */
[----:B------:R1:W-:Y:S02]  /*2cd0*/  REDG.E.ADD.64.STRONG.GPU desc[UR18][R2.64+0x400], R4 ;  /* 0x000400040200798e */ /* 0x0003e4000c12e512 */
.L_x_216:
[----:B------:R-:W-:Y:S05]  /*2ce0*/  BSYNC.RECONVERGENT B1 ;  /* 0x0000000000017941 */ /* 0x000fea0003800200 */
.L_x_215:
[----:B------:R-:W-:-:S07]  /*2cf0*/  VIADD R7, R7, 0x2 ;  /* 0x0000000207077836 */ /* 0x000fce0000000000 */
.L_x_212:
[----:B------:R-:W-:-:S13]  /*2d00*/  ISETP.NE.AND P0, PT, R11, RZ, PT ;  /* 0x000000ff0b00720c */ /* 0x000fda0003f05270 */
[----:B------:R-:W-:Y:S05]  /*2d10*/  @!P0 BRA `(.L_x_150) ;  /* 0x0000000000248947 */ /* 0x000fea0003800000 */
[----:B------:R-:W-:-:S05]  /*2d20*/  IMAD R0, R7, 0x400, R27 ;  /* 0x0000040007007824 */ /* 0x000fca00078e021b */
[----:B012-4-:R-:W0:Y:S02]  /*2d30*/  LDS R4, [R0+0x200] ;  /* 0x0002000000047984 */ /* 0x017e240000000800 */
[----:B0-----:R-:W-:-:S13]  /*2d40*/  ISETP.NE.AND P0, PT, R4, RZ, PT ;  /* 0x000000ff0400720c */ /* 0x001fda0003f05270 */
[----:B------:R-:W-:Y:S05]  /*2d50*/  @!P0 BRA `(.L_x_150) ;  /* 0x0000000000148947 */ /* 0x000fea0003800000 */
[----:B---3--:R-:W0:Y:S01]  /*2d60*/  LDC.64 R2, c[0x0][0x380] ;  /* 0x0000e000ff027b82 */ /* 0x008e220000000a00 */
[----:B------:R-:W-:Y:S02]  /*2d70*/  IMAD R7, R7, 0x100, R18 ;  /* 0x0000010007077824 */ /* 0x000fe400078e0212 */
[----:B------:R-:W-:Y:S02]  /*2d80*/  IMAD.MOV.U32 R5, RZ, RZ, RZ ;  /* 0x000000ffff057224 */ /* 0x000fe400078e00ff */
[----:B0-----:R-:W-:-:S05]  /*2d90*/  IMAD.WIDE.U32 R2, R7, 0x8, R2 ;  /* 0x0000000807027825 */ /* 0x001fca00078e0002 */
[----:B------:R0:W-:Y:S02]  /*2da0*/  REDG.E.ADD.64.STRONG.GPU desc[UR18][R2.64+0x400], R4 ;  /* 0x000400040200798e */ /* 0x0001e4000c12e512 */
.L_x_150:
[----:B------:R-:W-:Y:S05]  /*2db0*/  BSYNC.RECONVERGENT B0 ;  /* 0x0000000000007941 */ /* 0x000fea0003800200 */
.L_x_149:
[----:B------:R-:W1:Y:S01]  /*2dc0*/  LDCU.64 UR4, c[0x0][0x390] ;  /* 0x00007200ff0477ac */ /* 0x000e620008000a00 */
[----:B------:R-:W-:-:S04]  /*2dd0*/  UIADD3 UR6, UP1, UPT, UR6, 0x1, URZ ;  /* 0x0000000106067890 */ /* 0x000fc8000ff3e0ff */
[----:B------:R-:W-:Y:S02]  /*2de0*/  UIADD3.X UR7, UPT, UPT, URZ, UR7, URZ, UP1, !UPT ;  /* 0x00000007ff077290 */ /* 0x000fe40008ffe4ff */
[----:B-1----:R-:W-:-:S04]  /*2df0*/  UIADD3 UR10, UP0, UPT, UR4, -0x1, URZ ;  /* 0xffffffff040a7890 */ /* 0x002fc8000ff1e0ff */
[----:B------:R-:W-:-:S04]  /*2e00*/  UIADD3.X UR11, UPT, UPT, UR5, -0x1, URZ, UP0, !UPT ;  /* 0xffffffff050b7890 */ /* 0x000fc800087fe4ff */
[----:B------:R-:W-:-:S04]  /*2e10*/  USHF.R.U64 UR10, UR10, 0x1e, UR11 ;  /* 0x0000001e0a0a7899 */ /* 0x000fc8000800120b */
[----:B------:R-:W-:-:S04]  /*2e20*/  UIADD3 UR10, UP0, UPT, UR10, 0x1, URZ ;  /* 0x000000010a0a7890 */ /* 0x000fc8000ff1e0ff */
[----:B------:R-:W-:Y:S02]  /*2e30*/  ULEA.HI.X UR11, UR11, URZ, URZ, 0x2, UP0 ;  /* 0x000000ff0b0b7291 */ /* 0x000fe400080f14ff */
[----:B------:R-:W-:-:S04]  /*2e40*/  UISETP.LT.U32.AND UP0, UPT, UR10, UR4, UPT ;  /* 0x000000040a00728c */ /* 0x000fc8000bf01070 */
[----:B------:R-:W-:-:S04]  /*2e50*/  UISETP.LT.U32.AND.EX UP0, UPT, UR11, UR5, UPT, UP0 ;  /* 0x000000050b00728c */ /* 0x000fc8000bf01100 */
[----:B------:R-:W-:Y:S02]  /*2e60*/  USEL UR4, UR10, UR4, UP0 ;  /* 0x000000040a047287 */ /* 0x000fe40008000000 */
[----:B------:R-:W-:Y:S02]  /*2e70*/  USEL UR5, UR11, UR5, UP0 ;  /* 0x000000050b057287 */ /* 0x000fe40008000000 */
[----:B------:R-:W-:-:S04]  /*2e80*/  UISETP.NE.U32.AND UP0, UPT, UR6, UR4, UPT ;  /* 0x000000040600728c */ /* 0x000fc8000bf05070 */
[----:B------:R-:W-:Y:S01]  /*2e90*/  UISETP.NE.AND.EX UP0, UPT, UR7, UR5, UPT, UP0 ;  /* 0x000000050700728c */ /* 0x000fe2000bf05300 */
[----:B------:R-:W-:Y:S08]  /*2ea0*/  BAR.SYNC.DEFER_BLOCKING 0x0 ;  /* 0x0000000000007b1d */ /* 0x000ff00000010000 */
[----:B------:R-:W-:Y:S05]  /*2eb0*/  BRA.U UP0, `(.L_x_217) ;  /* 0xffffffd100dc7547 */ /* 0x000fea000b83ffff */
[----:B------:R-:W-:Y:S05]  /*2ec0*/  EXIT ;  /* 0x000000000000794d */ /* 0x000fea0003800000 */
.L_x_218:
        /* <DEDUP_REMOVED lines=11> */
.L_x_235:


//--------------------- .text._ZN3cub18CUB_300001_SM_10006detail10radix_sort31DeviceRadixSortSingleTileKernelINS1_5radix10policy_hubIjNS0_8NullTypeEyE10Policy1000ELNS0_9SortOrderE0EjS6_yNS1_21identity_decomposer_tEEEvPKT1_PSB_PKT2_PSF_T3_iiT4_ --------------------------
	.section	.text._ZN3cub18CUB_300001_SM_10006detail10radix_sort31DeviceRadixSortSingleTileKernelINS1_5radix10policy_hubIjNS0_8NullTypeEyE10Policy1000ELNS0_9SortOrderE0EjS6_yNS1_21identity_decomposer_tEEEvPKT1_PSB_PKT2_PSF_T3_iiT4_,"ax",@progbits
	.align	128
        .global         _ZN3cub18CUB_300001_SM_10006detail10radix_sort31DeviceRadixSortSingleTileKernelINS1_5radix10policy_hubIjNS0_8NullTypeEyE10Policy1000ELNS0_9SortOrderE0EjS6_yNS1_21identity_decomposer_tEEEvPKT1_PSB_PKT2_PSF_T3_iiT4_
        .type           _ZN3cub18CUB_300001_SM_10006detail10radix_sort31DeviceRadixSortSingleTileKernelINS1_5radix10policy_hubIjNS0_8NullTypeEyE10Policy1000ELNS0_9SortOrderE0EjS6_yNS1_21identity_decomposer_tEEEvPKT1_PSB_PKT2_PSF_T3_iiT4_,@function
        .size           _ZN3cub18CUB_300001_SM_10006detail10radix_sort31DeviceRadixSortSingleTileKernelINS1_5radix10policy_hubIjNS0_8NullTypeEyE10Policy1000ELNS0_9SortOrderE0EjS6_yNS1_21identity_decomposer_tEEEvPKT1_PSB_PKT2_PSF_T3_iiT4_,(.L_x_236 - _ZN3cub18CUB_300001_SM_10006detail10radix_sort31DeviceRadixSortSingleTileKernelINS1_5radix10policy_hubIjNS0_8NullTypeEyE10Policy1000ELNS0_9SortOrderE0EjS6_yNS1_21identity_decomposer_tEEEvPKT1_PSB_PKT2_PSF_T3_iiT4_)
        .other          _ZN3cub18CUB_300001_SM_10006detail10radix_sort31DeviceRadixSortSingleTileKernelINS1_5radix10policy_hubIjNS0_8NullTypeEyE10Policy1000ELNS0_9SortOrderE0EjS6_yNS1_21identity_decomposer_tEEEvPKT1_PSB_PKT2_PSF_T3_iiT4_,@"STO_CUDA_ENTRY STV_DEFAULT"
_ZN3cub18CUB_300001_SM_10006detail10radix_sort31DeviceRadixSortSingleTileKernelINS1_5radix10policy_hubIjNS0_8NullTypeEyE10Policy1000ELNS0_9SortOrderE0EjS6_yNS1_21identity_decomposer_tEEEvPKT1_PSB_PKT2_PSF_T3_iiT4_:
.text._ZN3cub18CUB_300001_SM_10006detail10radix_sort31DeviceRadixSortSingleTileKernelINS1_5radix10policy_hubIjNS0_8NullTypeEyE10Policy1000ELNS0_9SortOrderE0EjS6_yNS1_21identity_decomposer_tEEEvPKT1_PSB_PKT2_PSF_T3_iiT4_:
[----:B------:R-:W-:Y:S01]  /*0000*/  LDC R1, c[0x0][0x37c] ;  /* 0x0000df00ff017b82 */ /* 0x000fe20000000800 */
[----:B------:R-:W0:Y:S01]  /*0010*/  S2R R0, SR_TID.X ;  /* 0x0000000000007919 */ /* 0x000e220000002100 */
[----:B------:R-:W1:Y:S06]  /*0020*/  LDCU UR4, c[0x0][0x3a0] ;  /* 0x00007400ff0477ac */ /* 0x000e6c0008000800 */
[----:B------:R-:W2:Y:S01]  /*0030*/  LDC.64 R4, c[0x0][0x380] ;  /* 0x0000e000ff047b82 */ /* 0x000ea20000000a00 */
[----:B------:R-:W-:Y:S01]  /*0040*/  IMAD.MOV.U32 R12, RZ, RZ, -0x1 ;  /* 0xffffffffff0c7424 */ /* 0x000fe200078e00ff */
[----:B------:R-:W3:Y:S01]  /*0050*/  LDCU.64 UR10, c[0x0][0x358] ;  /* 0x00006b00ff0a77ac */ /* 0x000ee20008000a00 */
[----:B------:R-:W-:-:S02]  /*0060*/  IMAD.MOV.U32 R13, RZ, RZ, -0x1 ;  /* 0xffffffffff0d7424 */ /* 0x000fc400078e00ff */
[----:B------:R-:W-:Y:S02]  /*0070*/  IMAD.MOV.U32 R15, RZ, RZ, -0x1 ;  /* 0xffffffffff0f7424 */ /* 0x000fe400078e00ff */
[----:B------:R-:W-:Y:S02]  /*0080*/  IMAD.MOV.U32 R14, RZ, RZ, -0x1 ;  /* 0xffffffffff0e7424 */ /* 0x000fe400078e00ff */
[----:B------:R-:W-:Y:S02]  /*0090*/  IMAD.MOV.U32 R16, RZ, RZ, -0x1 ;  /* 0xffffffffff107424 */ /* 0x000fe400078e00ff */
[----:B------:R-:W-:Y:S02]  /*00a0*/  IMAD.MOV.U32 R17, RZ, RZ, -0x1 ;  /* 0xffffffffff117424 */ /* 0x000fe400078e00ff */
[----:B------:R-:W-:Y:S02]  /*00b0*/  IMAD.MOV.U32 R18, RZ, RZ, -0x1 ;  /* 0xffffffffff127424 */ /* 0x000fe400078e00ff */
[----:B------:R-:W-:-:S02]  /*00c0*/  IMAD.MOV.U32 R19, RZ, RZ, -0x1 ;  /* 0xffffffffff137424 */ /* 0x000fc400078e00ff */
[----:B------:R-:W-:Y:S02]  /*00d0*/  IMAD.MOV.U32 R20, RZ, RZ, -0x1 ;  /* 0xffffffffff147424 */ /* 0x000fe400078e00ff */
[----:B------:R-:W-:Y:S01]  /*00e0*/  IMAD.MOV.U32 R21, RZ, RZ, -0x1 ;  /* 0xffffffffff157424 */ /* 0x000fe200078e00ff */
[----:B------:R-:W4:Y:S01]  /*00f0*/  S2UR UR5, SR_CgaCtaId ;  /* 0x00000000000579c3 */ /* 0x000f220000008800 */
[----:B------:R-:W-:Y:S02]  /*0100*/  IMAD.MOV.U32 R22, RZ, RZ, -0x1 ;  /* 0xffffffffff167424 */ /* 0x000fe400078e00ff */
[----:B------:R-:W-:Y:S02]  /*0110*/  IMAD.MOV.U32 R23, RZ, RZ, -0x1 ;  /* 0xffffffffff177424 */ /* 0x000fe400078e00ff */
[----:B------:R-:W-:Y:S02]  /*0120*/  IMAD.MOV.U32 R24, RZ, RZ, -0x1 ;  /* 0xffffffffff187424 */ /* 0x000fe400078e00ff */
[----:B------:R-:W-:-:S02]  /*0130*/  IMAD.MOV.U32 R25, RZ, RZ, -0x1 ;  /* 0xffffffffff197424 */ /* 0x000fc400078e00ff */
[----:B------:R-:W-:Y:S02]  /*0140*/  IMAD.MOV.U32 R26, RZ, RZ, -0x1 ;  /* 0xffffffffff1a7424 */ /* 0x000fe400078e00ff */
[----:B------:R-:W-:Y:S02]  /*0150*/  IMAD.MOV.U32 R27, RZ, RZ, -0x1 ;  /* 0xffffffffff1b7424 */ /* 0x000fe400078e00ff */
[----:B------:R-:W-:Y:S01]  /*0160*/  IMAD.MOV.U32 R28, RZ, RZ, -0x1 ;  /* 0xffffffffff1c7424 */ /* 0x000fe200078e00ff */
[----:B------:R-:W4:Y:S01]  /*0170*/  S2R R29, SR_LANEID ;  /* 0x00000000001d7919 */ /* 0x000f220000000000 */
[----:B0-----:R-:W-:Y:S01]  /*0180*/  IMAD R7, R0, 0x13, RZ ;  /* 0x0000001300077824 */ /* 0x001fe200078e02ff */
[----:B------:R-:W0:Y:S03]  /*0190*/  LDCU.64 UR6, c[0x0][0x3a8] ;  /* 0x00007500ff0677ac */ /* 0x000e260008000a00 */
[C---:B------:R-:W-:Y:S01]  /*01a0*/  VIADD R2, R7.reuse, 0x1 ;  /* 0x0000000107027836 */ /* 0x040fe20000000000 */
[C---:B-1----:R-:W-:Y:S01]  /*01b0*/  ISETP.GE.AND P1, PT, R7.reuse, UR4, PT ;  /* 0x0000000407007c0c */ /* 0x042fe2000bf26270 */
[C---:B------:R-:W-:Y:S01]  /*01c0*/  VIADD R3, R7.reuse, 0x2 ;  /* 0x0000000207037836 */ /* 0x040fe20000000000 */
[----:B------:R-:W1:Y:S01]  /*01d0*/  LDCU UR9, c[0x0][0x3ac] ;  /* 0x00007580ff0977ac */ /* 0x000e620008000800 */
[C---:B------:R-:W-:Y:S01]  /*01e0*/  VIADD R6, R7.reuse, 0x5 ;  /* 0x0000000507067836 */ /* 0x040fe20000000000 */
[----:B------:R-:W-:Y:S01]  /*01f0*/  ISETP.GE.AND P2, PT, R2, UR4, PT ;  /* 0x0000000402007c0c */ /* 0x000fe2000bf46270 */
[----:B------:R-:W-:Y:S01]  /*0200*/  VIADD R2, R7, 0x3 ;  /* 0x0000000307027836 */ /* 0x000fe20000000000 */
[----:B------:R-:W-:Y:S01]  /*0210*/  ISETP.GE.AND P3, PT, R3, UR4, PT ;  /* 0x0000000403007c0c */ /* 0x000fe2000bf66270 */
[----:B--2---:R-:W-:Y:S01]  /*0220*/  IMAD.WIDE.U32 R4, R7, 0x4, R4 ;  /* 0x0000000407047825 */ /* 0x004fe200078e0004 */
[----:B------:R-:W-:-:S02]  /*0230*/  ISETP.GE.AND P6, PT, R6, UR4, PT ;  /* 0x0000000406007c0c */ /* 0x000fc4000bfc6270 */
[----:B------:R-:W-:Y:S01]  /*0240*/  ISETP.GE.AND P4, PT, R2, UR4, PT ;  /* 0x0000000402007c0c */ /* 0x000fe2000bf86270 */
[----:B------:R-:W-:Y:S02]  /*0250*/  IMAD.MOV.U32 R2, RZ, RZ, -0x1 ;  /* 0xffffffffff027424 */ /* 0x000fe400078e00ff */
[C---:B------:R-:W-:Y:S02]  /*0260*/  VIADD R6, R7.reuse, 0x7 ;  /* 0x0000000707067836 */ /* 0x040fe40000000000 */
[C---:B------:R-:W-:Y:S02]  /*0270*/  VIADD R3, R7.reuse, 0x4 ;  /* 0x0000000407037836 */ /* 0x040fe40000000000 */
[----:B---3--:R2:W5:Y:S01]  /*0280*/  @!P1 LDG.E R2, desc[UR10][R4.64] ;  /* 0x0000000a04029981 */ /* 0x008562000c1e1900 */
[----:B------:R-:W-:Y:S01]  /*0290*/  ISETP.GE.AND P1, PT, R6, UR4, PT ;  /* 0x0000000406007c0c */ /* 0x000fe2000bf26270 */
[----:B------:R-:W-:Y:S01]  /*02a0*/  VIADD R6, R7, 0x9 ;  /* 0x0000000907067836 */ /* 0x000fe20000000000 */
[----:B------:R-:W-:Y:S01]  /*02b0*/  ISETP.GE.AND P5, PT, R3, UR4, PT ;  /* 0x0000000403007c0c */ /* 0x000fe2000bfa6270 */
[C---:B------:R-:W-:Y:S01]  /*02c0*/  VIADD R8, R7.reuse, 0x6 ;  /* 0x0000000607087836 */ /* 0x040fe20000000000 */
[----:B------:R2:W5:Y:S01]  /*02d0*/  @!P3 LDG.E R12, desc[UR10][R4.64+0x8] ;  /* 0x0000080a040cb981 */ /* 0x000562000c1e1900 */
[----:B------:R-:W-:Y:S01]  /*02e0*/  IMAD.MOV.U32 R3, RZ, RZ, -0x1 ;  /* 0xffffffffff037424 */ /* 0x000fe200078e00ff */
[----:B------:R-:W-:Y:S01]  /*02f0*/  ISETP.GE.AND P3, PT, R6, UR4, PT ;  /* 0x0000000406007c0c */ /* 0x000fe2000bf66270 */
[C---:B------:R-:W-:Y:S01]  /*0300*/  VIADD R6, R7.reuse, 0xa ;  /* 0x0000000a07067836 */ /* 0x040fe20000000000 */
[----:B------:R-:W-:Y:S01]  /*0310*/  ISETP.GE.AND P0, PT, R8, UR4, PT ;  /* 0x0000000408007c0c */ /* 0x000fe2000bf06270 */
[C---:B------:R-:W-:Y:S01]  /*0320*/  VIADD R8, R7.reuse, 0x8 ;  /* 0x0000000807087836 */ /* 0x040fe20000000000 */
[----:B------:R2:W5:Y:S02]  /*0330*/  @!P4 LDG.E R13, desc[UR10][R4.64+0xc] ;  /* 0x00000c0a040dc981 */ /* 0x000564000c1e1900 */
[----:B------:R-:W-:Y:S01]  /*0340*/  ISETP.GE.AND P4, PT, R6, UR4, PT ;  /* 0x0000000406007c0c */ /* 0x000fe2000bf86270 */
[C---:B------:R-:W-:Y:S01]  /*0350*/  VIADD R6, R7.reuse, 0xc ;  /* 0x0000000c07067836 */ /* 0x040fe20000000000 */
[----:B------:R2:W5:Y:S01]  /*0360*/  @!P2 LDG.E R3, desc[UR10][R4.64+0x4] ;  /* 0x0000040a0403a981 */ /* 0x000562000c1e1900 */
[----:B------:R-:W-:Y:S01]  /*0370*/  ISETP.GE.AND P2, PT, R8, UR4, PT ;  /* 0x0000000408007c0c */ /* 0x000fe2000bf46270 */
[----:B------:R-:W-:-:S02]  /*0380*/  VIADD R8, R7, 0xb ;  /* 0x0000000b07087836 */ /* 0x000fc40000000000 */
[----:B------:R2:W5:Y:S01]  /*0390*/  @!P6 LDG.E R15, desc[UR10][R4.64+0x14] ;  /* 0x0000140a040fe981 */ /* 0x000562000c1e1900 */
[----:B------:R-:W-:Y:S01]  /*03a0*/  ISETP.GE.AND P6, PT, R6, UR4, PT ;  /* 0x0000000406007c0c */ /* 0x000fe2000bfc6270 */
[C---:B------:R-:W-:Y:S02]  /*03b0*/  VIADD R6, R7.reuse, 0xd ;  /* 0x0000000d07067836 */ /* 0x040fe40000000000 */
[----:B------:R2:W5:Y:S01]  /*03c0*/  @!P5 LDG.E R14, desc[UR10][R4.64+0x10] ;  /* 0x0000100a040ed981 */ /* 0x000562000c1e1900 */
[----:B------:R-:W-:Y:S01]  /*03d0*/  ISETP.GE.AND P5, PT, R8, UR4, PT ;  /* 0x0000000408007c0c */ /* 0x000fe2000bfa6270 */
[C---:B------:R-:W-:Y:S02]  /*03e0*/  VIADD R8, R7.reuse, 0xe ;  /* 0x0000000e07087836 */ /* 0x040fe40000000000 */
        /* <DEDUP_REMOVED lines=9> */
[----:B------:R-:W-:Y:S01]  /*0480*/  VIADD R7, R7, 0x12 ;  /* 0x0000001207077836 */ /* 0x000fe20000000000 */
[----:B------:R2:W5:Y:S02]  /*0490*/  @!P3 LDG.E R19, desc[UR10][R4.64+0x24] ;  /* 0x0000240a0413b981 */ /* 0x000564000c1e1900 */
[----:B------:R-:W-:-:S02]  /*04a0*/  ISETP.GE.AND P3, PT, R6, UR4, PT ;  /* 0x0000000406007c0c */ /* 0x000fc4000bf66270 */
[----:B------:R2:W5:Y:S01]  /*04b0*/  @!P4 LDG.E R20, desc[UR10][R4.64+0x28] ;  /* 0x0000280a0414c981 */ /* 0x000562000c1e1900 */
[----:B------:R-:W-:-:S03]  /*04c0*/  ISETP.GE.AND P4, PT, R8, UR4, PT ;  /* 0x0000000408007c0c */ /* 0x000fc6000bf86270 */
[----:B------:R2:W5:Y:S01]  /*04d0*/  @!P5 LDG.E R21, desc[UR10][R4.64+0x2c] ;  /* 0x00002c0a0415d981 */ /* 0x000562000c1e1900 */
[----:B------:R-:W-:-:S03]  /*04e0*/  ISETP.GE.AND P5, PT, R7, UR4, PT ;  /* 0x0000000407007c0c */ /* 0x000fc6000bfa6270 */
[----:B------:R2:W5:Y:S04]  /*04f0*/  @!P6 LDG.E R22, desc[UR10][R4.64+0x30] ;  /* 0x0000300a0416e981 */ /* 0x000568000c1e1900 */
[----:B------:R2:W5:Y:S04]  /*0500*/  @!P0 LDG.E R23, desc[UR10][R4.64+0x34] ;  /* 0x0000340a04178981 */ /* 0x000568000c1e1900 */
[----:B------:R2:W5:Y:S04]  /*0510*/  @!P1 LDG.E R24, desc[UR10][R4.64+0x38] ;  /* 0x0000380a04189981 */ /* 0x000568000c1e1900 */
[----:B------:R2:W5:Y:S04]  /*0520*/  @!P2 LDG.E R25, desc[UR10][R4.64+0x3c] ;  /* 0x00003c0a0419a981 */ /* 0x000568000c1e1900 */
[----:B------:R2:W5:Y:S04]  /*0530*/  @!P3 LDG.E R26, desc[UR10][R4.64+0x40] ;  /* 0x0000400a041ab981 */ /* 0x000568000c1e1900 */
[----:B------:R2:W5:Y:S04]  /*0540*/  @!P4 LDG.E R27, desc[UR10][R4.64+0x44] ;  /* 0x0000440a041bc981 */ /* 0x000568000c1e1900 */
[----:B------:R2:W5:Y:S01]  /*0550*/  @!P5 LDG.E R28, desc[UR10][R4.64+0x48] ;  /* 0x0000480a041cd981 */ /* 0x000562000c1e1900 */
[----:B------:R-:W-:-:S02]  /*0560*/  UMOV UR4, 0x400 ;  /* 0x0000040000047882 */ /* 0x000fc40000000000 */
[----:B----4-:R-:W-:Y:S01]  /*0570*/  ULEA UR4, UR5, UR4, 0x18 ;  /* 0x0000000405047291 */ /* 0x010fe2000f8ec0ff */
[----:B------:R-:W-:-:S05]  /*0580*/  SHF.R.U32.HI R105, RZ, 0x5, R0 ;  /* 0x00000005ff697819 */ /* 0x000fca0000011600 */
[----:B------:R-:W-:-:S05]  /*0590*/  LEA R31, R0, UR4, 0x2 ;  /* 0x00000004001f7c11 */ /* 0x000fca000f8e10ff */
[----:B------:R-:W-:Y:S01]  /*05a0*/  IMAD R33, R0, 0x80, R31 ;  /* 0x0000008000217824 */ /* 0x000fe200078e021f */
[----:B------:R-:W-:-:S03]  /*05b0*/  LEA R30, R105, UR4, 0x2 ;  /* 0x00000004691e7c11 */ /* 0x000fc6000f8e10ff */
[----:B------:R-:W-:Y:S01]  /*05c0*/  IMAD R35, R0, -0x38, R33 ;  /* 0xffffffc800237824 */ /* 0x000fe200078e0221 */
[----:B0-----:R-:W-:Y:S02]  /*05d0*/  UIADD3 UR8, UPT, UPT, UR6, 0x6, URZ ;  /* 0x0000000606087890 */ /* 0x001fe4000fffe0ff */
[----:B------:R-:W-:Y:S01]  /*05e0*/  UIADD3 UR5, UPT, UPT, -UR6, UR7, URZ ;  /* 0x0000000706057290 */ /* 0x000fe2000fffe1ff */
[----:B-12---:R-:W-:Y:S11]  /*05f0*/  BAR.SYNC.DEFER_BLOCKING 0x0 ;  /* 0x0000000000007b1d */ /* 0x006ff60000010000 */
.L_x_220:
[----:B------:R-:W-:Y:S01]  /*0600*/  UISETP.LT.AND UP0, UPT, UR5, 0x6, UPT ;  /* 0x000000060500788c */ /* 0x000fe2000bf01270 */
[----:B------:R-:W-:Y:S01]  /*0610*/  STS [R31], RZ ;  /* 0x000000ff1f007388 */ /* 0x000fe20000000800 */
[----:B------:R-:W-:Y:S01]  /*0620*/  UIADD3 UR6, UPT, UPT, UR8, -0x6, URZ ;  /* 0xfffffffa08067890 */ /* 0x000fe2000fffe0ff */
[----:B------:R-:W-:Y:S01]  /*0630*/  ISETP.NE.AND P1, PT, R29, 0x1f, PT ;  /* 0x0000001f1d00780c */ /* 0x000fe20003f25270 */
[----:B------:R-:W-:Y:S01]  /*0640*/  USEL UR4, UR5, 0x6, UP0 ;  /* 0x0000000605047887 */ /* 0x000fe20008000000 */
[----:B------:R-:W-:Y:S01]  /*0650*/  STS [R31+0x400], RZ ;  /* 0x000400ff1f007388 */ /* 0x000fe20000000800 */
[C---:B------:R-:W-:Y:S01]  /*0660*/  ISETP.NE.AND P2, PT, R105.reuse, 0x6, PT ;  /* 0x000000066900780c */ /* 0x040fe20003f45270 */
[----:B------:R-:W-:Y:S01]  /*0670*/  UISETP.GE.AND UP0, UPT, UR8, UR9, UPT ;  /* 0x000000090800728c */ /* 0x000fe2000bf06270 */
[----:B0----5:R-:W-:Y:S01]  /*0680*/  SHF.R.U32.HI R4, RZ, UR6, R2 ;  /* 0x00000006ff047c19 */ /* 0x021fe20008011602 */
[----:B------:R-:W-:Y:S01]  /*0690*/  UBMSK UR4, URZ, UR4 ;  /* 0x00000004ff04729b */ /* 0x000fe20008000000 */
[----:B------:R-:W-:Y:S01]  /*06a0*/  STS [R31+0x800], RZ ;  /* 0x000800ff1f007388 */ /* 0x000fe20000000800 */
[----:B------:R-:W-:-:S03]  /*06b0*/  ISETP.NE.AND P3, PT, R105, 0x7, PT ;  /* 0x000000076900780c */ /* 0x000fc60003f65270 */
[----:B------:R-:W-:Y:S01]  /*06c0*/  STS [R31+0xc00], RZ ;  /* 0x000c00ff1f007388 */ /* 0x000fe20000000800 */
[----:B------:R-:W-:-:S03]  /*06d0*/  LOP3.LUT R4, R4, UR4, RZ, 0xc0, !PT ;  /* 0x0000000404047c12 */ /* 0x000fc6000f8ec0ff */
[----:B------:R-:W-:Y:S02]  /*06e0*/  STS [R31+0x1000], RZ ;  /* 0x001000ff1f007388 */ /* 0x000fe40000000800 */
[----:B------:R-:W-:Y:S01]  /*06f0*/  IMAD.SHL.U32 R5, R4, 0x400, RZ ;  /* 0x0000040004057824 */ /* 0x000fe200078e00ff */
[----:B------:R-:W-:Y:S01]  /*0700*/  SHF.R.U32.HI R4, RZ, 0x4, R4 ;  /* 0x00000004ff047819 */ /* 0x000fe20000011604 */
[----:B------:R-:W-:Y:S03]  /*0710*/  STS [R31+0x1400], RZ ;  /* 0x001400ff1f007388 */ /* 0x000fe60000000800 */
[----:B------:R-:W-:Y:S01]  /*0720*/  LOP3.LUT R34, R5, 0x7c00, RZ, 0xc0, !PT ;  /* 0x00007c0005227812 */ /* 0x000fe200078ec0ff */
[----:B------:R-:W-:Y:S01]  /*0730*/  STS [R31+0x1800], RZ ;  /* 0x001800ff1f007388 */ /* 0x000fe20000000800 */
[----:B------:R-:W-:-:S03]  /*0740*/  LOP3.LUT R4, R4, 0xffffffe, RZ, 0xc0, !PT ;  /* 0x0ffffffe04047812 */ /* 0x000fc600078ec0ff */
[----:B------:R-:W-:Y:S01]  /*0750*/  STS [R31+0x1c00], RZ ;  /* 0x001c00ff1f007388 */ /* 0x000fe20000000800 */
[----:B------:R-:W-:Y:S02]  /*0760*/  IADD3 R34, PT, PT, R4, R31, R34 ;  /* 0x0000001f04227210 */ /* 0x000fe40007ffe022 */
[----:B------:R-:W-:Y:S01]  /*0770*/  SHF.R.U32.HI R4, RZ, UR6, R3 ;  /* 0x00000006ff047c19 */ /* 0x000fe20008011603 */
[----:B------:R-:W-:Y:S03]  /*0780*/  STS [R31+0x2000], RZ ;  /* 0x002000ff1f007388 */ /* 0x000fe60000000800 */
[----:B------:R-:W-:Y:S01]  /*0790*/  LOP3.LUT R4, R4, UR4, RZ, 0xc0, !PT ;  /* 0x0000000404047c12 */ /* 0x000fe2000f8ec0ff */
[----:B------:R-:W-:Y:S04]  /*07a0*/  STS [R31+0x2400], RZ ;  /* 0x002400ff1f007388 */ /* 0x000fe80000000800 */
[----:B------:R-:W-:Y:S01]  /*07b0*/  STS [R31+0x2800], RZ ;  /* 0x002800ff1f007388 */ /* 0x000fe20000000800 */
[----:B------:R-:W-:Y:S01]  /*07c0*/  IMAD.SHL.U32 R5, R4, 0x400, RZ ;  /* 0x0000040004057824 */ /* 0x000fe200078e00ff */
[----:B------:R-:W-:-:S02]  /*07d0*/  SHF.R.U32.HI R4, RZ, 0x4, R4 ;  /* 0x00000004ff047819 */ /* 0x000fc40000011604 */
[----:B------:R-:W-:Y:S02]  /*07e0*/  STS [R31+0x2c00], RZ ;  /* 0x002c00ff1f007388 */ /* 0x000fe40000000800 */
[----:B------:R-:W-:Y:S02]  /*07f0*/  LOP3.LUT R36, R5, 0x7c00, RZ, 0xc0, !PT ;  /* 0x00007c0005247812 */ /* 0x000fe400078ec0ff */
        /* <DEDUP_REMOVED lines=32> */
[----:B------:R-:W0:Y:S02]  /*0a00*/  LDS.U16 R32, [R34] ;  /* 0x0000000022207984 */ /* 0x000e240000000400 */
[----:B0-----:R-:W-:-:S05]  /*0a10*/  VIADD R5, R32, 0x1 ;  /* 0x0000000120057836 */ /* 0x001fca0000000000 */
[----:B------:R0:W-:Y:S04]  /*0a20*/  STS.U16 [R34], R5 ;  /* 0x0000000522007388 */ /* 0x0001e80000000400 */
[----:B------:R-:W1:Y:S01]  /*0a30*/  LDS.U16 R38, [R36] ;  /* 0x0000000024267984 */ /* 0x000e620000000400 */
[----:B0-----:R-:W-:Y:S01]  /*0a40*/  IMAD.SHL.U32 R5, R4, 0x400, RZ ;  /* 0x0000040004057824 */ /* 0x001fe200078e00ff */
[----:B------:R-:W-:-:S04]  /*0a50*/  SHF.R.U32.HI R4, RZ, 0x4, R4 ;  /* 0x00000004ff047819 */ /* 0x000fc80000011604 */
[----:B------:R-:W-:Y:S02]  /*0a60*/  LOP3.LUT R6, R5, 0x7c00, RZ, 0xc0, !PT ;  /* 0x00007c0005067812 */ /* 0x000fe400078ec0ff */
[----:B------:R-:W-:Y:S02]  /*0a70*/  LOP3.LUT R41, R4, 0xffffffe, RZ, 0xc0, !PT ;  /* 0x0ffffffe04297812 */ /* 0x000fe400078ec0ff */
[----:B------:R-:W-:Y:S02]  /*0a80*/  SHF.R.U32.HI R5, RZ, UR6, R14 ;  /* 0x00000006ff057c19 */ /* 0x000fe4000801160e */
[----:B------:R-:W-:Y:S02]  /*0a90*/  IADD3 R41, PT, PT, R41, R31, R6 ;  /* 0x0000001f29297210 */ /* 0x000fe40007ffe006 */
[----:B------:R-:W-:-:S05]  /*0aa0*/  LOP3.LUT R5, R5, UR4, RZ, 0xc0, !PT ;  /* 0x0000000405057c12 */ /* 0x000fca000f8ec0ff */
[----:B------:R-:W-:Y:S01]  /*0ab0*/  IMAD.SHL.U32 R6, R5, 0x400, RZ ;  /* 0x0000040005067824 */ /* 0x000fe200078e00ff */
[----:B------:R-:W-:-:S04]  /*0ac0*/  SHF.R.U32.HI R5, RZ, 0x4, R5 ;  /* 0x00000004ff057819 */ /* 0x000fc80000011605 */
[----:B------:R-:W-:Y:S02]  /*0ad0*/  LOP3.LUT R8, R6, 0x7c00, RZ, 0xc0, !PT ;  /* 0x00007c0006087812 */ /* 0x000fe400078ec0ff */
[----:B------:R-:W-:-:S04]  /*0ae0*/  LOP3.LUT R5, R5, 0xffffffe, RZ, 0xc0, !PT ;  /* 0x0ffffffe05057812 */ /* 0x000fc800078ec0ff */
[----:B------:R-:W-:Y:S01]  /*0af0*/  IADD3 R43, PT, PT, R5, R31, R8 ;  /* 0x0000001f052b7210 */ /* 0x000fe20007ffe008 */
[----:B-1----:R-:W-:-:S05]  /*0b00*/  VIADD R7, R38, 0x1 ;  /* 0x0000000126077836 */ /* 0x002fca0000000000 */
[----:B------:R-:W-:Y:S04]  /*0b10*/  STS.U16 [R36], R7 ;  /* 0x0000000724007388 */ /* 0x000fe80000000400 */
[----:B------:R-:W0:Y:S02]  /*0b20*/  LDS.U16 R40, [R39] ;  /* 0x0000000027287984 */ /* 0x000e240000000400 */
[----:B0-----:R-:W-:-:S05]  /*0b30*/  VIADD R4, R40, 0x1 ;  /* 0x0000000128047836 */ /* 0x001fca0000000000 */
[----:B------:R0:W-:Y:S04]  /*0b40*/  STS.U16 [R39], R4 ;  /* 0x0000000427007388 */ /* 0x0001e80000000400 */
[----:B------:R-:W1:Y:S01]  /*0b50*/  LDS.U16 R42, [R41] ;  /* 0x00000000292a7984 */ /* 0x000e620000000400 */
[----:B0-----:R-:W-:-:S04]  /*0b60*/  SHF.R.U32.HI R4, RZ, UR6, R15 ;  /* 0x00000006ff047c19 */ /* 0x001fc8000801160f */
[----:B------:R-:W-:-:S05]  /*0b70*/  LOP3.LUT R4, R4, UR4, RZ, 0xc0, !PT ;  /* 0x0000000404047c12 */ /* 0x000fca000f8ec0ff */
[----:B------:R-:W-:Y:S01]  /*0b80*/  IMAD.SHL.U32 R5, R4, 0x400, RZ ;  /* 0x0000040004057824 */ /* 0x000fe200078e00ff */
[----:B------:R-:W-:-:S04]  /*0b90*/  SHF.R.U32.HI R4, RZ, 0x4, R4 ;  /* 0x00000004ff047819 */ /* 0x000fc80000011604 */
[----:B------:R-:W-:Y:S02]  /*0ba0*/  LOP3.LUT R8, R5, 0x7c00, RZ, 0xc0, !PT ;  /* 0x00007c0005087812 */ /* 0x000fe400078ec0ff */
[----:B------:R-:W-:Y:S02]  /*0bb0*/  LOP3.LUT R45, R4, 0xffffffe, RZ, 0xc0, !PT ;  /* 0x0ffffffe042d7812 */ /* 0x000fe400078ec0ff */
[----:B------:R-:W-:Y:S02]  /*0bc0*/  SHF.R.U32.HI R5, RZ, UR6, R16 ;  /* 0x00000006ff057c19 */ /* 0x000fe40008011610 */
[----:B------:R-:W-:Y:S02]  /*0bd0*/  IADD3 R45, PT, PT, R45, R31, R8 ;  /* 0x0000001f2d2d7210 */ /* 0x000fe40007ffe008 */
[----:B------:R-:W-:Y:S01]  /*0be0*/  LOP3.LUT R5, R5, UR4, RZ, 0xc0, !PT ;  /* 0x0000000405057c12 */ /* 0x000fe2000f8ec0ff */
[----:B-1----:R-:W-:-:S05]  /*0bf0*/  VIADD R6, R42, 0x1 ;  /* 0x000000012a067836 */ /* 0x002fca0000000000 */
[----:B------:R0:W-:Y:S04]  /*0c00*/  STS.U16 [R41], R6 ;  /* 0x0000000629007388 */ /* 0x0001e80000000400 */
[----:B------:R-:W1:Y:S01]  /*0c10*/  LDS.U16 R44, [R43] ;  /* 0x000000002b2c7984 */ /* 0x000e620000000400 */
[----:B0-----:R-:W-:Y:S01]  /*0c20*/  IMAD.SHL.U32 R6, R5, 0x400, RZ ;  /* 0x0000040005067824 */ /* 0x001fe200078e00ff */
[----:B------:R-:W-:-:S04]  /*0c30*/  SHF.R.U32.HI R5, RZ, 0x4, R5 ;  /* 0x00000004ff057819 */ /* 0x000fc80000011605 */
[----:B------:R-:W-:Y:S02]  /*0c40*/  LOP3.LUT R8, R6, 0x7c00, RZ, 0xc0, !PT ;  /* 0x00007c0006087812 */ /* 0x000fe400078ec0ff */
[----:B------:R-:W-:-:S04]  /*0c50*/  LOP3.LUT R5, R5, 0xffffffe, RZ, 0xc0, !PT ;  /* 0x0ffffffe05057812 */ /* 0x000fc800078ec0ff */
[----:B------:R-:W-:Y:S01]  /*0c60*/  IADD3 R47, PT, PT, R5, R31, R8 ;  /* 0x0000001f052f7210 */ /* 0x000fe20007ffe008 */
[----:B-1----:R-:W-:-:S05]  /*0c70*/  VIADD R4, R44, 0x1 ;  /* 0x000000012c047836 */ /* 0x002fca0000000000 */
        /* <DEDUP_REMOVED lines=108> */
[----:B------:R-:W-:Y:S01]  /*1340*/  SHF.R.U32.HI R5, RZ, UR6, R28 ;  /* 0x00000006ff057c19 */ /* 0x000fe2000801161c */
[----:B------:R-:W0:Y:S01]  /*1350*/  S2UR UR6, SR_CgaCtaId ;  /* 0x00000000000679c3 */ /* 0x000e220000008800 */
[----:B------:R-:W-:Y:S02]  /*1360*/  IADD3 R69, PT, PT, R69, R31, R8 ;  /* 0x0000001f45457210 */ /* 0x000fe40007ffe008 */
[----:B------:R-:W-:Y:S01]  /*1370*/  LOP3.LUT R5, R5, UR4, RZ, 0xc0, !PT ;  /* 0x0000000405057c12 */ /* 0x000fe2000f8ec0ff */
[----:B------:R-:W-:Y:S01]  /*1380*/  UMOV UR4, 0x400 ;  /* 0x0000040000047882 */ /* 0x000fe20000000000 */
[----:B-1----:R-:W-:-:S05]  /*1390*/  VIADD R6, R66, 0x1 ;  /* 0x0000000142067836 */ /* 0x002fca0000000000 */
[----:B------:R1:W-:Y:S04]  /*13a0*/  STS.U16 [R65], R6 ;  /* 0x0000000641007388 */ /* 0x0003e80000000400 */
[----:B------:R-:W2:Y:S01]  /*13b0*/  LDS.U16 R68, [R67] ;  /* 0x0000000043447984 */ /* 0x000ea20000000400 */
[----:B0-----:R-:W-:Y:S01]  /*13c0*/  ULEA UR4, UR6, UR4, 0x18 ;  /* 0x0000000406047291 */ /* 0x001fe2000f8ec0ff */
[----:B-1----:R-:W-:Y:S01]  /*13d0*/  IMAD.SHL.U32 R6, R5, 0x400, RZ ;  /* 0x0000040005067824 */ /* 0x002fe200078e00ff */
[----:B------:R-:W-:-:S04]  /*13e0*/  SHF.R.U32.HI R5, RZ, 0x4, R5 ;  /* 0x00000004ff057819 */ /* 0x000fc80000011605 */
[----:B------:R-:W-:Y:S02]  /*13f0*/  LOP3.LUT R8, R6, 0x7c00, RZ, 0xc0, !PT ;  /* 0x00007c0006087812 */ /* 0x000fe400078ec0ff */
[----:B------:R-:W-:-:S04]  /*1400*/  LOP3.LUT R5, R5, 0xffffffe, RZ, 0xc0, !PT ;  /* 0x0ffffffe05057812 */ /* 0x000fc800078ec0ff */
[----:B------:R-:W-:Y:S01]  /*1410*/  IADD3 R71, PT, PT, R5, R31, R8 ;  /* 0x0000001f05477210 */ /* 0x000fe20007ffe008 */
[----:B--2---:R-:W-:-:S05]  /*1420*/  VIADD R4, R68, 0x1 ;  /* 0x0000000144047836 */ /* 0x004fca0000000000 */
[----:B------:R-:W-:Y:S04]  /*1430*/  STS.U16 [R67], R4 ;  /* 0x0000000443007388 */ /* 0x000fe80000000400 */
[----:B------:R-:W0:Y:S02]  /*1440*/  LDS.U16 R70, [R69] ;  /* 0x0000000045467984 */ /* 0x000e240000000400 */
[----:B0-----:R-:W-:-:S05]  /*1450*/  VIADD R6, R70, 0x1 ;  /* 0x0000000146067836 */ /* 0x001fca0000000000 */
[----:B------:R-:W-:Y:S04]  /*1460*/  STS.U16 [R69], R6 ;  /* 0x0000000645007388 */ /* 0x000fe80000000400 */
[----:B------:R-:W0:Y:S02]  /*1470*/  LDS.U16 R72, [R71] ;  /* 0x0000000047487984 */ /* 0x000e240000000400 */
[----:B0-----:R-:W-:-:S05]  /*1480*/  VIADD R4, R72, 0x1 ;  /* 0x0000000148047836 */ /* 0x001fca0000000000 */
[----:B------:R-:W-:Y:S01]  /*1490*/  STS.U16 [R71], R4 ;  /* 0x0000000447007388 */ /* 0x000fe20000000400 */
[----:B------:R-:W-:Y:S06]  /*14a0*/  BAR.SYNC.DEFER_BLOCKING 0x0 ;  /* 0x0000000000007b1d */ /* 0x000fec0000010000 */
[----:B------:R-:W-:Y:S04]  /*14b0*/  LDS R73, [R33] ;  /* 0x0000000021497984 */ /* 0x000fe80000000800 */
[----:B------:R-:W0:Y:S04]  /*14c0*/  LDS R74, [R33+0x4] ;  /* 0x00000400214a7984 */ /* 0x000e280000000800 */
[----:B------:R-:W1:Y:S04]  /*14d0*/  LDS R75, [R33+0x8] ;  /* 0x00000800214b7984 */ /* 0x000e680000000800 */
[----:B------:R-:W2:Y:S04]  /*14e0*/  LDS R76, [R33+0xc] ;  /* 0x00000c00214c7984 */ /* 0x000ea80000000800 */
[----:B------:R-:W3:Y:S04]  /*14f0*/  LDS R77, [R33+0x10] ;  /* 0x00001000214d7984 */ /* 0x000ee80000000800 */
[----:B------:R-:W4:Y:S04]  /*1500*/  LDS R78, [R33+0x14] ;  /* 0x00001400214e7984 */ /* 0x000f280000000800 */
[----:B------:R-:W4:Y:S04]  /*1510*/  LDS R79, [R33+0x18] ;  /* 0x00001800214f7984 */ /* 0x000f280000000800 */
[----:B------:R-:W4:Y:S04]  /*1520*/  LDS R80, [R33+0x1c] ;  /* 0x00001c0021507984 */ /* 0x000f280000000800 */
[----:B------:R-:W4:Y:S04]  /*1530*/  LDS R81, [R33+0x20] ;  /* 0x0000200021517984 */ /* 0x000f280000000800 */
[----:B------:R-:W4:Y:S04]  /*1540*/  LDS R82, [R33+0x24] ;  /* 0x0000240021527984 */ /* 0x000f280000000800 */
[----:B------:R-:W4:Y:S04]  /*1550*/  LDS R83, [R33+0x28] ;  /* 0x0000280021537984 */ /* 0x000f280000000800 */
[----:B------:R-:W4:Y:S01]  /*1560*/  LDS R84, [R33+0x2c] ;  /* 0x00002c0021547984 */ /* 0x000f220000000800 */
[----:B0-----:R-:W-:-:S03]  /*1570*/  IMAD.IADD R74, R73, 0x1, R74 ;  /* 0x00000001494a7824 */ /* 0x001fc600078e024a */
[----:B------:R-:W0:Y:S01]  /*1580*/  LDS R85, [R33+0x30] ;  /* 0x0000300021557984 */ /* 0x000e220000000800 */
[----:B-1----:R-:W-:-:S03]  /*1590*/  IMAD.IADD R75, R75, 0x1, R74 ;  /* 0x000000014b4b7824 */ /* 0x002fc600078e024a */
[----:B------:R-:W1:Y:S01]  /*15a0*/  LDS R86, [R33+0x34] ;  /* 0x0000340021567984 */ /* 0x000e620000000800 */
[----:B--2---:R-:W-:-:S03]  /*15b0*/  IMAD.IADD R76, R76, 0x1, R75 ;  /* 0x000000014c4c7824 */ /* 0x004fc600078e024b */
[----:B------:R-:W2:Y:S01]  /*15c0*/  LDS R87, [R33+0x38] ;  /* 0x0000380021577984 */ /* 0x000ea20000000800 */
[----:B---3--:R-:W-:-:S03]  /*15d0*/  IMAD.IADD R77, R77, 0x1, R76 ;  /* 0x000000014d4d7824 */ /* 0x008fc600078e024c */
[----:B------:R-:W3:Y:S01]  /*15e0*/  LDS R88, [R33+0x3c] ;  /* 0x00003c0021587984 */ /* 0x000ee20000000800 */
[----:B----4-:R-:W-:-:S03]  /*15f0*/  IMAD.IADD R78, R78, 0x1, R77 ;  /* 0x000000014e4e7824 */ /* 0x010fc600078e024d */
[----:B------:R-:W4:Y:S01]  /*1600*/  LDS R89, [R33+0x40] ;  /* 0x0000400021597984 */ /* 0x000f220000000800 */
[----:B------:R-:W-:-:S03]  /*1610*/  IMAD.IADD R79, R79, 0x1, R78 ;  /* 0x000000014f4f7824 */ /* 0x000fc600078e024e */
        /* <DEDUP_REMOVED lines=31> */
[----:B------:R-:W-:-:S04]  /*1810*/  IMAD.IADD R95, R95, 0x1, R94 ;  /* 0x000000015f5f7824 */ /* 0x000fc800078e025e */
[----:B0-----:R-:W-:-:S04]  /*1820*/  IMAD.IADD R96, R96, 0x1, R95 ;  /* 0x0000000160607824 */ /* 0x001fc800078e025f */
[----:B-1----:R-:W-:-:S04]  /*1830*/  IMAD.IADD R97, R97, 0x1, R96 ;  /* 0x0000000161617824 */ /* 0x002fc800078e0260 */
[----:B--2---:R-:W-:-:S04]  /*1840*/  IMAD.IADD R98, R98, 0x1, R97 ;  /* 0x0000000162627824 */ /* 0x004fc800078e0261 */
[----:B---3--:R-:W-:-:S04]  /*1850*/  IMAD.IADD R99, R99, 0x1, R98 ;  /* 0x0000000163637824 */ /* 0x008fc800078e0262 */
[----:B----4-:R-:W-:-:S04]  /*1860*/  IMAD.IADD R100, R100, 0x1, R99 ;  /* 0x0000000164647824 */ /* 0x010fc800078e0263 */
[----:B------:R-:W-:-:S04]  /*1870*/  IMAD.IADD R101, R101, 0x1, R100 ;  /* 0x0000000165657824 */ /* 0x000fc800078e0264 */
[----:B------:R-:W-:-:S04]  /*1880*/  IMAD.IADD R102, R102, 0x1, R101 ;  /* 0x0000000166667824 */ /* 0x000fc800078e0265 */
[----:B------:R-:W-:-:S04]  /*1890*/  IMAD.IADD R103, R103, 0x1, R102 ;  /* 0x0000000167677824 */ /* 0x000fc800078e0266 */
[----:B------:R-:W-:-:S04]  /*18a0*/  IMAD.IADD R104, R104, 0x1, R103 ;  /* 0x0000000168687824 */ /* 0x000fc800078e0267 */
[----:B------:R-:W-:-:S05]  /*18b0*/  IMAD.IADD R106, R5, 0x1, R104 ;  /* 0x00000001056a7824 */ /* 0x000fca00078e0268 */
        /* <DEDUP_REMOVED lines=8> */
[----:B------:R-:W0:Y:S02]  /*1940*/  SHFL.UP P0, R107, R108, 0x10, RZ ;  /* 0x060000006c6b7989 */ /* 0x000e2400000000ff */
[----:B0-----:R-:W-:Y:S01]  /*1950*/  @P0 IMAD.IADD R107, R108, 0x1, R107 ;  /* 0x000000016c6b0824 */ /* 0x001fe200078e026b */
[----:B------:R-:W-:-:S03]  /*1960*/  ISETP.NE.AND P0, PT, R105, 0x1, PT ;  /* 0x000000016900780c */ /* 0x000fc60003f05270 */
[----:B------:R-:W-:Y:S01]  /*1970*/  IMAD.IADD R106, R107, 0x1, -R106 ;  /* 0x000000016b6a7824 */ /* 0x000fe200078e0a6a */
[----:B------:R-:W-:Y:S01]  /*1980*/  @!P1 STS [R30+0x8400], R107 ;  /* 0x0084006b1e009388 */ /* 0x000fe20000000800 */
[----:B------:R-:W-:Y:S01]  /*1990*/  BAR.SYNC.DEFER_BLOCKING 0x0 ;  /* 0x0000000000007b1d */ /* 0x000fe20000010000 */
[----:B------:R-:W-:-:S05]  /*19a0*/  ISETP.NE.AND P1, PT, R105, 0x4, PT ;  /* 0x000000046900780c */ /* 0x000fca0003f25270 */
[----:B------:R-:W0:Y:S04]  /*19b0*/  LDS.128 R4, [UR4+0x8400] ;  /* 0x00840004ff047984 */ /* 0x000e280008000c00 */
[----:B------:R-:W1:Y:S01]  /*19c0*/  LDS.128 R8, [UR4+0x8410] ;  /* 0x00841004ff087984 */ /* 0x000e620008000c00 */
[C---:B0-----:R-:W-:Y:S01]  /*19d0*/  SEL R37, R4.reuse, R37, !P0 ;  /* 0x0000002504257207 */ /* 0x041fe20004000000 */
[----:B------:R-:W-:Y:S01]  /*19e0*/  IMAD.IADD R5, R4, 0x1, R5 ;  /* 0x0000000104057824 */ /* 0x000fe200078e0205 */
[----:B------:R-:W-:-:S03]  /*19f0*/  ISETP.NE.AND P0, PT, R105, 0x2, PT ;  /* 0x000000026900780c */ /* 0x000fc60003f05270 */
[----:B------:R-:W-:Y:S01]  /*1a00*/  IMAD.IADD R6, R6, 0x1, R5 ;  /* 0x0000000106067824 */ /* 0x000fe200078e0205 */
[----:B------:R-:W-:Y:S02]  /*1a10*/  SEL R37, R5, R37, !P0 ;  /* 0x0000002505257207 */ /* 0x000fe40004000000 */
[----:B------:R-:W-:Y:S01]  /*1a20*/  ISETP.NE.AND P0, PT, R105, 0x3, PT ;  /* 0x000000036900780c */ /* 0x000fe20003f05270 */
[----:B------:R-:W-:-:S03]  /*1a30*/  IMAD.IADD R7, R7, 0x1, R6 ;  /* 0x0000000107077824 */ /* 0x000fc600078e0206 */
[----:B------:R-:W-:Y:S01]  /*1a40*/  SEL R37, R6, R37, !P0 ;  /* 0x0000002506257207 */ /* 0x000fe20004000000 */
[----:B-1----:R-:W-:Y:S01]  /*1a50*/  IMAD.IADD R8, R7, 0x1, R8 ;  /* 0x0000000107087824 */ /* 0x002fe200078e0208 */
[----:B------:R-:W-:Y:S02]  /*1a60*/  ISETP.NE.AND P0, PT, R105, 0x5, PT ;  /* 0x000000056900780c */ /* 0x000fe40003f05270 */
[----:B------:R-:W-:Y:S01]  /*1a70*/  SEL R37, R7, R37, !P1 ;  /* 0x0000002507257207 */ /* 0x000fe20004800000 */
[----:B------:R-:W-:Y:S01]  /*1a80*/  IMAD.IADD R9, R9, 0x1, R8 ;  /* 0x0000000109097824 */ /* 0x000fe200078e0208 */
[----:B------:R-:W-:Y:S02]  /*1a90*/  ISETP.NE.AND P1, PT, R29, RZ, PT ;  /* 0x000000ff1d00720c */ /* 0x000fe40003f25270 */
[----:B------:R-:W-:Y:S01]  /*1aa0*/  SEL R37, R8, R37, !P0 ;  /* 0x0000002508257207 */ /* 0x000fe20004000000 */
[----:B------:R-:W-:Y:S01]  /*1ab0*/  IMAD.IADD R10, R10, 0x1, R9 ;  /* 0x000000010a0a7824 */ /* 0x000fe200078e0209 */
[----:B------:R-:W-:-:S02]  /*1ac0*/  ISETP.GT.U32.AND P0, PT, R0, 0x1f, PT ;  /* 0x0000001f0000780c */ /* 0x000fc40003f04070 */
[----:B------:R-:W-:Y:S01]  /*1ad0*/  SEL R37, R9, R37, !P2 ;  /* 0x0000002509257207 */ /* 0x000fe20005000000 */
[----:B------:R-:W-:Y:S01]  /*1ae0*/  IMAD.IADD R11, R11, 0x1, R10 ;  /* 0x000000010b0b7824 */ /* 0x000fe200078e020a */
[----:B------:R-:W-:Y:S02]  /*1af0*/  ISETP.GT.U32.OR P2, PT, R0, 0x1f, P1 ;  /* 0x0000001f0000780c */ /* 0x000fe40000f44470 */
[----:B------:R-:W-:Y:S02]  /*1b00*/  SEL R4, R106, RZ, P1 ;  /* 0x000000ff6a047207 */ /* 0x000fe40000800000 */
[----:B------:R-:W-:-:S05]  /*1b10*/  SEL R37, R10, R37, !P3 ;  /* 0x000000250a257207 */ /* 0x000fca0005800000 */
[----:B------:R-:W-:Y:S01]  /*1b20*/  @P0 IMAD.IADD R106, R37, 0x1, R4 ;  /* 0x00000001256a0824 */ /* 0x000fe200078e0204 */
[----:B------:R-:W-:-:S03]  /*1b30*/  ISETP.NE.AND P0, PT, R0, RZ, PT ;  /* 0x000000ff0000720c */ /* 0x000fc60003f05270 */
[----:B------:R-:W-:-:S05]  /*1b40*/  @!P2 IMAD.U32 R106, R11, 0x10000, RZ ;  /* 0x000100000b6aa824 */ /* 0x000fca00078e00ff */
[----:B------:R-:W-:Y:S01]  /*1b50*/  @!P2 STS [UR4+0x8428], R106 ;  /* 0x0084286aff00a988 */ /* 0x000fe20008000804 */
[----:B------:R-:W-:Y:S06]  /*1b60*/  BAR.SYNC.DEFER_BLOCKING 0x0 ;  /* 0x0000000000007b1d */ /* 0x000fec0000010000 */
[----:B------:R-:W0:Y:S02]  /*1b70*/  LDS R4, [UR4+0x8428] ;  /* 0x00842804ff047984 */ /* 0x000e240008000800 */
[----:B0-----:R-:W-:-:S05]  /*1b80*/  SEL R5, R4, RZ, P0 ;  /* 0x000000ff04057207 */ /* 0x001fca0000000000 */
[----:B------:R-:W-:-:S04]  /*1b90*/  IMAD.IADD R4, R5, 0x1, R106 ;  /* 0x0000000105047824 */ /* 0x000fc800078e026a */
[--C-:B------:R-:W-:Y:S01]  /*1ba0*/  IMAD.IADD R6, R73, 0x1, R4.reuse ;  /* 0x0000000149067824 */ /* 0x100fe200078e0204 */
[----:B------:R-:W-:Y:S01]  /*1bb0*/  STS [R33], R4 ;  /* 0x0000000421007388 */ /* 0x000fe20000000800 */
[--C-:B------:R-:W-:Y:S02]  /*1bc0*/  IMAD.IADD R74, R74, 0x1, R4.reuse ;  /* 0x000000014a4a7824 */ /* 0x100fe400078e0204 */
[--C-:B------:R-:W-:Y:S01]  /*1bd0*/  IMAD.IADD R8, R75, 0x1, R4.reuse ;  /* 0x000000014b087824 */ /* 0x100fe200078e0204 */
[----:B------:R-:W-:Y:S01]  /*1be0*/  STS [R33+0x4], R6 ;  /* 0x0000040621007388 */ /* 0x000fe20000000800 */
[--C-:B------:R-:W-:Y:S02]  /*1bf0*/  IMAD.IADD R76, R76, 0x1, R4.reuse ;  /* 0x000000014c4c7824 */ /* 0x100fe400078e0204 */
[--C-:B------:R-:W-:Y:S01]  /*1c00*/  IMAD.IADD R10, R77, 0x1, R4.reuse ;  /* 0x000000014d0a7824 */ /* 0x100fe200078e0204 */
[----:B------:R-:W-:Y:S01]  /*1c10*/  STS [R33+0x8], R74 ;  /* 0x0000084a21007388 */ /* 0x000fe20000000800 */
[----:B------:R-:W-:-:S02]  /*1c20*/  IMAD.IADD R78, R78, 0x1, R4 ;  /* 0x000000014e4e7824 */ /* 0x000fc400078e0204 */
[--C-:B------:R-:W-:Y:S01]  /*1c30*/  IMAD.IADD R106, R79, 0x1, R4.reuse ;  /* 0x000000014f6a7824 */ /* 0x100fe200078e0204 */
[----:B------:R-:W-:Y:S01]  /*1c40*/  STS [R33+0xc], R8 ;  /* 0x00000c0821007388 */ /* 0x000fe20000000800 */
        /* <DEDUP_REMOVED lines=36> */
[----:B------:R-:W-:-:S03]  /*1e90*/  IMAD.IADD R104, R104, 0x1, R4 ;  /* 0x0000000168687824 */ /* 0x000fc600078e0204 */
[----:B------:R-:W-:Y:S04]  /*1ea0*/  STS [R33+0x40], R88 ;  /* 0x0000405821007388 */ /* 0x000fe80000000800 */
        /* <DEDUP_REMOVED lines=15> */
[----:B------:R-:W-:Y:S01]  /*1fa0*/  STS [R33+0x80], R104 ;  /* 0x0000806821007388 */ /* 0x000fe20000000800 */
[----:B------:R-:W-:Y:S06]  /*1fb0*/  BAR.SYNC.DEFER_BLOCKING 0x0 ;  /* 0x0000000000007b1d */ /* 0x000fec0000010000 */
[----:B------:R-:W0:Y:S04]  /*1fc0*/  LDS.U16 R5, [R34] ;  /* 0x0000000022057984 */ /* 0x000e280000000400 */
[----:B------:R-:W1:Y:S04]  /*1fd0*/  LDS.U16 R7, [R36] ;  /* 0x0000000024077984 */ /* 0x000e680000000400 */
[----:B------:R-:W2:Y:S04]  /*1fe0*/  LDS.U16 R39, [R39] ;  /* 0x0000000027277984 */ /* 0x000ea80000000400 */
[----:B------:R-:W3:Y:S04]  /*1ff0*/  LDS.U16 R41, [R41] ;  /* 0x0000000029297984 */ /* 0x000ee80000000400 */
[----:B------:R-:W4:Y:S04]  /*2000*/  LDS.U16 R43, [R43] ;  /* 0x000000002b2b7984 */ /* 0x000f280000000400 */
[----:B------:R-:W4:Y:S04]  /*2010*/  LDS.U16 R45, [R45] ;  /* 0x000000002d2d7984 */ /* 0x000f280000000400 */
[----:B------:R-:W4:Y:S04]  /*2020*/  LDS.U16 R47, [R47] ;  /* 0x000000002f2f7984 */ /* 0x000f280000000400 */
[----:B------:R-:W4:Y:S04]  /*2030*/  LDS.U16 R49, [R49] ;  /* 0x0000000031317984 */ /* 0x000f280000000400 */
[----:B------:R-:W4:Y:S04]  /*2040*/  LDS.U16 R51, [R51] ;  /* 0x0000000033337984 */ /* 0x000f280000000400 */
[----:B------:R-:W4:Y:S04]  /*2050*/  LDS.U16 R53, [R53] ;  /* 0x0000000035357984 */ /* 0x000f280000000400 */
[----:B------:R-:W4:Y:S01]  /*2060*/  LDS.U16 R55, [R55] ;  /* 0x0000000037377984 */ /* 0x000f220000000400 */
[----:B0-----:R-:W-:-:S03]  /*2070*/  IMAD.IADD R5, R32, 0x1, R5 ;  /* 0x0000000120057824 */ /* 0x001fc600078e0205 */
[----:B------:R-:W0:Y:S01]  /*2080*/  LDS.U16 R57, [R57] ;  /* 0x0000000039397984 */ /* 0x000e220000000400 */
[----:B-1----:R-:W-:-:S03]  /*2090*/  IMAD.IADD R7, R38, 0x1, R7 ;  /* 0x0000000126077824 */ /* 0x002fc600078e0207 */
[----:B------:R-:W1:Y:S01]  /*20a0*/  LDS.U16 R59, [R59] ;  /* 0x000000003b3b7984 */ /* 0x000e620000000400 */
[----:B--2---:R-:W-:-:S03]  /*20b0*/  IMAD.IADD R39, R40, 0x1, R39 ;  /* 0x0000000128277824 */ /* 0x004fc600078e0227 */
[----:B------:R-:W2:Y:S01]  /*20c0*/  LDS.U16 R61, [R61] ;  /* 0x000000003d3d7984 */ /* 0x000ea20000000400 */
[----:B---3--:R-:W-:-:S03]  /*20d0*/  IMAD.IADD R41, R42, 0x1, R41 ;  /* 0x000000012a297824 */ /* 0x008fc600078e0229 */
[----:B------:R-:W3:Y:S01]  /*20e0*/  LDS.U16 R63, [R63] ;  /* 0x000000003f3f7984 */ /* 0x000ee20000000400 */
[----:B----4-:R-:W-:-:S03]  /*20f0*/  IMAD.IADD R43, R44, 0x1, R43 ;  /* 0x000000012c2b7824 */ /* 0x010fc600078e022b */
[----:B------:R-:W4:Y:S01]  /*2100*/  LDS.U16 R65, [R65] ;  /* 0x0000000041417984 */ /* 0x000f220000000400 */
[----:B------:R-:W-:-:S03]  /*2110*/  IMAD.IADD R45, R46, 0x1, R45 ;  /* 0x000000012e2d7824 */ /* 0x000fc600078e022d */
[----:B------:R-:W4:Y:S01]  /*2120*/  LDS.U16 R67, [R67] ;  /* 0x0000000043437984 */ /* 0x000f220000000400 */
[----:B------:R-:W-:-:S03]  /*2130*/  IMAD.IADD R47, R48, 0x1, R47 ;  /* 0x00000001302f7824 */ /* 0x000fc600078e022f */
[----:B------:R-:W4:Y:S01]  /*2140*/  LDS.U16 R69, [R69] ;  /* 0x0000000045457984 */ /* 0x000f220000000400 */
[----:B------:R-:W-:-:S03]  /*2150*/  IMAD.IADD R49, R50, 0x1, R49 ;  /* 0x0000000132317824 */ /* 0x000fc600078e0231 */
[----:B------:R-:W4:Y:S01]  /*2160*/  LDS.U16 R71, [R71] ;  /* 0x0000000047477984 */ /* 0x000f220000000400 */
[----:B------:R-:W-:Y:S02]  /*2170*/  IMAD.IADD R51, R52, 0x1, R51 ;  /* 0x0000000134337824 */ /* 0x000fe400078e0233 */
[----:B------:R-:W-:Y:S02]  /*2180*/  IMAD.IADD R53, R54, 0x1, R53 ;  /* 0x0000000136357824 */ /* 0x000fe400078e0235 */
[----:B------:R-:W-:Y:S02]  /*2190*/  IMAD.IADD R55, R56, 0x1, R55 ;  /* 0x0000000138377824 */ /* 0x000fe400078e0237 */
[----:B0-----:R-:W-:Y:S02]  /*21a0*/  IMAD.IADD R57, R58, 0x1, R57 ;  /* 0x000000013a397824 */ /* 0x001fe400078e0239 */
[----:B-1----:R-:W-:Y:S02]  /*21b0*/  IMAD.IADD R59, R60, 0x1, R59 ;  /* 0x000000013c3b7824 */ /* 0x002fe400078e023b */
[----:B--2---:R-:W-:-:S02]  /*21c0*/  IMAD.IADD R61, R62, 0x1, R61 ;  /* 0x000000013e3d7824 */ /* 0x004fc400078e023d */
[----:B---3--:R-:W-:Y:S02]  /*21d0*/  IMAD.IADD R63, R64, 0x1, R63 ;  /* 0x00000001403f7824 */ /* 0x008fe400078e023f */
[----:B----4-:R-:W-:Y:S02]  /*21e0*/  IMAD.IADD R65, R66, 0x1, R65 ;  /* 0x0000000142417824 */ /* 0x010fe400078e0241 */
[----:B------:R-:W-:Y:S02]  /*21f0*/  IMAD.IADD R67, R68, 0x1, R67 ;  /* 0x0000000144437824 */ /* 0x000fe400078e0243 */
[----:B------:R-:W-:Y:S02]  /*2200*/  IMAD.IADD R69, R70, 0x1, R69 ;  /* 0x0000000146457824 */ /* 0x000fe400078e0245 */
[----:B------:R-:W-:Y:S01]  /*2210*/  IMAD.IADD R71, R72, 0x1, R71 ;  /* 0x0000000148477824 */ /* 0x000fe200078e0247 */
[----:B------:R-:W-:Y:S06]  /*2220*/  BAR.SYNC.DEFER_BLOCKING 0x0 ;  /* 0x0000000000007b1d */ /* 0x000fec0000010000 */
[----:B------:R-:W-:Y:S05]  /*2230*/  BRA.U UP0, `(.L_x_219) ;  /* 0x0000000100f87547 */ /* 0x000fea000b800000 */
[----:B------:R-:W-:Y:S01]  /*2240*/  LEA R5, R5, UR4, 0x2 ;  /* 0x0000000405057c11 */ /* 0x000fe2000f8e10ff */
[----:B------:R-:W-:Y:S01]  /*2250*/  UIADD3 UR8, UPT, UPT, UR8, 0x6, URZ ;  /* 0x0000000608087890 */ /* 0x000fe2000fffe0ff */
[----:B------:R-:W-:Y:S01]  /*2260*/  LEA R4, R7, UR4, 0x2 ;  /* 0x0000000407047c11 */ /* 0x000fe2000f8e10ff */
[----:B------:R-:W-:Y:S01]  /*2270*/  UIADD3 UR5, UPT, UPT, UR5, -0x6, URZ ;  /* 0xfffffffa05057890 */ /* 0x000fe2000fffe0ff */
[----:B------:R-:W-:Y:S01]  /*2280*/  LEA R7, R39, UR4, 0x2 ;  /* 0x0000000427077c11 */ /* 0x000fe2000f8e10ff */
[----:B------:R0:W-:Y:S01]  /*2290*/  STS [R5], R2 ;  /* 0x0000000205007388 */ /* 0x0001e20000000800 */
[----:B------:R-:W-:Y:S02]  /*22a0*/  LEA R6, R41, UR4, 0x2 ;  /* 0x0000000429067c11 */ /* 0x000fe4000f8e10ff */
[----:B------:R-:W-:Y:S01]  /*22b0*/  LEA R9, R43, UR4, 0x2 ;  /* 0x000000042b097c11 */ /* 0x000fe2000f8e10ff */
[----:B------:R1:W-:Y:S01]  /*22c0*/  STS [R4], R3 ;  /* 0x0000000304007388 */ /* 0x0003e20000000800 */
[----:B------:R-:W-:-:S02]  /*22d0*/  LEA R8, R45, UR4, 0x2 ;  /* 0x000000042d087c11 */ /* 0x000fc4000f8e10ff */
[----:B------:R-:W-:Y:S01]  /*22e0*/  LEA R11, R47, UR4, 0x2 ;  /* 0x000000042f0b7c11 */ /* 0x000fe2000f8e10ff */
[----:B------:R2:W-:Y:S01]  /*22f0*/  STS [R7], R12 ;  /* 0x0000000c07007388 */ /* 0x0005e20000000800 */
[----:B------:R-:W-:Y:S02]  /*2300*/  LEA R10, R49, UR4, 0x2 ;  /* 0x00000004310a7c11 */ /* 0x000fe4000f8e10ff */
[----:B0-----:R-:W-:Y:S01]  /*2310*/  LEA R5, R51, UR4, 0x2 ;  /* 0x0000000433057c11 */ /* 0x001fe2000f8e10ff */
[----:B------:R0:W-:Y:S01]  /*2320*/  STS [R6], R13 ;  /* 0x0000000d06007388 */ /* 0x0001e20000000800 */
[----:B------:R-:W-:Y:S02]  /*2330*/  LEA R2, R53, UR4, 0x2 ;  /* 0x0000000435027c11 */ /* 0x000fe4000f8e10ff */
[----:B-1----:R-:W-:Y:S01]  /*2340*/  LEA R3, R55, UR4, 0x2 ;  /* 0x0000000437037c11 */ /* 0x002fe2000f8e10ff */
[----:B------:R1:W-:Y:S01]  /*2350*/  STS [R9], R14 ;  /* 0x0000000e09007388 */ /* 0x0003e20000000800 */
[----:B------:R-:W-:-:S02]  /*2360*/  LEA R4, R57, UR4, 0x2 ;  /* 0x0000000439047c11 */ /* 0x000fc4000f8e10ff */
[----:B--2---:R-:W-:Y:S01]  /*2370*/  LEA R7, R59, UR4, 0x2 ;  /* 0x000000043b077c11 */ /* 0x004fe2000f8e10ff */
[----:B------:R2:W-:Y:S01]  /*2380*/  STS [R8], R15 ;  /* 0x0000000f08007388 */ /* 0x0005e20000000800 */
[----:B0-----:R-:W-:-:S03]  /*2390*/  LEA R6, R61, UR4, 0x2 ;  /* 0x000000043d067c11 */ /* 0x001fc6000f8e10ff */
[----:B------:R0:W-:Y:S01]  /*23a0*/  STS [R11], R16 ;  /* 0x000000100b007388 */ /* 0x0001e20000000800 */
[----:B-1----:R-:W-:-:S03]  /*23b0*/  LEA R9, R63, UR4, 0x2 ;  /* 0x000000043f097c11 */ /* 0x002fc6000f8e10ff */
[----:B------:R1:W-:Y:S01]  /*23c0*/  STS [R10], R17 ;  /* 0x000000110a007388 */ /* 0x0003e20000000800 */
[----:B--2---:R-:W-:-:S03]  /*23d0*/  LEA R8, R65, UR4, 0x2 ;  /* 0x0000000441087c11 */ /* 0x004fc6000f8e10ff */
[----:B------:R2:W-:Y:S01]  /*23e0*/  STS [R5], R18 ;  /* 0x0000001205007388 */ /* 0x0005e20000000800 */
[----:B0-----:R-:W-:-:S03]  /*23f0*/  LEA R11, R71, UR4, 0x2 ;  /* 0x00000004470b7c11 */ /* 0x001fc6000f8e10ff */
[----:B------:R0:W-:Y:S01]  /*2400*/  STS [R2], R19 ;  /* 0x0000001302007388 */ /* 0x0001e20000000800 */
[----:B-1----:R-:W-:-:S03]  /*2410*/  LEA R10, R69, UR4, 0x2 ;  /* 0x00000004450a7c11 */ /* 0x002fc6000f8e10ff */
[----:B------:R0:W-:Y:S01]  /*2420*/  STS [R3], R20 ;  /* 0x0000001403007388 */ /* 0x0001e20000000800 */
[----:B--2---:R-:W-:-:S03]  /*2430*/  LEA R5, R67, UR4, 0x2 ;  /* 0x0000000443057c11 */ /* 0x004fc6000f8e10ff */
[----:B------:R0:W-:Y:S04]  /*2440*/  STS [R4], R21 ;  /* 0x0000001504007388 */ /* 0x0001e80000000800 */
[----:B------:R0:W-:Y:S04]  /*2450*/  STS [R7], R22 ;  /* 0x0000001607007388 */ /* 0x0001e80000000800 */
[----:B------:R0:W-:Y:S04]  /*2460*/  STS [R6], R23 ;  /* 0x0000001706007388 */ /* 0x0001e80000000800 */
[----:B------:R0:W-:Y:S04]  /*2470*/  STS [R9], R24 ;  /* 0x0000001809007388 */ /* 0x0001e80000000800 */
[----:B------:R0:W-:Y:S04]  /*2480*/  STS [R8], R25 ;  /* 0x0000001908007388 */ /* 0x0001e80000000800 */
[----:B------:R0:W-:Y:S04]  /*2490*/  STS [R5], R26 ;  /* 0x0000001a05007388 */ /* 0x0001e80000000800 */
[----:B------:R0:W-:Y:S04]  /*24a0*/  STS [R10], R27 ;  /* 0x0000001b0a007388 */ /* 0x0001e80000000800 */
[----:B------:R0:W-:Y:S01]  /*24b0*/  STS [R11], R28 ;  /* 0x0000001c0b007388 */ /* 0x0001e20000000800 */
[----:B------:R-:W-:Y:S06]  /*24c0*/  BAR.SYNC.DEFER_BLOCKING 0x0 ;  /* 0x0000000000007b1d */ /* 0x000fec0000010000 */
[----:B------:R0:W1:Y:S04]  /*24d0*/  LDS R2, [R35] ;  /* 0x0000000023027984 */ /* 0x0000680000000800 */
[----:B------:R0:W2:Y:S04]  /*24e0*/  LDS R3, [R35+0x4] ;  /* 0x0000040023037984 */ /* 0x0000a80000000800 */
[----:B------:R0:W3:Y:S04]  /*24f0*/  LDS R12, [R35+0x8] ;  /* 0x00000800230c7984 */ /* 0x0000e80000000800 */
[----:B------:R0:W4:Y:S04]  /*2500*/  LDS R13, [R35+0xc] ;  /* 0x00000c00230d7984 */ /* 0x0001280000000800 */
[----:B------:R0:W0:Y:S04]  /*2510*/  LDS R14, [R35+0x10] ;  /* 0x00001000230e7984 */ /* 0x0000280000000800 */
        /* <DEDUP_REMOVED lines=13> */
[----:B------:R0:W0:Y:S01]  /*25f0*/  LDS R28, [R35+0x48] ;  /* 0x00004800231c7984 */ /* 0x0000220000000800 */
[----:B------:R-:W-:Y:S06]  /*2600*/  BAR.SYNC.DEFER_BLOCKING 0x0 ;  /* 0x0000000000007b1d */ /* 0x000fec0000010000 */
[----:B-1234-:R-:W-:Y:S05]  /*2610*/  BRA `(.L_x_220) ;  /* 0xffffffdc00f87947 */ /* 0x01efea000383ffff */
.L_x_219:
[----:B------:R-:W-:Y:S01]  /*2620*/  LEA R5, R5, UR4, 0x2 ;  /* 0x0000000405057c11 */ /* 0x000fe2000f8e10ff */
[----:B------:R-:W-:Y:S01]  /*2630*/  IMAD R35, R0, -0x48, R35 ;  /* 0xffffffb800237824 */ /* 0x000fe200078e0223 */
[----:B------:R-:W-:Y:S02]  /*2640*/  LEA R4, R7, UR4, 0x2 ;  /* 0x0000000407047c11 */ /* 0x000fe4000f8e10ff */
[----:B------:R-:W-:Y:S01]  /*2650*/  LEA R39, R39, UR4, 0x2 ;  /* 0x0000000427277c11 */ /* 0x000fe2000f8e10ff */
[----:B------:R0:W-:Y:S01]  /*2660*/  STS [R5], R2 ;  /* 0x0000000205007388 */ /* 0x0001e20000000800 */
[----:B------:R-:W-:Y:S02]  /*2670*/  LEA R6, R41, UR4, 0x2 ;  /* 0x0000000429067c11 */ /* 0x000fe4000f8e10ff */
[----:B------:R-:W-:Y:S01]  /*2680*/  LEA R43, R43, UR4, 0x2 ;  /* 0x000000042b2b7c11 */ /* 0x000fe2000f8e10ff */
[----:B------:R1:W-:Y:S01]  /*2690*/  STS [R4], R3 ;  /* 0x0000000304007388 */ /* 0x0003e20000000800 */
[----:B------:R-:W-:-:S02]  /*26a0*/  LEA R8, R45, UR4, 0x2 ;  /* 0x000000042d087c11 */ /* 0x000fc4000f8e10ff */
[----:B------:R-:W-:Y:S01]  /*26b0*/  LEA R47, R47, UR4, 0x2 ;  /* 0x000000042f2f7c11 */ /* 0x000fe2000f8e10ff */
[----:B------:R-:W-:Y:S01]  /*26c0*/  STS [R39], R12 ;  /* 0x0000000c27007388 */ /* 0x000fe20000000800 */
[----:B------:R-:W-:Y:S02]  /*26d0*/  LEA R10, R49, UR4, 0x2 ;  /* 0x00000004310a7c11 */ /* 0x000fe4000f8e10ff */
[----:B------:R-:W-:Y:S01]  /*26e0*/  LEA R51, R51, UR4, 0x2 ;  /* 0x0000000433337c11 */ /* 0x000fe2000f8e10ff */
[----:B------:R2:W-:Y:S01]  /*26f0*/  STS [R6], R13 ;  /* 0x0000000d06007388 */ /* 0x0005e20000000800 */
[----:B0-----:R-:W-:Y:S02]  /*2700*/  LEA R2, R53, UR4, 0x2 ;  /* 0x0000000435027c11 */ /* 0x001fe4000f8e10ff */
[----:B------:R-:W-:Y:S01]  /*2710*/  LEA R55, R55, UR4, 0x2 ;  /* 0x0000000437377c11 */ /* 0x000fe2000f8e10ff */
[----:B------:R-:W-:Y:S01]  /*2720*/  STS [R43], R14 ;  /* 0x0000000e2b007388 */ /* 0x000fe20000000800 */
[----:B-1----:R-:W-:-:S02]  /*2730*/  LEA R4, R57, UR4, 0x2 ;  /* 0x0000000439047c11 */ /* 0x002fc4000f8e10ff */
[----:B------:R-:W-:Y:S01]  /*2740*/  LEA R59, R59, UR4, 0x2 ;  /* 0x000000043b3b7c11 */ /* 0x000fe2000f8e10ff */
[----:B------:R0:W-:Y:S01]  /*2750*/  STS [R8], R15 ;  /* 0x0000000f08007388 */ /* 0x0001e20000000800 */
[----:B------:R-:W-:Y:S02]  /*2760*/  LEA R63, R63, UR4, 0x2 ;  /* 0x000000043f3f7c11 */ /* 0x000fe4000f8e10ff */
[----:B--2---:R-:W-:Y:S01]  /*2770*/  LEA R6, R61, UR4, 0x2 ;  /* 0x000000043d067c11 */ /* 0x004fe2000f8e10ff */
[----:B------:R-:W-:Y:S01]  /*2780*/  STS [R47], R16 ;  /* 0x000000102f007388 */ /* 0x000fe20000000800 */
[----:B------:R-:W-:Y:S02]  /*2790*/  LEA R67, R67, UR4, 0x2 ;  /* 0x0000000443437c11 */ /* 0x000fe4000f8e10ff */
[----:B------:R-:W-:Y:S01]  /*27a0*/  LEA R71, R71, UR4, 0x2 ;  /* 0x0000000447477c11 */ /* 0x000fe2000f8e10ff */
[----:B------:R1:W-:Y:S01]  /*27b0*/  STS [R10], R17 ;  /* 0x000000110a007388 */ /* 0x0003e20000000800 */
[----:B0-----:R-:W-:-:S03]  /*27c0*/  LEA R8, R65, UR4, 0x2 ;  /* 0x0000000441087c11 */ /* 0x001fc6000f8e10ff */
[----:B------:R-:W-:Y:S04]  /*27d0*/  STS [R51], R18 ;  /* 0x0000001233007388 */ /* 0x000fe80000000800 */
[----:B------:R0:W-:Y:S01]  /*27e0*/  STS [R2], R19 ;  /* 0x0000001302007388 */ /* 0x0001e20000000800 */
[----:B-1----:R-:W-:Y:S01]  /*27f0*/  LEA R10, R69, UR4, 0x2 ;  /* 0x00000004450a7c11 */ /* 0x002fe2000f8e10ff */
[----:B------:R-:W1:Y:S02]  /*2800*/  LDCU.64 UR4, c[0x0][0x3a0] ;  /* 0x00007400ff0477ac */ /* 0x000e640008000a00 */
[----:B------:R-:W-:Y:S04]  /*2810*/  STS [R55], R20 ;  /* 0x0000001437007388 */ /* 0x000fe80000000800 */
[----:B------:R2:W-:Y:S01]  /*2820*/  STS [R4], R21 ;  /* 0x0000001504007388 */ /* 0x0005e20000000800 */
[----:B0-----:R-:W0:Y:S03]  /*2830*/  LDC.64 R2, c[0x0][0x388] ;  /* 0x0000e200ff027b82 */ /* 0x001e260000000a00 */
[----:B------:R-:W-:Y:S04]  /*2840*/  STS [R59], R22 ;  /* 0x000000163b007388 */ /* 0x000fe80000000800 */
[----:B------:R3:W-:Y:S01]  /*2850*/  STS [R6], R23 ;  /* 0x0000001706007388 */ /* 0x0007e20000000800 */
[----:B--2---:R-:W-:-:S03]  /*2860*/  VIADD R4, R0, 0x100 ;  /* 0x0000010000047836 */ /* 0x004fc60000000000 */
[----:B------:R-:W-:Y:S02]  /*2870*/  STS [R63], R24 ;  /* 0x000000183f007388 */ /* 0x000fe40000000800 */
[----:B-1----:R-:W-:Y:S02]  /*2880*/  ISETP.GE.U32.AND P3, PT, R4, UR4, PT ;  /* 0x0000000404007c0c */ /* 0x002fe4000bf66070 */
[----:B------:R1:W-:Y:S01]  /*2890*/  STS [R8], R25 ;  /* 0x0000001908007388 */ /* 0x0003e20000000800 */
[C---:B------:R-:W-:Y:S02]  /*28a0*/  VIADD R4, R0.reuse, 0x200 ;  /* 0x0000020000047836 */ /* 0x040fe40000000000 */
[----:B---3--:R-:W-:Y:S01]  /*28b0*/  VIADD R6, R0, 0x300 ;  /* 0x0000030000067836 */ /* 0x008fe20000000000 */
[----:B------:R-:W-:Y:S01]  /*28c0*/  STS [R67], R26 ;  /* 0x0000001a43007388 */ /* 0x000fe20000000800 */
[----:B------:R-:W-:Y:S02]  /*28d0*/  ISETP.GE.U32.AND.EX P3, PT, RZ, UR5, PT, P3 ;  /* 0x00000005ff007c0c */ /* 0x000fe4000bf66130 */
[----:B------:R-:W-:Y:S01]  /*28e0*/  ISETP.GE.U32.AND P4, PT, R4, UR4, PT ;  /* 0x0000000404007c0c */ /* 0x000fe2000bf86070 */
[----:B------:R2:W-:Y:S01]  /*28f0*/  STS [R10], R27 ;  /* 0x0000001b0a007388 */ /* 0x0005e20000000800 */
[----:B------:R-:W-:Y:S01]  /*2900*/  ISETP.GE.U32.AND P1, PT, R6, UR4, PT ;  /* 0x0000000406007c0c */ /* 0x000fe2000bf26070 */
[C---:B0-----:R-:W-:Y:S01]  /*2910*/  IMAD.WIDE.U32 R2, R0.reuse, 0x4, R2 ;  /* 0x0000000400027825 */ /* 0x041fe200078e0002 */
[C---:B-1----:R-:W-:Y:S01]  /*2920*/  LOP3.LUT R8, R0.reuse, 0x400, RZ, 0xfc, !PT ;  /* 0x0000040000087812 */ /* 0x042fe200078efcff */
[----:B------:R-:W-:Y:S01]  /*2930*/  STS [R71], R28 ;  /* 0x0000001c47007388 */ /* 0x000fe20000000800 */
[----:B------:R-:W-:Y:S01]  /*2940*/  BAR.SYNC.DEFER_BLOCKING 0x0 ;  /* 0x0000000000007b1d */ /* 0x000fe20000010000 */
[----:B------:R-:W-:Y:S01]  /*2950*/  ISETP.GE.U32.AND.EX P1, PT, RZ, UR5, PT, P1 ;  /* 0x00000005ff007c0c */ /* 0x000fe2000bf26110 */
[----:B--2---:R-:W-:Y:S01]  /*2960*/  VIADD R10, R0, 0x500 ;  /* 0x00000500000a7836 */ /* 0x004fe20000000000 */
[----:B------:R-:W-:Y:S01]  /*2970*/  ISETP.GE.U32.AND P6, PT, R8, UR4, PT ;  /* 0x0000000408007c0c */ /* 0x000fe2000bfc6070 */
[C---:B------:R-:W-:Y:S01]  /*2980*/  VIADD R4, R0.reuse, 0x600 ;  /* 0x0000060000047836 */ /* 0x040fe20000000000 */
[----:B------:R-:W-:Y:S01]  /*2990*/  ISETP.GE.U32.AND.EX P4, PT, RZ, UR5, PT, P4 ;  /* 0x00000005ff007c0c */ /* 0x000fe2000bf86140 */
[----:B------:R-:W-:Y:S01]  /*29a0*/  VIADD R6, R0, 0x700 ;  /* 0x0000070000067836 */ /* 0x000fe20000000000 */
[----:B------:R-:W-:-:S02]  /*29b0*/  ISETP.GE.U32.AND P0, PT, R10, UR4, PT ;  /* 0x000000040a007c0c */ /* 0x000fc4000bf06070 */
[----:B------:R-:W-:Y:S02]  /*29c0*/  ISETP.GE.U32.AND.EX P6, PT, RZ, UR5, PT, P6 ;  /* 0x00000005ff007c0c */ /* 0x000fe4000bfc6160 */
[----:B------:R-:W-:Y:S02]  /*29d0*/  ISETP.GE.U32.AND.EX P0, PT, RZ, UR5, PT, P0 ;  /* 0x00000005ff007c0c */ /* 0x000fe4000bf06100 */
[----:B------:R-:W-:Y:S02]  /*29e0*/  ISETP.GE.U32.AND P5, PT, R4, UR4, PT ;  /* 0x0000000404007c0c */ /* 0x000fe4000bfa6070 */
[----:B------:R-:W-:Y:S02]  /*29f0*/  LOP3.LUT R4, R0, 0x800, RZ, 0xfc, !PT ;  /* 0x0000080000047812 */ /* 0x000fe400078efcff */
[----:B------:R-:W-:Y:S01]  /*2a00*/  ISETP.GE.U32.AND P2, PT, R6, UR4, PT ;  /* 0x0000000406007c0c */ /* 0x000fe2000bf46070 */
[----:B------:R-:W-:Y:S01]  /*2a10*/  VIADD R6, R0, 0x900 ;  /* 0x0000090000067836 */ /* 0x000fe20000000000 */
[----:B------:R-:W-:-:S02]  /*2a20*/  ISETP.GE.U32.AND.EX P5, PT, RZ, UR5, PT, P5 ;  /* 0x00000005ff007c0c */ /* 0x000fc4000bfa6150 */
[----:B------:R-:W-:Y:S01]  /*2a30*/  ISETP.GE.U32.AND.EX P2, PT, RZ, UR5, PT, P2 ;  /* 0x00000005ff007c0c */ /* 0x000fe2000bf46120 */
[----:B------:R-:W0:Y:S04]  /*2a40*/  LDS R5, [R35+0x400] ;  /* 0x0004000023057984 */ /* 0x000e280000000800 */
[----:B------:R-:W1:Y:S04]  /*2a50*/  LDS R9, [R35+0xc00] ;  /* 0x000c000023097984 */ /* 0x000e680000000800 */
        /* <DEDUP_REMOVED lines=8> */
[----:B0-----:R-:W-:Y:S01]  /*2ae0*/  @!P3 STG.E desc[UR10][R2.64+0x400], R5 ;  /* 0x000400050200b986 */ /* 0x001fe2000c10190a */
[----:B------:R-:W-:Y:S01]  /*2af0*/  ISETP.GE.U32.AND P3, PT, R4, UR4, PT ;  /* 0x0000000404007c0c */ /* 0x000fe2000bf66070 */
[----:B------:R-:W-:-:S02]  /*2b00*/  VIADD R4, R0, 0xa00 ;  /* 0x00000a0000047836 */ /* 0x000fc40000000000 */
[----:B------:R-:W0:Y:S01]  /*2b10*/  LDS R25, [R35+0x2c00] ;  /* 0x002c000023197984 */ /* 0x000e220000000800 */
[----:B------:R-:W-:-:S03]  /*2b20*/  ISETP.GE.U32.AND.EX P3, PT, RZ, UR5, PT, P3 ;  /* 0x00000005ff007c0c */ /* 0x000fc6000bf66130 */
[----:B-1----:R-:W-:Y:S01]  /*2b30*/  @!P1 STG.E desc[UR10][R2.64+0xc00], R9 ;  /* 0x000c000902009986 */ /* 0x002fe2000c10190a */
[----:B------:R-:W-:-:S03]  /*2b40*/  ISETP.GE.U32.AND P1, PT, R0, UR4, PT ;  /* 0x0000000400007c0c */ /* 0x000fc6000bf26070 */
[----:B------:R-:W1:Y:S04]  /*2b50*/  LDS R5, [R35+0x3000] ;  /* 0x0030000023057984 */ /* 0x000e680000000800 */
[----:B--2---:R-:W-:Y:S01]  /*2b60*/  @!P0 STG.E desc[UR10][R2.64+0x1400], R13 ;  /* 0x0014000d02008986 */ /* 0x004fe2000c10190a */
[----:B------:R-:W-:-:S03]  /*2b70*/  ISETP.GE.U32.AND.EX P0, PT, RZ, UR5, PT, P1 ;  /* 0x00000005ff007c0c */ /* 0x000fc6000bf06110 */
[----:B---3--:R-:W-:Y:S01]  /*2b80*/  @!P6 STG.E desc[UR10][R2.64+0x1000], R11 ;  /* 0x0010000b0200e986 */ /* 0x008fe2000c10190a */
[----:B------:R-:W-:Y:S01]  /*2b90*/  ISETP.GE.U32.AND P6, PT, R4, UR4, PT ;  /* 0x0000000404007c0c */ /* 0x000fe2000bfc6070 */
[----:B------:R-:W-:Y:S02]  /*2ba0*/  VIADD R4, R0, 0xb00 ;  /* 0x00000b0000047836 */ /* 0x000fe40000000000 */
[----:B----4-:R-:W-:Y:S01]  /*2bb0*/  @!P4 STG.E desc[UR10][R2.64+0x800], R7 ;  /* 0x000800070200c986 */ /* 0x010fe2000c10190a */
[----:B------:R-:W-:Y:S01]  /*2bc0*/  ISETP.GE.U32.AND P4, PT, R6, UR4, PT ;  /* 0x0000000406007c0c */ /* 0x000fe2000bf86070 */
[----:B------:R-:W-:Y:S01]  /*2bd0*/  VIADD R6, R0, 0xe00 ;  /* 0x00000e0000067836 */ /* 0x000fe20000000000 */
[----:B------:R-:W-:Y:S01]  /*2be0*/  ISETP.GE.U32.AND P1, PT, R4, UR4, PT ;  /* 0x0000000404007c0c */ /* 0x000fe2000bf26070 */
[----:B------:R-:W2:Y:S01]  /*2bf0*/  LDS R7, [R35+0x3400] ;  /* 0x0034000023077984 */ /* 0x000ea20000000800 */
[----:B------:R-:W-:Y:S02]  /*2c00*/  LOP3.LUT R4, R0, 0xc00, RZ, 0xfc, !PT ;  /* 0x00000c0000047812 */ /* 0x000fe400078efcff */
[----:B------:R-:W-:Y:S01]  /*2c10*/  ISETP.GE.U32.AND.EX P4, PT, RZ, UR5, PT, P4 ;  /* 0x00000005ff007c0c */ /* 0x000fe2000bf86140 */
[----:B------:R-:W3:Y:S01]  /*2c20*/  LDS R9, [R35+0x3800] ;  /* 0x0038000023097984 */ /* 0x000ee20000000800 */
[----:B------:R-:W-:-:S03]  /*2c30*/  ISETP.GE.U32.AND.EX P6, PT, RZ, UR5, PT, P6 ;  /* 0x00000005ff007c0c */ /* 0x000fc6000bfc6160 */
[----:B------:R-:W-:Y:S04]  /*2c40*/  LDS R11, [R35+0x3c00] ;  /* 0x003c0000230b7984 */ /* 0x000fe80000000800 */
[----:B------:R-:W-:Y:S04]  /*2c50*/  LDS R13, [R35+0x4000] ;  /* 0x00400000230d7984 */ /* 0x000fe80000000800 */
[----:B------:R-:W-:Y:S04]  /*2c60*/  LDS R27, [R35+0x4400] ;  /* 0x00440000231b7984 */ /* 0x000fe80000000800 */
[----:B------:R-:W4:Y:S04]  /*2c70*/  @!P0 LDS R29, [R35] ;  /* 0x00000000231d8984 */ /* 0x000f280000000800 */
[----:B-----5:R0:W-:Y:S01]  /*2c80*/  @!P5 STG.E desc[UR10][R2.64+0x1800], R15 ;  /* 0x0018000f0200d986 */ /* 0x0201e2000c10190a */
[----:B------:R-:W-:Y:S01]  /*2c90*/  ISETP.GE.U32.AND P5, PT, R4, UR4, PT ;  /* 0x0000000404007c0c */ /* 0x000fe2000bfa6070 */
[----:B------:R-:W-:-:S02]  /*2ca0*/  VIADD R4, R0, 0xd00 ;  /* 0x00000d0000047836 */ /* 0x000fc40000000000 */
[----:B------:R0:W-:Y:S01]  /*2cb0*/  @!P2 STG.E desc[UR10][R2.64+0x1c00], R17 ;  /* 0x001c00110200a986 */ /* 0x0001e2000c10190a */
[----:B------:R-:W-:Y:S02]  /*2cc0*/  ISETP.GE.U32.AND.EX P2, PT, RZ, UR5, PT, P1 ;  /* 0x00000005ff007c0c */ /* 0x000fe4000bf46110 */
[----:B------:R-:W-:Y:S01]  /*2cd0*/  ISETP.GE.U32.AND.EX P5, PT, RZ, UR5, PT, P5 ;  /* 0x00000005ff007c0c */ /* 0x000fe2000bfa6150 */
[----:B------:R0:W-:Y:S01]  /*2ce0*/  @!P3 STG.E desc[UR10][R2.64+0x2000], R19 ;  /* 0x002000130200b986 */ /* 0x0001e2000c10190a */
[----:B------:R-:W-:Y:S01]  /*2cf0*/  ISETP.GE.U32.AND P1, PT, R4, UR4, PT ;  /* 0x0000000404007c0c */ /* 0x000fe2000bf26070 */
[----:B------:R-:W-:Y:S01]  /*2d00*/  VIADD R4, R0, 0xf00 ;  /* 0x00000f0000047836 */ /* 0x000fe20000000000 */
[----:B------:R-:W-:Y:S01]  /*2d10*/  ISETP.GE.U32.AND P3, PT, R6, UR4, PT ;  /* 0x0000000406007c0c */ /* 0x000fe2000bf66070 */
[----:B------:R1:W-:Y:S01]  /*2d20*/  @!P4 STG.E desc[UR10][R2.64+0x2400], R21 ;  /* 0x002400150200c986 */ /* 0x0003e2000c10190a */
[----:B------:R-:W-:Y:S01]  /*2d30*/  VIADD R6, R0, 0x1100 ;  /* 0x0000110000067836 */ /* 0x000fe20000000000 */
[----:B------:R-:W-:-:S02]  /*2d40*/  ISETP.GE.U32.AND.EX P1, PT, RZ, UR5, PT, P1 ;  /* 0x00000005ff007c0c */ /* 0x000fc4000bf26110 */
[----:B------:R-:W-:Y:S01]  /*2d50*/  ISETP.GE.U32.AND P4, PT, R4, UR4, PT ;  /* 0x0000000404007c0c */ /* 0x000fe2000bf86070 */
[----:B------:R2:W-:Y:S01]  /*2d60*/  @!P6 STG.E desc[UR10][R2.64+0x2800], R23 ;  /* 0x002800170200e986 */ /* 0x0005e2000c10190a */
[C---:B------:R-:W-:Y:S01]  /*2d70*/  LOP3.LUT R4, R0.reuse, 0x1000, RZ, 0xfc, !PT ;  /* 0x0000100000047812 */ /* 0x040fe200078efcff */
[----:B------:R-:W-:Y:S01]  /*2d80*/  VIADD R0, R0, 0x1200 ;  /* 0x0000120000007836 */ /* 0x000fe20000000000 */
[----:B------:R-:W-:Y:S01]  /*2d90*/  ISETP.GE.U32.AND.EX P3, PT, RZ, UR5, PT, P3 ;  /* 0x00000005ff007c0c */ /* 0x000fe2000bf66130 */
[----:B0-----:R0:W-:Y:S01]  /*2da0*/  @!P2 STG.E desc[UR10][R2.64+0x2c00], R25 ;  /* 0x002c00190200a986 */ /* 0x0011e2000c10190a */
[----:B------:R-:W-:Y:S02]  /*2db0*/  ISETP.GE.U32.AND P6, PT, R4, UR4, PT ;  /* 0x0000000404007c0c */ /* 0x000fe4000bfc6070 */
[----:B------:R-:W-:Y:S01]  /*2dc0*/  ISETP.GE.U32.AND P2, PT, R6, UR4, PT ;  /* 0x0000000406007c0c */ /* 0x000fe2000bf46070 */
[----:B-1----:R0:W-:Y:S01]  /*2dd0*/  @!P5 STG.E desc[UR10][R2.64+0x3000], R5 ;  /* 0x003000050200d986 */ /* 0x0021e2000c10190a */
[----:B------:R-:W-:-:S02]  /*2de0*/  ISETP.GE.U32.AND P5, PT, R0, UR4, PT ;  /* 0x0000000400007c0c */ /* 0x000fc4000bfa6070 */
[----:B------:R-:W-:Y:S01]  /*2df0*/  ISETP.GE.U32.AND.EX P4, PT, RZ, UR5, PT, P4 ;  /* 0x00000005ff007c0c */ /* 0x000fe2000bf86140 */
[----:B--2---:R0:W-:Y:S01]  /*2e00*/  @!P1 STG.E desc[UR10][R2.64+0x3400], R7 ;  /* 0x0034000702009986 */ /* 0x0041e2000c10190a */
[----:B------:R-:W-:Y:S02]  /*2e10*/  ISETP.GE.U32.AND.EX P6, PT, RZ, UR5, PT, P6 ;  /* 0x00000005ff007c0c */ /* 0x000fe4000bfc6160 */
[----:B------:R-:W-:Y:S01]  /*2e20*/  ISETP.GE.U32.AND.EX P2, PT, RZ, UR5, PT, P2 ;  /* 0x00000005ff007c0c */ /* 0x000fe2000bf46120 */
[----:B---3--:R0:W-:Y:S01]  /*2e30*/  @!P3 STG.E desc[UR10][R2.64+0x3800], R9 ;  /* 0x003800090200b986 */ /* 0x0081e2000c10190a */
[----:B------:R-:W-:-:S03]  /*2e40*/  ISETP.GE.U32.AND.EX P5, PT, RZ, UR5, PT, P5 ;  /* 0x00000005ff007c0c */ /* 0x000fc6000bfa6150 */
[----:B----4-:R0:W-:Y:S04]  /*2e50*/  @!P0 STG.E desc[UR10][R2.64], R29 ;  /* 0x0000001d02008986 */ /* 0x0101e8000c10190a */
[----:B------:R0:W-:Y:S04]  /*2e60*/  @!P4 STG.E desc[UR10][R2.64+0x3c00], R11 ;  /* 0x003c000b0200c986 */ /* 0x0001e8000c10190a */
[----:B------:R0:W-:Y:S04]  /*2e70*/  @!P6 STG.E desc[UR10][R2.64+0x4000], R13 ;  /* 0x0040000d0200e986 */ /* 0x0001e8000c10190a */
[----:B------:R0:W-:Y:S01]  /*2e80*/  @!P2 STG.E desc[UR10][R2.64+0x4400], R27 ;  /* 0x0044001b0200a986 */ /* 0x0001e2000c10190a */
[----:B------:R-:W-:Y:S05]  /*2e90*/  @P5 EXIT ;  /* 0x000000000000594d */ /* 0x000fea0003800000 */
[----:B------:R-:W1:Y:S04]  /*2ea0*/  LDS R35, [R35+0x4800] ;  /* 0x0048000023237984 */ /* 0x000e680000000800 */
[----:B-1----:R-:W-:Y:S01]  /*2eb0*/  STG.E desc[UR10][R2.64+0x4800], R35 ;  /* 0x0048002302007986 */ /* 0x002fe2000c10190a */
[----:B------:R-:W-:Y:S05]  /*2ec0*/  EXIT ;  /* 0x000000000000794d */ /* 0x000fea0003800000 */
.L_x_221:
        /* <DEDUP_REMOVED lines=11> */
.L_x_236:


//--------------------- .text._ZN3cub18CUB_300001_SM_10006detail11EmptyKernelIvEEvv --------------------------
	.section	.text._ZN3cub18CUB_300001_SM_10006detail11EmptyKernelIvEEvv,"ax",@progbits
	.align	128
        .global         _ZN3cub18CUB_300001_SM_10006detail11EmptyKernelIvEEvv
        .type           _ZN3cub18CUB_300001_SM_10006detail11EmptyKernelIvEEvv,@function
        .size           _ZN3cub18CUB_300001_SM_10006detail11EmptyKernelIvEEvv,(.L_x_237 - _ZN3cub18CUB_300001_SM_10006detail11EmptyKernelIvEEvv)
        .other          _ZN3cub18CUB_300001_SM_10006detail11EmptyKernelIvEEvv,@"STO_CUDA_ENTRY STV_DEFAULT"
_ZN3cub18CUB_300001_SM_10006detail11EmptyKernelIvEEvv:
.text._ZN3cub18CUB_300001_SM_10006detail11EmptyKernelIvEEvv:
[----:B------:R-:W-:Y:S01]  /*0000*/  LDC R1, c[0x0][0x37c] ;  /* 0x0000df00ff017b82 */ /* 0x000fe20000000800 */
[----:B------:R-:W-:Y:S05]  /*0010*/  EXIT ;  /* 0x000000000000794d */ /* 0x000fea0003800000 */
.L_x_222:
        /* <DEDUP_REMOVED lines=14> */
.L_x_237:


//--------------------- .text._Z10addSumScanPiiS_ --------------------------
	.section	.text._Z10addSumScanPiiS_,"ax",@progbits
	.align	128
        .global         _Z10addSumScanPiiS_
        .type           _Z10addSumScanPiiS_,@function
        .size           _Z10addSumScanPiiS_,(.L_x_238 - _Z10addSumScanPiiS_)
        .other          _Z10addSumScanPiiS_,@"STO_CUDA_ENTRY STV_DEFAULT"
_Z10addSumScanPiiS_:
.text._Z10addSumScanPiiS_:
[----:B------:R-:W-:Y:S01]  /*0000*/  LDC R1, c[0x0][0x37c] ;  /* 0x0000df00ff017b82 */ /* 0x000fe20000000800 */
[----:B------:R-:W0:Y:S01]  /*0010*/  S2R R9, SR_CTAID.X ;  /* 0x0000000000097919 */ /* 0x000e220000002500 */
[----:B------:R-:W0:Y:S01]  /*0020*/  LDCU UR4, c[0x0][0x360] ;  /* 0x00006c00ff0477ac */ /* 0x000e220008000800 */
[----:B------:R-:W0:Y:S01]  /*0030*/  S2R R0, SR_TID.X ;  /* 0x0000000000007919 */ /* 0x000e220000002100 */
[----:B------:R-:W1:Y:S01]  /*0040*/  LDCU UR5, c[0x0][0x388] ;  /* 0x00007100ff0577ac */ /* 0x000e620008000800 */
[----:B0-----:R-:W-:-:S05]  /*0050*/  IMAD R7, R9, UR4, R0 ;  /* 0x0000000409077c24 */ /* 0x001fca000f8e0200 */
[----:B-1----:R-:W-:-:S04]  /*0060*/  ISETP.GE.AND P0, PT, R7, UR5, PT ;  /* 0x0000000507007c0c */ /* 0x002fc8000bf06270 */
[----:B------:R-:W-:-:S13]  /*0070*/  ISETP.EQ.OR P0, PT, R9, RZ, P0 ;  /* 0x000000ff0900720c */ /* 0x000fda0000702670 */
[----:B------:R-:W-:Y:S05]  /*0080*/  @P0 EXIT ;  /* 0x000000000000094d */ /* 0x000fea0003800000 */
[----:B------:R-:W0:Y:S01]  /*0090*/  LDC.64 R4, c[0x0][0x390] ;  /* 0x0000e400ff047b82 */ /* 0x000e220000000a00 */
[----:B------:R-:W1:Y:S01]  /*00a0*/  LDCU.64 UR4, c[0x0][0x358] ;  /* 0x00006b00ff0477ac */ /* 0x000e620008000a00 */
[----:B------:R-:W-:-:S06]  /*00b0*/  IADD3 R9, PT, PT, R9, -0x1, RZ ;  /* 0xffffffff09097810 */ /* 0x000fcc0007ffe0ff */
[----:B------:R-:W2:Y:S01]  /*00c0*/  LDC.64 R2, c[0x0][0x380] ;  /* 0x0000e000ff027b82 */ /* 0x000ea20000000a00 */
[----:B0-----:R-:W-:-:S06]  /*00d0*/  IMAD.WIDE.U32 R4, R9, 0x4, R4 ;  /* 0x0000000409047825 */ /* 0x001fcc00078e0004 */
[----:B-1----:R-:W3:Y:S01]  /*00e0*/  LDG.E R5, desc[UR4][R4.64] ;  /* 0x0000000404057981 */ /* 0x002ee2000c1e1900 */
[----:B--2---:R-:W-:-:S05]  /*00f0*/  IMAD.WIDE R2, R7, 0x4, R2 ;  /* 0x0000000407027825 */ /* 0x004fca00078e0202 */
[----:B------:R-:W3:Y:S02]  /*0100*/  LDG.E R0, desc[UR4][R2.64] ;  /* 0x0000000402007981 */ /* 0x000ee4000c1e1900 */
[----:B---3--:R-:W-:-:S05]  /*0110*/  IADD3 R7, PT, PT, R0, R5, RZ ;  /* 0x0000000500077210 */ /* 0x008fca0007ffe0ff */
[----:B------:R-:W-:Y:S01]  /*0120*/  STG.E desc[UR4][R2.64], R7 ;  /* 0x0000000702007986 */ /* 0x000fe2000c101904 */
[----:B------:R-:W-:Y:S05]  /*0130*/  EXIT ;  /* 0x000000000000794d */ /* 0x000fea0003800000 */
.L_x_223:
        /* <DEDUP_REMOVED lines=12> */
.L_x_238:


//--------------------- .text._Z13scanBlkKernelPiiS_S_ --------------------------
	.section	.text._Z13scanBlkKernelPiiS_S_,"ax",@progbits
	.align	128
        .global         _Z13scanBlkKernelPiiS_S_
        .type           _Z13scanBlkKernelPiiS_S_,@function
        .size           _Z13scanBlkKernelPiiS_S_,(.L_x_239 - _Z13scanBlkKernelPiiS_S_)
        .other          _Z13scanBlkKernelPiiS_S_,@"STO_CUDA_ENTRY STV_DEFAULT"
_Z13scanBlkKernelPiiS_S_:
.text._Z13scanBlkKernelPiiS_S_:
[----:B------:R-:W-:Y:S01]  /*0000*/  LDC R1, c[0x0][0x37c] ;  /* 0x0000df00ff017b82 */ /* 0x000fe20000000800 */
[----:B------:R-:W0:Y:S01]  /*0010*/  S2R R7, SR_TID.X ;  /* 0x0000000000077919 */ /* 0x000e220000002100 */
[----:B------:R-:W0:Y:S01]  /*0020*/  LDCU UR8, c[0x0][0x360] ;  /* 0x00006c00ff0877ac */ /* 0x000e220008000800 */
[----:B------:R-:W0:Y:S01]  /*0030*/  S2R R9, SR_CTAID.X ;  /* 0x0000000000097919 */ /* 0x000e220000002500 */
[----:B------:R-:W1:Y:S01]  /*0040*/  LDCU UR4, c[0x0][0x388] ;  /* 0x00007100ff0477ac */ /* 0x000e620008000800 */
[----:B------:R-:W2:Y:S01]  /*0050*/  LDCU.64 UR6, c[0x0][0x358] ;  /* 0x00006b00ff0677ac */ /* 0x000ea20008000a00 */
[----:B-1----:R-:W-:Y:S02]  /*0060*/  IMAD.U32 R8, RZ, RZ, UR4 ;  /* 0x00000004ff087e24 */ /* 0x002fe4000f8e00ff */
[----:B0-----:R-:W-:-:S05]  /*0070*/  IMAD R5, R9, UR8, R7 ;  /* 0x0000000809057c24 */ /* 0x001fca000f8e0207 */
[----:B------:R-:W-:-:S13]  /*0080*/  ISETP.GE.AND P0, PT, R5, R8, PT ;  /* 0x000000080500720c */ /* 0x000fda0003f06270 */
[----:B------:R-:W0:Y:S02]  /*0090*/  @!P0 LDC.64 R2, c[0x0][0x380] ;  /* 0x0000e000ff028b82 */ /* 0x000e240000000a00 */
[----:B0-----:R-:W-:-:S06]  /*00a0*/  @!P0 IMAD.WIDE R2, R5, 0x4, R2 ;  /* 0x0000000405028825 */ /* 0x001fcc00078e0202 */
[----:B--2---:R-:W2:Y:S01]  /*00b0*/  @!P0 LDG.E R3, desc[UR6][R2.64] ;  /* 0x0000000602038981 */ /* 0x004ea2000c1e1900 */
[----:B------:R-:W0:Y:S01]  /*00c0*/  S2UR UR5, SR_CgaCtaId ;  /* 0x00000000000579c3 */ /* 0x000e220000008800 */
[----:B------:R-:W-:Y:S01]  /*00d0*/  UMOV UR4, 0x400 ;  /* 0x0000040000047882 */ /* 0x000fe20000000000 */
[----:B------:R-:W-:Y:S01]  /*00e0*/  ISETP.NE.AND P1, PT, R7, RZ, PT ;  /* 0x000000ff0700720c */ /* 0x000fe20003f25270 */
[----:B0-----:R-:W-:-:S06]  /*00f0*/  ULEA UR4, UR5, UR4, 0x18 ;  /* 0x0000000405047291 */ /* 0x001fcc000f8ec0ff */
[----:B------:R-:W-:-:S05]  /*0100*/  LEA R0, R7, UR4, 0x2 ;  /* 0x0000000407007c11 */ /* 0x000fca000f8e10ff */
[----:B--2---:R0:W-:Y:S01]  /*0110*/  @!P0 STS [R0], R3 ;  /* 0x0000000300008388 */ /* 0x0041e20000000800 */
[----:B------:R-:W-:Y:S05]  /*0120*/  @!P1 BRA `(.L_x_224) ;  /* 0x0000000000449947 */ /* 0x000fea0003800000 */
[----:B------:R-:W1:Y:S01]  /*0130*/  LDC R8, c[0x0][0x388] ;  /* 0x0000e200ff087b82 */ /* 0x000e620000000800 */
[----:B------:R-:W-:-:S07]  /*0140*/  IMAD.MOV.U32 R2, RZ, RZ, 0x1 ;  /* 0x00000001ff027424 */ /* 0x000fce00078e00ff */
.L_x_225:
[----:B012---:R-:W-:Y:S01]  /*0150*/  IADD3 R3, PT, PT, -R2, R8, RZ ;  /* 0x0000000802037210 */ /* 0x007fe20007ffe1ff */
[----:B------:R-:W-:Y:S05]  /*0160*/  WARPSYNC.ALL ;  /* 0x0000000000007948 */ /* 0x000fea0003800000 */
[----:B------:R-:W-:Y:S01]  /*0170*/  BAR.SYNC.DEFER_BLOCKING 0x0 ;  /* 0x0000000000007b1d */ /* 0x000fe20000010000 */
[----:B------:R-:W-:Y:S01]  /*0180*/  ISETP.GE.U32.AND P0, PT, R7, R3, PT ;  /* 0x000000030700720c */ /* 0x000fe20003f06070 */
[----:B------:R-:W-:-:S12]  /*0190*/  HFMA2 R3, -RZ, RZ, 0, 0 ;  /* 0x00000000ff037431 */ /* 0x000fd800000001ff */
[----:B------:R-:W-:Y:S01]  /*01a0*/  @!P0 IMAD.IADD R4, R7, 0x1, -R2 ;  /* 0x0000000107048824 */ /* 0x000fe200078e0a02 */
[----:B------:R-:W-:-:S04]  /*01b0*/  SHF.L.U32 R2, R2, 0x1, RZ ;  /* 0x0000000102027819 */ /* 0x000fc800000006ff */
[----:B------:R-:W-:-:S05]  /*01c0*/  @!P0 LEA R4, R4, UR4, 0x2 ;  /* 0x0000000404048c11 */ /* 0x000fca000f8e10ff */
[----:B------:R-:W-:Y:S01]  /*01d0*/  @!P0 LDS R3, [R4] ;  /* 0x0000000004038984 */ /* 0x000fe20000000800 */
[----:B------:R-:W-:Y:S01]  /*01e0*/  BAR.SYNC.DEFER_BLOCKING 0x0 ;  /* 0x0000000000007b1d */ /* 0x000fe20000010000 */
[----:B------:R-:W-:-:S05]  /*01f0*/  ISETP.GT.U32.AND P0, PT, R2, R7, PT ;  /* 0x000000070200720c */ /* 0x000fca0003f04070 */
[----:B------:R-:W0:Y:S02]  /*0200*/  LDS R6, [R0] ;  /* 0x0000000000067984 */ /* 0x000e240000000800 */
[----:B0-----:R-:W-:-:S05]  /*0210*/  IMAD.IADD R3, R6, 0x1, R3 ;  /* 0x0000000106037824 */ /* 0x001fca00078e0203 */
[----:B------:R2:W-:Y:S01]  /*0220*/  STS [R0], R3 ;  /* 0x0000000300007388 */ /* 0x0005e20000000800 */
[----:B------:R-:W-:Y:S05]  /*0230*/  @!P0 BRA `(.L_x_225) ;  /* 0xfffffffc00c48947 */ /* 0x000fea000383ffff */
.L_x_224:
[----:B------:R-:W-:Y:S01]  /*0240*/  ULEA UR5, UR8, UR4, 0x2 ;  /* 0x0000000408057291 */ /* 0x000fe2000f8e10ff */
[----:B0-2---:R-:W0:Y:S01]  /*0250*/  LDC.64 R2, c[0x0][0x398] ;  /* 0x0000e600ff027b82 */ /* 0x005e220000000a00 */
[----:B------:R-:W-:-:S07]  /*0260*/  ISETP.GE.AND P0, PT, R5, R8, PT ;  /* 0x000000080500720c */ /* 0x000fce0003f06270 */
[----:B------:R-:W1:Y:S01]  /*0270*/  LDS R7, [UR5+-0x4] ;  /* 0xfffffc05ff077984 */ /* 0x000e620008000800 */
[----:B0-----:R-:W-:-:S05]  /*0280*/  IMAD.WIDE.U32 R2, R9, 0x4, R2 ;  /* 0x0000000409027825 */ /* 0x001fca00078e0002 */
[----:B-1----:R0:W-:Y:S01]  /*0290*/  STG.E desc[UR6][R2.64], R7 ;  /* 0x0000000702007986 */ /* 0x0021e2000c101906 */
[----:B------:R-:W-:Y:S05]  /*02a0*/  @P0 EXIT ;  /* 0x000000000000094d */ /* 0x000fea0003800000 */
[----:B0-----:R-:W0:Y:S01]  /*02b0*/  LDS R7, [R0] ;  /* 0x0000000000077984 */ /* 0x001e220000000800 */
[----:B------:R-:W1:Y:S02]  /*02c0*/  LDC.64 R2, c[0x0][0x390] ;  /* 0x0000e400ff027b82 */ /* 0x000e640000000a00 */
[----:B-1----:R-:W-:-:S05]  /*02d0*/  IMAD.WIDE R2, R5, 0x4, R2 ;  /* 0x0000000405027825 */ /* 0x002fca00078e0202 */
[----:B0-----:R-:W-:Y:S01]  /*02e0*/  STG.E desc[UR6][R2.64], R7 ;  /* 0x0000000702007986 */ /* 0x001fe2000c101906 */
[----:B------:R-:W-:Y:S05]  /*02f0*/  EXIT ;  /* 0x000000000000794d */ /* 0x000fea0003800000 */
.L_x_226:
        /* <DEDUP_REMOVED lines=16> */
.L_x_239:


//--------------------- .text._Z16computeLocalHistPjiPiii --------------------------
	.section	.text._Z16computeLocalHistPjiPiii,"ax",@progbits
	.align	128
        .global         _Z16computeLocalHistPjiPiii
        .type           _Z16computeLocalHistPjiPiii,@function
        .size           _Z16computeLocalHistPjiPiii,(.L_x_240 - _Z16computeLocalHistPjiPiii)
        .other          _Z16computeLocalHistPjiPiii,@"STO_CUDA_ENTRY STV_DEFAULT"
_Z16computeLocalHistPjiPiii:
.text._Z16computeLocalHistPjiPiii:
[----:B------:R-:W-:Y:S01]  /*0000*/  LDC R1, c[0x0][0x37c] ;  /* 0x0000df00ff017b82 */ /* 0x000fe20000000800 */
[----:B------:R-:W0:Y:S01]  /*0010*/  LDCU UR4, c[0x0][0x398] ;  /* 0x00007300ff0477ac */ /* 0x000e220008000800 */
[----:B------:R-:W1:Y:S01]  /*0020*/  S2R R4, SR_CTAID.X ;  /* 0x0000000000047919 */ /* 0x000e620000002500 */
[----:B------:R-:W2:Y:S01]  /*0030*/  LDCU UR6, c[0x0][0x360] ;  /* 0x00006c00ff0677ac */ /* 0x000ea20008000800 */
[----:B------:R-:W3:Y:S01]  /*0040*/  S2R R9, SR_TID.X ;  /* 0x0000000000097919 */ /* 0x000ee20000002100 */
[----:B0-----:R-:W-:-:S05]  /*0050*/  IMAD.U32 R6, RZ, RZ, UR4 ;  /* 0x00000004ff067e24 */ /* 0x001fca000f8e00ff */
[----:B------:R-:W-:-:S13]  /*0060*/  ISETP.GE.AND P0, PT, R6, 0x1, PT ;  /* 0x000000010600780c */ /* 0x000fda0003f06270 */
[----:B-123--:R-:W-:Y:S05]  /*0070*/  @!P0 BRA `(.L_x_227) ;  /* 0x0000000000308947 */ /* 0x00efea0003800000 */
[----:B------:R-:W0:Y:S01]  /*0080*/  LDC R6, c[0x0][0x398] ;  /* 0x0000e600ff067b82 */ /* 0x000e220000000800 */
[----:B------:R-:W-:-:S05]  /*0090*/  UMOV UR4, URZ ;  /* 0x000000ff00047c82 */ /* 0x000fca0008000000 */
.L_x_228:
[----:B------:R-:W-:Y:S01]  /*00a0*/  VIADD R5, R9, UR4 ;  /* 0x0000000409057c36 */ /* 0x000fe20008000000 */
[----:B------:R-:W-:-:S04]  /*00b0*/  UIADD3 UR4, UPT, UPT, UR6, UR4, URZ ;  /* 0x0000000406047290 */ /* 0x000fc8000fffe0ff */
[----:B0-----:R-:W-:-:S13]  /*00c0*/  ISETP.GE.U32.AND P0, PT, R5, R6, PT ;  /* 0x000000060500720c */ /* 0x001fda0003f06070 */
[----:B------:R-:W0:Y:S01]  /*00d0*/  @!P0 S2R R3, SR_CgaCtaId ;  /* 0x0000000000038919 */ /* 0x000e220000008800 */
[----:B------:R-:W-:-:S04]  /*00e0*/  @!P0 MOV R0, 0x400 ;  /* 0x0000040000008802 */ /* 0x000fc80000000f00 */
[----:B0-----:R-:W-:-:S05]  /*00f0*/  @!P0 LEA R0, R3, R0, 0x18 ;  /* 0x0000000003008211 */ /* 0x001fca00078ec0ff */
[----:B------:R-:W-:-:S05]  /*0100*/  @!P0 IMAD R0, R5, 0x4, R0 ;  /* 0x0000000405008824 */ /* 0x000fca00078e0200 */
[----:B------:R1:W-:Y:S01]  /*0110*/  @!P0 STS [R0], RZ ;  /* 0x000000ff00008388 */ /* 0x0003e20000000800 */
[----:B------:R-:W-:-:S13]  /*0120*/  ISETP.LE.AND P0, PT, R6, UR4, PT ;  /* 0x0000000406007c0c */ /* 0x000fda000bf03270 */
[----:B-1----:R-:W-:Y:S05]  /*0130*/  @!P0 BRA `(.L_x_228) ;  /* 0xfffffffc00d88947 */ /* 0x002fea000383ffff */
.L_x_227:
[----:B------:R-:W0:Y:S01]  /*0140*/  LDCU UR4, c[0x0][0x388] ;  /* 0x00007100ff0477ac */ /* 0x000e220008000800 */
[----:B------:R-:W-:Y:S01]  /*0150*/  IMAD R5, R4, UR6, R9 ;  /* 0x0000000604057c24 */ /* 0x000fe2000f8e0209 */
[----:B------:R-:W-:Y:S01]  /*0160*/  BSSY.RECONVERGENT B0, `(.L_x_229) ;  /* 0x0000011000007945 */ /* 0x000fe20003800200 */
[----:B------:R-:W1:Y:S01]  /*0170*/  LDCU.64 UR8, c[0x0][0x358] ;  /* 0x00006b00ff0877ac */ /* 0x000e620008000a00 */
[----:B------:R-:W-:Y:S02]  /*0180*/  BAR.SYNC.DEFER_BLOCKING 0x0 ;  /* 0x0000000000007b1d */ /* 0x000fe40000010000 */
[----:B0-----:R-:W-:-:S13]  /*0190*/  ISETP.GE.AND P0, PT, R5, UR4, PT ;  /* 0x0000000405007c0c */ /* 0x001fda000bf06270 */
[----:B-1----:R-:W-:Y:S05]  /*01a0*/  @P0 BRA `(.L_x_230) ;  /* 0x0000000000300947 */ /* 0x002fea0003800000 */
[----:B------:R-:W0:Y:S01]  /*01b0*/  LDC.64 R2, c[0x0][0x380] ;  /* 0x0000e000ff027b82 */ /* 0x000e220000000a00 */
[----:B------:R-:W1:Y:S01]  /*01c0*/  LDCU UR7, c[0x0][0x39c] ;  /* 0x00007380ff0777ac */ /* 0x000e620008000800 */
[----:B0-----:R-:W-:-:S06]  /*01d0*/  IMAD.WIDE R2, R5, 0x4, R2 ;  /* 0x0000000405027825 */ /* 0x001fcc00078e0202 */
[----:B------:R-:W1:Y:S01]  /*01e0*/  LDG.E R2, desc[UR8][R2.64] ;  /* 0x0000000802027981 */ /* 0x000e62000c1e1900 */
[----:B------:R-:W0:Y:S01]  /*01f0*/  S2UR UR5, SR_CgaCtaId ;  /* 0x00000000000579c3 */ /* 0x000e220000008800 */
[----:B------:R-:W-:Y:S01]  /*0200*/  VIADD R5, R6, 0xffffffff ;  /* 0xffffffff06057836 */ /* 0x000fe20000000000 */
[----:B------:R-:W-:Y:S02]  /*0210*/  UMOV UR4, 0x400 ;  /* 0x0000040000047882 */ /* 0x000fe40000000000 */
[----:B0-----:R-:W-:Y:S01]  /*0220*/  ULEA UR4, UR5, UR4, 0x18 ;  /* 0x0000000405047291 */ /* 0x001fe2000f8ec0ff */
[----:B-1----:R-:W-:-:S04]  /*0230*/  SHF.R.U32.HI R0, RZ, UR7, R2 ;  /* 0x00000007ff007c19 */ /* 0x002fc80008011602 */
[----:B------:R-:W-:-:S04]  /*0240*/  LOP3.LUT R0, R0, R5, RZ, 0xc0, !PT ;  /* 0x0000000500007212 */ /* 0x000fc800078ec0ff */
[----:B------:R-:W-:-:S05]  /*0250*/  LEA R0, R0, UR4, 0x2 ;  /* 0x0000000400007c11 */ /* 0x000fca000f8e10ff */
[----:B------:R0:W-:Y:S02]  /*0260*/  ATOMS.POPC.INC.32 RZ, [R0+URZ] ;  /* 0x0000000000ff7f8c */ /* 0x0001e4000d8000ff */
.L_x_230:
[----:B------:R-:W-:Y:S05]  /*0270*/  BSYNC.RECONVERGENT B0 ;  /* 0x0000000000007941 */ /* 0x000fea0003800200 */
.L_x_229:
[----:B------:R-:W-:Y:S01]  /*0280*/  BAR.SYNC.DEFER_BLOCKING 0x0 ;  /* 0x0000000000007b1d */ /* 0x000fe20000010000 */
[----:B------:R-:W-:-:S13]  /*0290*/  ISETP.GE.AND P0, PT, R6, 0x1, PT ;  /* 0x000000010600780c */ /* 0x000fda0003f06270 */
[----:B------:R-:W-:Y:S05]  /*02a0*/  @!P0 EXIT ;  /* 0x000000000000894d */ /* 0x000fea0003800000 */
[----:B------:R-:W1:Y:S01]  /*02b0*/  S2UR UR5, SR_CgaCtaId ;  /* 0x00000000000579c3 */ /* 0x000e620000008800 */
[----:B------:R-:W-:Y:S01]  /*02c0*/  UMOV UR4, 0x400 ;  /* 0x0000040000047882 */ /* 0x000fe20000000000 */
[----:B------:R-:W2:Y:S01]  /*02d0*/  LDCU UR7, c[0x0][0x370] ;  /* 0x00006e00ff0777ac */ /* 0x000ea20008000800 */
[----:B------:R-:W3:Y:S01]  /*02e0*/  LDCU UR10, c[0x0][0x398] ;  /* 0x00007300ff0a77ac */ /* 0x000ee20008000800 */
[----:B-1----:R-:W-:-:S03]  /*02f0*/  ULEA UR5, UR5, UR4, 0x18 ;  /* 0x0000000405057291 */ /* 0x002fc6000f8ec0ff */
[----:B--23--:R-:W-:-:S09]  /*0300*/  UMOV UR4, URZ ;  /* 0x000000ff00047c82 */ /* 0x00cfd20008000000 */
.L_x_231:
[----:B------:R-:W-:Y:S01]  /*0310*/  VIADD R7, R9, UR4 ;  /* 0x0000000409077c36 */ /* 0x000fe20008000000 */
[----:B------:R-:W-:-:S04]  /*0320*/  UIADD3 UR4, UPT, UPT, UR6, UR4, URZ ;  /* 0x0000000406047290 */ /* 0x000fc8000fffe0ff */
[----:B------:R-:W-:Y:S01]  /*0330*/  ISETP.GE.U32.AND P0, PT, R7, UR10, PT ;  /* 0x0000000a07007c0c */ /* 0x000fe2000bf06070 */
[----:B------:R-:W-:-:S12]  /*0340*/  UISETP.GE.AND UP0, UPT, UR4, UR10, UPT ;  /* 0x0000000a0400728c */ /* 0x000fd8000bf06270 */
[C---:B0-----:R-:W-:Y:S01]  /*0350*/  @!P0 LEA R0, R7.reuse, UR5, 0x2 ;  /* 0x0000000507008c11 */ /* 0x041fe2000f8e10ff */
[----:B-1----:R-:W0:Y:S01]  /*0360*/  @!P0 LDC.64 R2, c[0x0][0x390] ;  /* 0x0000e400ff028b82 */ /* 0x002e220000000a00 */
[----:B------:R-:W-:-:S03]  /*0370*/  @!P0 IMAD R7, R7, UR7, R4 ;  /* 0x0000000707078c24 */ /* 0x000fc6000f8e0204 */
[----:B------:R-:W1:Y:S01]  /*0380*/  @!P0 LDS R5, [R0] ;  /* 0x0000000000058984 */ /* 0x000e620000000800 */
[----:B0-----:R-:W-:-:S05]  /*0390*/  @!P0 IMAD.WIDE.U32 R2, R7, 0x4, R2 ;  /* 0x0000000407028825 */ /* 0x001fca00078e0002 */
[----:B-1----:R1:W-:Y:S01]  /*03a0*/  @!P0 STG.E desc[UR8][R2.64], R5 ;  /* 0x0000000502008986 */ /* 0x0023e2000c101908 */
[----:B------:R-:W-:Y:S05]  /*03b0*/  BRA.U !UP0, `(.L_x_231) ;  /* 0xfffffffd08d47547 */ /* 0x000fea000b83ffff */
[----:B------:R-:W-:Y:S05]  /*03c0*/  EXIT ;  /* 0x000000000000794d */ /* 0x000fea0003800000 */
.L_x_232:
        /* <DEDUP_REMOVED lines=11> */
.L_x_240:


//--------------------- .nv.shared._ZN3cub18CUB_300001_SM_10006detail10radix_sort29DeviceRadixSortOnesweepKernelINS1_5radix10policy_hubIjNS0_8NullTypeEyE10Policy1000ELNS0_9SortOrderE0EjS6_yiiNS1_21identity_decomposer_tEEEvPT5_SC_PT3_PKSD_PT1_PKSH_PT2_PKSL_T4_iiT6_ --------------------------
	.section	.nv.shared._ZN3cub18CUB_300001_SM_10006detail10radix_sort29DeviceRadixSortOnesweepKernelINS1_5radix10policy_hubIjNS0_8NullTypeEyE10Policy1000ELNS0_9SortOrderE0EjS6_yiiNS1_21identity_decomposer_tEEEvPT5_SC_PT3_PKSD_PT1_PKSH_PT2_PKSL_T4_iiT6_,"aw",@nobits
	.sectionflags	@""
	.align	16
.nv.shared._ZN3cub18CUB_300001_SM_10006detail10radix_sort29DeviceRadixSortOnesweepKernelINS1_5radix10policy_hubIjNS0_8NullTypeEyE10Policy1000ELNS0_9SortOrderE0EjS6_yiiNS1_21identity_decomposer_tEEEvPT5_SC_PT3_PKSD_PT1_PKSH_PT2_PKSL_T4_iiT6_:
	.zero		32256


//--------------------- .nv.shared.reserved.0     --------------------------
	.section	.nv.shared.reserved.0,"aw",@nobits
	.weak		__nv_reservedSMEM_offset_0_alias
	.size		__nv_reservedSMEM_offset_0_alias, 0, 64
	.other		__nv_reservedSMEM_offset_0_alias,@"STO_CUDA_RESERVED_SHARED STV_DEFAULT"
__nv_reservedSMEM_offset_0_alias:
	.zero		0
	.zero		64


//--------------------- .nv.global                --------------------------
	.section	.nv.global,"aw",@nobits
.nv.global:
	.type		_ZN34_INTERNAL_92e188a3_4_k_cu_e839a9cc6thrust24THRUST_300001_SM_1000_NS12placeholders2_8E,@object
	.size		_ZN34_INTERNAL_92e188a3_4_k_cu_e839a9cc6thrust24THRUST_300001_SM_1000_NS12placeholders2_8E,(_ZN34_INTERNAL_92e188a3_4_k_cu_e839a9cc4cuda3std3__436_GLOBAL__N__92e188a3_4_k_cu_e839a9cc6ignoreE - _ZN34_INTERNAL_92e188a3_4_k_cu_e839a9cc6thrust24THRUST_300001_SM_1000_NS12placeholders2_8E)
_ZN34_INTERNAL_92e188a3_4_k_cu_e839a9cc6thrust24THRUST_300001_SM_1000_NS12placeholders2_8E:
	.zero		1
	.type		_ZN34_INTERNAL_92e188a3_4_k_cu_e839a9cc4cuda3std3__436_GLOBAL__N__92e188a3_4_k_cu_e839a9cc6ignoreE,@object
	.size		_ZN34_INTERNAL_92e188a3_4_k_cu_e839a9cc4cuda3std3__436_GLOBAL__N__92e188a3_4_k_cu_e839a9cc6ignoreE,(_ZN34_INTERNAL_92e188a3_4_k_cu_e839a9cc4cuda3std6ranges3__45__cpo4dataE - _ZN34_INTERNAL_92e188a3_4_k_cu_e839a9cc4cuda3std3__436_GLOBAL__N__92e188a3_4_k_cu_e839a9cc6ignoreE)
_ZN34_INTERNAL_92e188a3_4_k_cu_e839a9cc4cuda3std3__436_GLOBAL__N__92e188a3_4_k_cu_e839a9cc6ignoreE:
	.zero		1
	.type		_ZN34_INTERNAL_92e188a3_4_k_cu_e839a9cc4cuda3std6ranges3__45__cpo4dataE,@object
	.size		_ZN34_INTERNAL_92e188a3_4_k_cu_e839a9cc4cuda3std6ranges3__45__cpo4dataE,(_ZN34_INTERNAL_92e188a3_4_k_cu_e839a9cc6thrust24THRUST_300001_SM_1000_NS6system3cpp3parE - _ZN34_INTERNAL_92e188a3_4_k_cu_e839a9cc4cuda3std6ranges3__45__cpo4dataE)
_ZN34_INTERNAL_92e188a3_4_k_cu_e839a9cc4cuda3std6ranges3__45__cpo4dataE:
	.zero		1
	.type		_ZN34_INTERNAL_92e188a3_4_k_cu_e839a9cc6thrust24THRUST_300001_SM_1000_NS6system3cpp3parE,@object
	.size		_ZN34_INTERNAL_92e188a3_4_k_cu_e839a9cc6thrust24THRUST_300001_SM_1000_NS6system3cpp3parE,(_ZN34_INTERNAL_92e188a3_4_k_cu_e839a9cc4cuda3std3__45__cpo5beginE - _ZN34_INTERNAL_92e188a3_4_k_cu_e839a9cc6thrust24THRUST_300001_SM_1000_NS6system3cpp3parE)
_ZN34_INTERNAL_92e188a3_4_k_cu_e839a9cc6thrust24THRUST_300001_SM_1000_NS6system3cpp3parE:
	.zero		1
	.type		_ZN34_INTERNAL_92e188a3_4_k_cu_e839a9cc4cuda3std3__45__cpo5beginE,@object
	.size		_ZN34_INTERNAL_92e188a3_4_k_cu_e839a9cc4cuda3std3__45__cpo5beginE,(_ZN34_INTERNAL_92e188a3_4_k_cu_e839a9cc4cuda3std6ranges3__45__cpo5beginE - _ZN34_INTERNAL_92e188a3_4_k_cu_e839a9cc4cuda3std3__45__cpo5beginE)
_ZN34_INTERNAL_92e188a3_4_k_cu_e839a9cc4cuda3std3__45__cpo5beginE:
	.zero		1
	.type		_ZN34_INTERNAL_92e188a3_4_k_cu_e839a9cc4cuda3std6ranges3__45__cpo5beginE,@object
	.size		_ZN34_INTERNAL_92e188a3_4_k_cu_e839a9cc4cuda3std6ranges3__45__cpo5beginE,(_ZN34_INTERNAL_92e188a3_4_k_cu_e839a9cc6thrust24THRUST_300001_SM_1000_NS6deviceE - _ZN34_INTERNAL_92e188a3_4_k_cu_e839a9cc4cuda3std6ranges3__45__cpo5beginE)
_ZN34_INTERNAL_92e188a3_4_k_cu_e839a9cc4cuda3std6ranges3__45__cpo5beginE:
	.zero		1
	.type		_ZN34_INTERNAL_92e188a3_4_k_cu_e839a9cc6thrust24THRUST_300001_SM_1000_NS6deviceE,@object
	.size		_ZN34_INTERNAL_92e188a3_4_k_cu_e839a9cc6thrust24THRUST_300001_SM_1000_NS6deviceE,(_ZN34_INTERNAL_92e188a3_4_k_cu_e839a9cc4cuda3std3__47nulloptE - _ZN34_INTERNAL_92e188a3_4_k_cu_e839a9cc6thrust24THRUST_300001_SM_1000_NS6deviceE)
_ZN34_INTERNAL_92e188a3_4_k_cu_e839a9cc6thrust24THRUST_300001_SM_1000_NS6deviceE:
	.zero		1
	.type		_ZN34_INTERNAL_92e188a3_4_k_cu_e839a9cc4cuda3std3__47nulloptE,@object
	.size		_ZN34_INTERNAL_92e188a3_4_k_cu_e839a9cc4cuda3std3__47nulloptE,(_ZN34_INTERNAL_92e188a3_4_k_cu_e839a9cc4cuda3std6ranges3__45__cpo8distanceE - _ZN34_INTERNAL_92e188a3_4_k_cu_e839a9cc4cuda3std3__47nulloptE)
_ZN34_INTERNAL_92e188a3_4_k_cu_e839a9cc4cuda3std3__47nulloptE:
	.zero		1
	.type		_ZN34_INTERNAL_92e188a3_4_k_cu_e839a9cc4cuda3std6ranges3__45__cpo8distanceE,@object
	.size		_ZN34_INTERNAL_92e188a3_4_k_cu_e839a9cc4cuda3std6ranges3__45__cpo8distanceE,(_ZN34_INTERNAL_92e188a3_4_k_cu_e839a9cc6thrust24THRUST_300001_SM_1000_NS12placeholders2_4E - _ZN34_INTERNAL_92e188a3_4_k_cu_e839a9cc4cuda3std6ranges3__45__cpo8distanceE)
_ZN34_INTERNAL_92e188a3_4_k_cu_e839a9cc4cuda3std6ranges3__45__cpo8distanceE:
	.zero		1
	.type		_ZN34_INTERNAL_92e188a3_4_k_cu_e839a9cc6thrust24THRUST_300001_SM_1000_NS12placeholders2_4E,@object
	.size		_ZN34_INTERNAL_92e188a3_4_k_cu_e839a9cc6thrust24THRUST_300001_SM_1000_NS12placeholders2_4E,(_ZN34_INTERNAL_92e188a3_4_k_cu_e839a9cc4cuda3std3__45__cpo6rbeginE - _ZN34_INTERNAL_92e188a3_4_k_cu_e839a9cc6thrust24THRUST_300001_SM_1000_NS12placeholders2_4E)
_ZN34_INTERNAL_92e188a3_4_k_cu_e839a9cc6thrust24THRUST_300001_SM_1000_NS12placeholders2_4E:
	.zero		1
	.type		_ZN34_INTERNAL_92e188a3_4_k_cu_e839a9cc4cuda3std3__45__cpo6rbeginE,@object
	.size		_ZN34_INTERNAL_92e188a3_4_k_cu_e839a9cc4cuda3std3__45__cpo6rbeginE,(_ZN34_INTERNAL_92e188a3_4_k_cu_e839a9cc4cuda3std6ranges3__45__cpo7advanceE - _ZN34_INTERNAL_92e188a3_4_k_cu_e839a9cc4cuda3std3__45__cpo6rbeginE)
_ZN34_INTERNAL_92e188a3_4_k_cu_e839a9cc4cuda3std3__45__cpo6rbeginE:
	.zero		1
	.type		_ZN34_INTERNAL_92e188a3_4_k_cu_e839a9cc4cuda3std6ranges3__45__cpo7advanceE,@object
	.size		_ZN34_INTERNAL_92e188a3_4_k_cu_e839a9cc4cuda3std6ranges3__45__cpo7advanceE,(_ZN34_INTERNAL_92e188a3_4_k_cu_e839a9cc6thrust24THRUST_300001_SM_1000_NS12placeholders3_10E - _ZN34_INTERNAL_92e188a3_4_k_cu_e839a9cc4cuda3std6ranges3__45__cpo7advanceE)
_ZN34_INTERNAL_92e188a3_4_k_cu_e839a9cc4cuda3std6ranges3__45__cpo7advanceE:
	.zero		1
	.type		_ZN34_INTERNAL_92e188a3_4_k_cu_e839a9cc6thrust24THRUST_300001_SM_1000_NS12placeholders3_10E,@object
	.size		_ZN34_INTERNAL_92e188a3_4_k_cu_e839a9cc6thrust24THRUST_300001_SM_1000_NS12placeholders3_10E,(_ZN34_INTERNAL_92e188a3_4_k_cu_e839a9cc4cuda3std3__48in_placeE - _ZN34_INTERNAL_92e188a3_4_k_cu_e839a9cc6thrust24THRUST_300001_SM_1000_NS12placeholders3_10E)
_ZN34_INTERNAL_92e188a3_4_k_cu_e839a9cc6thrust24THRUST_300001_SM_1000_NS12placeholders3_10E:
	.zero		1
	.type		_ZN34_INTERNAL_92e188a3_4_k_cu_e839a9cc4cuda3std3__48in_placeE,@object
	.size		_ZN34_INTERNAL_92e188a3_4_k_cu_e839a9cc4cuda3std3__48in_placeE,(_ZN34_INTERNAL_92e188a3_4_k_cu_e839a9cc4cuda3std6ranges3__45__cpo4sizeE - _ZN34_INTERNAL_92e188a3_4_k_cu_e839a9cc4cuda3std3__48in_placeE)
_ZN34_INTERNAL_92e188a3_4_k_cu_e839a9cc4cuda3std3__48in_placeE:
	.zero		1
	.type		_ZN34_INTERNAL_92e188a3_4_k_cu_e839a9cc4cuda3std6ranges3__45__cpo4sizeE,@object
	.size		_ZN34_INTERNAL_92e188a3_4_k_cu_e839a9cc4cuda3std6ranges3__45__cpo4sizeE,(_ZN34_INTERNAL_92e188a3_4_k_cu_e839a9cc6thrust24THRUST_300001_SM_1000_NS12placeholders2_2E - _ZN34_INTERNAL_92e188a3_4_k_cu_e839a9cc4cuda3std6ranges3__45__cpo4sizeE)
_ZN34_INTERNAL_92e188a3_4_k_cu_e839a9cc4cuda3std6ranges3__45__cpo4sizeE:
	.zero		1
	.type		_ZN34_INTERNAL_92e188a3_4_k_cu_e839a9cc6thrust24THRUST_300001_SM_1000_NS12placeholders2_2E,@object
	.size		_ZN34_INTERNAL_92e188a3_4_k_cu_e839a9cc6thrust24THRUST_300001_SM_1000_NS12placeholders2_2E,(_ZN34_INTERNAL_92e188a3_4_k_cu_e839a9cc4cuda3std3__45__cpo6cbeginE - _ZN34_INTERNAL_92e188a3_4_k_cu_e839a9cc6thrust24THRUST_300001_SM_1000_NS12placeholders2_2E)
_ZN34_INTERNAL_92e188a3_4_k_cu_e839a9cc6thrust24THRUST_300001_SM_1000_NS12placeholders2_2E:
	.zero		1
	.type		_ZN34_INTERNAL_92e188a3_4_k_cu_e839a9cc4cuda3std3__45__cpo6cbeginE,@object
	.size		_ZN34_INTERNAL_92e188a3_4_k_cu_e839a9cc4cuda3std3__45__cpo6cbeginE,(_ZN34_INTERNAL_92e188a3_4_k_cu_e839a9cc4cuda3std6ranges3__45__cpo6cbeginE - _ZN34_INTERNAL_92e188a3_4_k_cu_e839a9cc4cuda3std3__45__cpo6cbeginE)
_ZN34_INTERNAL_92e188a3_4_k_cu_e839a9cc4cuda3std3__45__cpo6cbeginE:
	.zero		1
	.type		_ZN34_INTERNAL_92e188a3_4_k_cu_e839a9cc4cuda3std6ranges3__45__cpo6cbeginE,@object
	.size		_ZN34_INTERNAL_92e188a3_4_k_cu_e839a9cc4cuda3std6ranges3__45__cpo6cbeginE,(_ZN34_INTERNAL_92e188a3_4_k_cu_e839a9cc6thrust24THRUST_300001_SM_1000_NS12placeholders2_6E - _ZN34_INTERNAL_92e188a3_4_k_cu_e839a9cc4cuda3std6ranges3__45__cpo6cbeginE)
_ZN34_INTERNAL_92e188a3_4_k_cu_e839a9cc4cuda3std6ranges3__45__cpo6cbeginE:
	.zero		1
	.type		_ZN34_INTERNAL_92e188a3_4_k_cu_e839a9cc6thrust24THRUST_300001_SM_1000_NS12placeholders2_6E,@object
	.size		_ZN34_INTERNAL_92e188a3_4_k_cu_e839a9cc6thrust24THRUST_300001_SM_1000_NS12placeholders2_6E,(_ZN34_INTERNAL_92e188a3_4_k_cu_e839a9cc4cuda3std3__45__cpo7crbeginE - _ZN34_INTERNAL_92e188a3_4_k_cu_e839a9cc6thrust24THRUST_300001_SM_1000_NS12placeholders2_6E)
_ZN34_INTERNAL_92e188a3_4_k_cu_e839a9cc6thrust24THRUST_300001_SM_1000_NS12placeholders2_6E:
	.zero		1
	.type		_ZN34_INTERNAL_92e188a3_4_k_cu_e839a9cc4cuda3std3__45__cpo7crbeginE,@object
	.size		_ZN34_INTERNAL_92e188a3_4_k_cu_e839a9cc4cuda3std3__45__cpo7crbeginE,(_ZN34_INTERNAL_92e188a3_4_k_cu_e839a9cc4cuda3std6ranges3__45__cpo4nextE - _ZN34_INTERNAL_92e188a3_4_k_cu_e839a9cc4cuda3std3__45__cpo7crbeginE)
_ZN34_INTERNAL_92e188a3_4_k_cu_e839a9cc4cuda3std3__45__cpo7crbeginE:
	.zero		1
	.type		_ZN34_INTERNAL_92e188a3_4_k_cu_e839a9cc4cuda3std6ranges3__45__cpo4nextE,@object
	.size		_ZN34_INTERNAL_92e188a3_4_k_cu_e839a9cc4cuda3std6ranges3__45__cpo4nextE,(_ZN34_INTERNAL_92e188a3_4_k_cu_e839a9cc4cuda3std6ranges3__45__cpo4swapE - _ZN34_INTERNAL_92e188a3_4_k_cu_e839a9cc4cuda3std6ranges3__45__cpo4nextE)
_ZN34_INTERNAL_92e188a3_4_k_cu_e839a9cc4cuda3std6ranges3__45__cpo4nextE:
	.zero		1
	.type		_ZN34_INTERNAL_92e188a3_4_k_cu_e839a9cc4cuda3std6ranges3__45__cpo4swapE,@object
	.size		_ZN34_INTERNAL_92e188a3_4_k_cu_e839a9cc4cuda3std6ranges3__45__cpo4swapE,(_ZN34_INTERNAL_92e188a3_4_k_cu_e839a9cc6thrust24THRUST_300001_SM_1000_NS8cuda_cub10par_nosyncE - _ZN34_INTERNAL_92e188a3_4_k_cu_e839a9cc4cuda3std6ranges3__45__cpo4swapE)
_ZN34_INTERNAL_92e188a3_4_k_cu_e839a9cc4cuda3std6ranges3__45__cpo4swapE:
	.zero		1
	.type		_ZN34_INTERNAL_92e188a3_4_k_cu_e839a9cc6thrust24THRUST_300001_SM_1000_NS8cuda_cub10par_nosyncE,@object
	.size		_ZN34_INTERNAL_92e188a3_4_k_cu_e839a9cc6thrust24THRUST_300001_SM_1000_NS8cuda_cub10par_nosyncE,(_ZN34_INTERNAL_92e188a3_4_k_cu_e839a9cc6thrust24THRUST_300001_SM_1000_NS3seqE - _ZN34_INTERNAL_92e188a3_4_k_cu_e839a9cc6thrust24THRUST_300001_SM_1000_NS8cuda_cub10par_nosyncE)
_ZN34_INTERNAL_92e188a3_4_k_cu_e839a9cc6thrust24THRUST_300001_SM_1000_NS8cuda_cub10par_nosyncE:
	.zero		1
	.type		_ZN34_INTERNAL_92e188a3_4_k_cu_e839a9cc6thrust24THRUST_300001_SM_1000_NS3seqE,@object
	.size		_ZN34_INTERNAL_92e188a3_4_k_cu_e839a9cc6thrust24THRUST_300001_SM_1000_NS3seqE,(_ZN34_INTERNAL_92e188a3_4_k_cu_e839a9cc4cuda3std3__420unreachable_sentinelE - _ZN34_INTERNAL_92e188a3_4_k_cu_e839a9cc6thrust24THRUST_300001_SM_1000_NS3seqE)
_ZN34_INTERNAL_92e188a3_4_k_cu_e839a9cc6thrust24THRUST_300001_SM_1000_NS3seqE:
	.zero		1
	.type		_ZN34_INTERNAL_92e188a3_4_k_cu_e839a9cc4cuda3std3__420unreachable_sentinelE,@object
	.size		_ZN34_INTERNAL_92e188a3_4_k_cu_e839a9cc4cuda3std3__420unreachable_sentinelE,(_ZN34_INTERNAL_92e188a3_4_k_cu_e839a9cc4cuda3std6ranges3__45__cpo5ssizeE - _ZN34_INTERNAL_92e188a3_4_k_cu_e839a9cc4cuda3std3__420unreachable_sentinelE)
_ZN34_INTERNAL_92e188a3_4_k_cu_e839a9cc4cuda3std3__420unreachable_sentinelE:
	.zero		1
	.type		_ZN34_INTERNAL_92e188a3_4_k_cu_e839a9cc4cuda3std6ranges3__45__cpo5ssizeE,@object
	.size		_ZN34_INTERNAL_92e188a3_4_k_cu_e839a9cc4cuda3std6ranges3__45__cpo5ssizeE,(_ZN34_INTERNAL_92e188a3_4_k_cu_e839a9cc6thrust24THRUST_300001_SM_1000_NS12placeholders2_3E - _ZN34_INTERNAL_92e188a3_4_k_cu_e839a9cc4cuda3std6ranges3__45__cpo5ssizeE)
_ZN34_INTERNAL_92e188a3_4_k_cu_e839a9cc4cuda3std6ranges3__45__cpo5ssizeE:
	.zero		1
	.type		_ZN34_INTERNAL_92e188a3_4_k_cu_e839a9cc6thrust24THRUST_300001_SM_1000_NS12placeholders2_3E,@object
	.size		_ZN34_INTERNAL_92e188a3_4_k_cu_e839a9cc6thrust24THRUST_300001_SM_1000_NS12placeholders2_3E,(_ZN34_INTERNAL_92e188a3_4_k_cu_e839a9cc4cuda3std3__45__cpo4cendE - _ZN34_INTERNAL_92e188a3_4_k_cu_e839a9cc6thrust24THRUST_300001_SM_1000_NS12placeholders2_3E)
_ZN34_INTERNAL_92e188a3_4_k_cu_e839a9cc6thrust24THRUST_300001_SM_1000_NS12placeholders2_3E:
	.zero		1
	.type		_ZN34_INTERNAL_92e188a3_4_k_cu_e839a9cc4cuda3std3__45__cpo4cendE,@object
	.size		_ZN34_INTERNAL_92e188a3_4_k_cu_e839a9cc4cuda3std3__45__cpo4cendE,(_ZN34_INTERNAL_92e188a3_4_k_cu_e839a9cc4cuda3std6ranges3__45__cpo4cendE - _ZN34_INTERNAL_92e188a3_4_k_cu_e839a9cc4cuda3std3__45__cpo4cendE)
_ZN34_INTERNAL_92e188a3_4_k_cu_e839a9cc4cuda3std3__45__cpo4cendE:
	.zero		1
	.type		_ZN34_INTERNAL_92e188a3_4_k_cu_e839a9cc4cuda3std6ranges3__45__cpo4cendE,@object
	.size		_ZN34_INTERNAL_92e188a3_4_k_cu_e839a9cc4cuda3std6ranges3__45__cpo4cendE,(_ZN34_INTERNAL_92e188a3_4_k_cu_e839a9cc6thrust24THRUST_300001_SM_1000_NS12placeholders2_7E - _ZN34_INTERNAL_92e188a3_4_k_cu_e839a9cc4cuda3std6ranges3__45__cpo4cendE)
_ZN34_INTERNAL_92e188a3_4_k_cu_e839a9cc4cuda3std6ranges3__45__cpo4cendE:
	.zero		1
	.type		_ZN34_INTERNAL_92e188a3_4_k_cu_e839a9cc6thrust24THRUST_300001_SM_1000_NS12placeholders2_7E,@object
	.size		_ZN34_INTERNAL_92e188a3_4_k_cu_e839a9cc6thrust24THRUST_300001_SM_1000_NS12placeholders2_7E,(_ZN34_INTERNAL_92e188a3_4_k_cu_e839a9cc4cuda3std3__45__cpo5crendE - _ZN34_INTERNAL_92e188a3_4_k_cu_e839a9cc6thrust24THRUST_300001_SM_1000_NS12placeholders2_7E)
_ZN34_INTERNAL_92e188a3_4_k_cu_e839a9cc6thrust24THRUST_300001_SM_1000_NS12placeholders2_7E:
	.zero		1
	.type		_ZN34_INTERNAL_92e188a3_4_k_cu_e839a9cc4cuda3std3__45__cpo5crendE,@object
	.size		_ZN34_INTERNAL_92e188a3_4_k_cu_e839a9cc4cuda3std3__45__cpo5crendE,(_ZN34_INTERNAL_92e188a3_4_k_cu_e839a9cc4cuda3std6ranges3__45__cpo4prevE - _ZN34_INTERNAL_92e188a3_4_k_cu_e839a9cc4cuda3std3__45__cpo5crendE)
_ZN34_INTERNAL_92e188a3_4_k_cu_e839a9cc4cuda3std3__45__cpo5crendE:
	.zero		1
	.type		_ZN34_INTERNAL_92e188a3_4_k_cu_e839a9cc4cuda3std6ranges3__45__cpo4prevE,@object
	.size		_ZN34_INTERNAL_92e188a3_4_k_cu_e839a9cc4cuda3std6ranges3__45__cpo4prevE,(_ZN34_INTERNAL_92e188a3_4_k_cu_e839a9cc4cuda3std6ranges3__45__cpo9iter_moveE - _ZN34_INTERNAL_92e188a3_4_k_cu_e839a9cc4cuda3std6ranges3__45__cpo4prevE)
_ZN34_INTERNAL_92e188a3_4_k_cu_e839a9cc4cuda3std6ranges3__45__cpo4prevE:
	.zero		1
	.type		_ZN34_INTERNAL_92e188a3_4_k_cu_e839a9cc4cuda3std6ranges3__45__cpo9iter_moveE,@object
	.size		_ZN34_INTERNAL_92e188a3_4_k_cu_e839a9cc4cuda3std6ranges3__45__cpo9iter_moveE,(_ZN34_INTERNAL_92e188a3_4_k_cu_e839a9cc6thrust24THRUST_300001_SM_1000_NS6system6detail10sequential3seqE - _ZN34_INTERNAL_92e188a3_4_k_cu_e839a9cc4cuda3std6ranges3__45__cpo9iter_moveE)
_ZN34_INTERNAL_92e188a3_4_k_cu_e839a9cc4cuda3std6ranges3__45__cpo9iter_moveE:
	.zero		1
	.type		_ZN34_INTERNAL_92e188a3_4_k_cu_e839a9cc6thrust24THRUST_300001_SM_1000_NS6system6detail10sequential3seqE,@object
	.size		_ZN34_INTERNAL_92e188a3_4_k_cu_e839a9cc6thrust24THRUST_300001_SM_1000_NS6system6detail10sequential3seqE,(_ZN34_INTERNAL_92e188a3_4_k_cu_e839a9cc6thrust24THRUST_300001_SM_1000_NS12placeholders2_9E - _ZN34_INTERNAL_92e188a3_4_k_cu_e839a9cc6thrust24THRUST_300001_SM_1000_NS6system6detail10sequential3seqE)
_ZN34_INTERNAL_92e188a3_4_k_cu_e839a9cc6thrust24THRUST_300001_SM_1000_NS6system6detail10sequential3seqE:
	.zero		1
	.type		_ZN34_INTERNAL_92e188a3_4_k_cu_e839a9cc6thrust24THRUST_300001_SM_1000_NS12placeholders2_9E,@object
	.size		_ZN34_INTERNAL_92e188a3_4_k_cu_e839a9cc6thrust24THRUST_300001_SM_1000_NS12placeholders2_9E,(_ZN34_INTERNAL_92e188a3_4_k_cu_e839a9cc4cuda3std3__419piecewise_constructE - _ZN34_INTERNAL_92e188a3_4_k_cu_e839a9cc6thrust24THRUST_300001_SM_1000_NS12placeholders2_9E)
_ZN34_INTERNAL_92e188a3_4_k_cu_e839a9cc6thrust24THRUST_300001_SM_1000_NS12placeholders2_9E:
	.zero		1
	.type		_ZN34_INTERNAL_92e188a3_4_k_cu_e839a9cc4cuda3std3__419piecewise_constructE,@object
	.size		_ZN34_INTERNAL_92e188a3_4_k_cu_e839a9cc4cuda3std3__419piecewise_constructE,(_ZN34_INTERNAL_92e188a3_4_k_cu_e839a9cc4cuda3std6ranges3__45__cpo5cdataE - _ZN34_INTERNAL_92e188a3_4_k_cu_e839a9cc4cuda3std3__419piecewise_constructE)
_ZN34_INTERNAL_92e188a3_4_k_cu_e839a9cc4cuda3std3__419piecewise_constructE:
	.zero		1
	.type		_ZN34_INTERNAL_92e188a3_4_k_cu_e839a9cc4cuda3std6ranges3__45__cpo5cdataE,@object
	.size		_ZN34_INTERNAL_92e188a3_4_k_cu_e839a9cc4cuda3std6ranges3__45__cpo5cdataE,(_ZN34_INTERNAL_92e188a3_4_k_cu_e839a9cc6thrust24THRUST_300001_SM_1000_NS12placeholders2_1E - _ZN34_INTERNAL_92e188a3_4_k_cu_e839a9cc4cuda3std6ranges3__45__cpo5cdataE)
_ZN34_INTERNAL_92e188a3_4_k_cu_e839a9cc4cuda3std6ranges3__45__cpo5cdataE:
	.zero		1
	.type		_ZN34_INTERNAL_92e188a3_4_k_cu_e839a9cc6thrust24THRUST_300001_SM_1000_NS12placeholders2_1E,@object
	.size		_ZN34_INTERNAL_92e188a3_4_k_cu_e839a9cc6thrust24THRUST_300001_SM_1000_NS12placeholders2_1E,(_ZN34_INTERNAL_92e188a3_4_k_cu_e839a9cc4cuda3std3__45__cpo3endE - _ZN34_INTERNAL_92e188a3_4_k_cu_e839a9cc6thrust24THRUST_300001_SM_1000_NS12placeholders2_1E)
_ZN34_INTERNAL_92e188a3_4_k_cu_e839a9cc6thrust24THRUST_300001_SM_1000_NS12placeholders2_1E:
	.zero		1
	.type		_ZN34_INTERNAL_92e188a3_4_k_cu_e839a9cc4cuda3std3__45__cpo3endE,@object
	.size		_ZN34_INTERNAL_92e188a3_4_k_cu_e839a9cc4cuda3std3__45__cpo3endE,(_ZN34_INTERNAL_92e188a3_4_k_cu_e839a9cc4cuda3std6ranges3__45__cpo3endE - _ZN34_INTERNAL_92e188a3_4_k_cu_e839a9cc4cuda3std3__45__cpo3endE)
_ZN34_INTERNAL_92e188a3_4_k_cu_e839a9cc4cuda3std3__45__cpo3endE:
	.zero		1
	.type		_ZN34_INTERNAL_92e188a3_4_k_cu_e839a9cc4cuda3std6ranges3__45__cpo3endE,@object
	.size		_ZN34_INTERNAL_92e188a3_4_k_cu_e839a9cc4cuda3std6ranges3__45__cpo3endE,(_ZN34_INTERNAL_92e188a3_4_k_cu_e839a9cc6thrust24THRUST_300001_SM_1000_NS12placeholders2_5E - _ZN34_INTERNAL_92e188a3_4_k_cu_e839a9cc4cuda3std6ranges3__45__cpo3endE)
_ZN34_INTERNAL_92e188a3_4_k_cu_e839a9cc4cuda3std6ranges3__45__cpo3endE:
	.zero		1
	.type		_ZN34_INTERNAL_92e188a3_4_k_cu_e839a9cc6thrust24THRUST_300001_SM_1000_NS12placeholders2_5E,@object
	.size		_ZN34_INTERNAL_92e188a3_4_k_cu_e839a9cc6thrust24THRUST_300001_SM_1000_NS12placeholders2_5E,(_ZN34_INTERNAL_92e188a3_4_k_cu_e839a9cc4cuda3std3__45__cpo4rendE - _ZN34_INTERNAL_92e188a3_4_k_cu_e839a9cc6thrust24THRUST_300001_SM_1000_NS12placeholders2_5E)
_ZN34_INTERNAL_92e188a3_4_k_cu_e839a9cc6thrust24THRUST_300001_SM_1000_NS12placeholders2_5E:
	.zero		1
	.type		_ZN34_INTERNAL_92e188a3_4_k_cu_e839a9cc4cuda3std3__45__cpo4rendE,@object
	.size		_ZN34_INTERNAL_92e188a3_4_k_cu_e839a9cc4cuda3std3__45__cpo4rendE,(_ZN34_INTERNAL_92e188a3_4_k_cu_e839a9cc4cuda3std6ranges3__45__cpo9iter_swapE - _ZN34_INTERNAL_92e188a3_4_k_cu_e839a9cc4cuda3std3__45__cpo4rendE)
_ZN34_INTERNAL_92e188a3_4_k_cu_e839a9cc4cuda3std3__45__cpo4rendE:
	.zero		1
	.type		_ZN34_INTERNAL_92e188a3_4_k_cu_e839a9cc4cuda3std6ranges3__45__cpo9iter_swapE,@object
	.size		_ZN34_INTERNAL_92e188a3_4_k_cu_e839a9cc4cuda3std6ranges3__45__cpo9iter_swapE,(_ZN34_INTERNAL_92e188a3_4_k_cu_e839a9cc4cuda3std3__48unexpectE - _ZN34_INTERNAL_92e188a3_4_k_cu_e839a9cc4cuda3std6ranges3__45__cpo9iter_swapE)
_ZN34_INTERNAL_92e188a3_4_k_cu_e839a9cc4cuda3std6ranges3__45__cpo9iter_swapE:
	.zero		1
	.type		_ZN34_INTERNAL_92e188a3_4_k_cu_e839a9cc4cuda3std3__48unexpectE,@object
	.size		_ZN34_INTERNAL_92e188a3_4_k_cu_e839a9cc4cuda3std3__48unexpectE,(_ZN34_INTERNAL_92e188a3_4_k_cu_e839a9cc6thrust24THRUST_300001_SM_1000_NS8cuda_cub3parE - _ZN34_INTERNAL_92e188a3_4_k_cu_e839a9cc4cuda3std3__48unexpectE)
_ZN34_INTERNAL_92e188a3_4_k_cu_e839a9cc4cuda3std3__48unexpectE:
	.zero		1
	.type		_ZN34_INTERNAL_92e188a3_4_k_cu_e839a9cc6thrust24THRUST_300001_SM_1000_NS8cuda_cub3parE,@object
	.size		_ZN34_INTERNAL_92e188a3_4_k_cu_e839a9cc6thrust24THRUST_300001_SM_1000_NS8cuda_cub3parE,(.L_29 - _ZN34_INTERNAL_92e188a3_4_k_cu_e839a9cc6thrust24THRUST_300001_SM_1000_NS8cuda_cub3parE)
_ZN34_INTERNAL_92e188a3_4_k_cu_e839a9cc6thrust24THRUST_300001_SM_1000_NS8cuda_cub3parE:
	.zero		1
.L_29:


//--------------------- .nv.shared._ZN3cub18CUB_300001_SM_10006detail10radix_sort33DeviceRadixSortExclusiveSumKernelINS1_5radix10policy_hubIjNS0_8NullTypeEyE10Policy1000EyEEvPT0_ --------------------------
	.section	.nv.shared._ZN3cub18CUB_300001_SM_10006detail10radix_sort33DeviceRadixSortExclusiveSumKernelINS1_5radix10policy_hubIjNS0_8NullTypeEyE10Policy1000EyEEvPT0_,"aw",@nobits
	.sectionflags	@""
	.align	16
.nv.shared._ZN3cub18CUB_300001_SM_10006detail10radix_sort33DeviceRadixSortExclusiveSumKernelINS1_5radix10policy_hubIjNS0_8NullTypeEyE10Policy1000EyEEvPT0_:
	.zero		3360


//--------------------- .nv.shared._ZN3cub18CUB_300001_SM_10006detail10radix_sort30DeviceRadixSortHistogramKernelINS1_5radix10policy_hubIjNS0_8NullTypeEyE10Policy1000ELNS0_9SortOrderE0EjyNS1_21identity_decomposer_tEEEvPT2_PKT1_SB_iiT3_ --------------------------
	.section	.nv.shared._ZN3cub18CUB_300001_SM_10006detail10radix_sort30DeviceRadixSortHistogramKernelINS1_5radix10policy_hubIjNS0_8NullTypeEyE10Policy1000ELNS0_9SortOrderE0EjyNS1_21identity_decomposer_tEEEvPT2_PKT1_SB_iiT3_,"aw",@nobits
	.sectionflags	@""
	.align	16
.nv.shared._ZN3cub18CUB_300001_SM_10006detail10radix_sort30DeviceRadixSortHistogramKernelINS1_5radix10policy_hubIjNS0_8NullTypeEyE10Policy1000ELNS0_9SortOrderE0EjyNS1_21identity_decomposer_tEEEvPT2_PKT1_SB_iiT3_:
	.zero		5120


//--------------------- .nv.shared._ZN3cub18CUB_300001_SM_10006detail10radix_sort31DeviceRadixSortSingleTileKernelINS1_5radix10policy_hubIjNS0_8NullTypeEyE10Policy1000ELNS0_9SortOrderE0EjS6_yNS1_21identity_decomposer_tEEEvPKT1_PSB_PKT2_PSF_T3_iiT4_ --------------------------
	.section	.nv.shared._ZN3cub18CUB_300001_SM_10006detail10radix_sort31DeviceRadixSortSingleTileKernelINS1_5radix10policy_hubIjNS0_8NullTypeEyE10Policy1000ELNS0_9SortOrderE0EjS6_yNS1_21identity_decomposer_tEEEvPKT1_PSB_PKT2_PSF_T3_iiT4_,"aw",@nobits
	.sectionflags	@""
	.align	16
.nv.shared._ZN3cub18CUB_300001_SM_10006detail10radix_sort31DeviceRadixSortSingleTileKernelINS1_5radix10policy_hubIjNS0_8NullTypeEyE10Policy1000ELNS0_9SortOrderE0EjS6_yNS1_21identity_decomposer_tEEEvPKT1_PSB_PKT2_PSF_T3_iiT4_:
	.zero		34880


//--------------------- .nv.shared._ZN3cub18CUB_300001_SM_10006detail11EmptyKernelIvEEvv --------------------------
	.section	.nv.shared._ZN3cub18CUB_300001_SM_10006detail11EmptyKernelIvEEvv,"aw",@nobits
	.sectionflags	@""
	.align	16
	.zero		1024


//--------------------- .nv.shared._Z10addSumScanPiiS_ --------------------------
	.section	.nv.shared._Z10addSumScanPiiS_,"aw",@nobits
	.sectionflags	@""
	.align	16
	.zero		1024


//--------------------- .nv.shared._Z13scanBlkKernelPiiS_S_ --------------------------
	.section	.nv.shared._Z13scanBlkKernelPiiS_S_,"aw",@nobits
	.sectionflags	@""
	.align	16
	.zero		1024


//--------------------- .nv.shared._Z16computeLocalHistPjiPiii --------------------------
	.section	.nv.shared._Z16computeLocalHistPjiPiii,"aw",@nobits
	.sectionflags	@""
	.align	16
	.zero		1024


//--------------------- .nv.constant0._ZN3cub18CUB_300001_SM_10006detail10radix_sort29DeviceRadixSortOnesweepKernelINS1_5radix10policy_hubIjNS0_8NullTypeEyE10Policy1000ELNS0_9SortOrderE0EjS6_yiiNS1_21identity_decomposer_tEEEvPT5_SC_PT3_PKSD_PT1_PKSH_PT2_PKSL_T4_iiT6_ --------------------------
	.section	.nv.constant0._ZN3cub18CUB_300001_SM_10006detail10radix_sort29DeviceRadixSortOnesweepKernelINS1_5radix10policy_hubIjNS0_8NullTypeEyE10Policy1000ELNS0_9SortOrderE0EjS6_yiiNS1_21identity_decomposer_tEEEvPT5_SC_PT3_PKSD_PT1_PKSH_PT2_PKSL_T4_iiT6_,"a",@progbits
	.sectionflags	@""
	.align	4
.nv.constant0._ZN3cub18CUB_300001_SM_10006detail10radix_sort29DeviceRadixSortOnesweepKernelINS1_5radix10policy_hubIjNS0_8NullTypeEyE10Policy1000ELNS0_9SortOrderE0EjS6_yiiNS1_21identity_decomposer_tEEEvPT5_SC_PT3_PKSD_PT1_PKSH_PT2_PKSL_T4_iiT6_:
	.zero		973


//--------------------- .nv.constant0._ZN3cub18CUB_300001_SM_10006detail10radix_sort33DeviceRadixSortExclusiveSumKernelINS1_5radix10policy_hubIjNS0_8NullTypeEyE10Policy1000EyEEvPT0_ --------------------------
	.section	.nv.constant0._ZN3cub18CUB_300001_SM_10006detail10radix_sort33DeviceRadixSortExclusiveSumKernelINS1_5radix10policy_hubIjNS0_8NullTypeEyE10Policy1000EyEEvPT0_,"a",@progbits
	.sectionflags	@""
	.align	4
.nv.constant0._ZN3cub18CUB_300001_SM_10006detail10radix_sort33DeviceRadixSortExclusiveSumKernelINS1_5radix10policy_hubIjNS0_8NullTypeEyE10Policy1000EyEEvPT0_:
	.zero		904


//--------------------- .nv.constant0._ZN3cub18CUB_300001_SM_10006detail10radix_sort30DeviceRadixSortHistogramKernelINS1_5radix10policy_hubIjNS0_8NullTypeEyE10Policy1000ELNS0_9SortOrderE0EjyNS1_21identity_decomposer_tEEEvPT2_PKT1_SB_iiT3_ --------------------------
	.section	.nv.constant0._ZN3cub18CUB_300001_SM_10006detail10radix_sort30DeviceRadixSortHistogramKernelINS1_5radix10policy_hubIjNS0_8NullTypeEyE10Policy1000ELNS0_9SortOrderE0EjyNS1_21identity_decomposer_tEEEvPT2_PKT1_SB_iiT3_,"a",@progbits
	.sectionflags	@""
	.align	4
.nv.constant0._ZN3cub18CUB_300001_SM_10006detail10radix_sort30DeviceRadixSortHistogramKernelINS1_5radix10policy_hubIjNS0_8NullTypeEyE10Policy1000ELNS0_9SortOrderE0EjyNS1_21identity_decomposer_tEEEvPT2_PKT1_SB_iiT3_:
	.zero		929


//--------------------- .nv.constant0._ZN3cub18CUB_300001_SM_10006detail10radix_sort31DeviceRadixSortSingleTileKernelINS1_5radix10policy_hubIjNS0_8NullTypeEyE10Policy1000ELNS0_9SortOrderE0EjS6_yNS1_21identity_decomposer_tEEEvPKT1_PSB_PKT2_PSF_T3_iiT4_ --------------------------
	.section	.nv.constant0._ZN3cub18CUB_300001_SM_10006detail10radix_sort31DeviceRadixSortSingleTileKernelINS1_5radix10policy_hubIjNS0_8NullTypeEyE10Policy1000ELNS0_9SortOrderE0EjS6_yNS1_21identity_decomposer_tEEEvPKT1_PSB_PKT2_PSF_T3_iiT4_,"a",@progbits
	.sectionflags	@""
	.align	4
.nv.constant0._ZN3cub18CUB_300001_SM_10006detail10radix_sort31DeviceRadixSortSingleTileKernelINS1_5radix10policy_hubIjNS0_8NullTypeEyE10Policy1000ELNS0_9SortOrderE0EjS6_yNS1_21identity_decomposer_tEEEvPKT1_PSB_PKT2_PSF_T3_iiT4_:
	.zero		945


//--------------------- .nv.constant0._ZN3cub18CUB_300001_SM_10006detail11EmptyKernelIvEEvv --------------------------
	.section	.nv.constant0._ZN3cub18CUB_300001_SM_10006detail11EmptyKernelIvEEvv,"a",@progbits
	.sectionflags	@""
	.align	4
.nv.constant0._ZN3cub18CUB_300001_SM_10006detail11EmptyKernelIvEEvv:
	.zero		896


//--------------------- .nv.constant0._Z10addSumScanPiiS_ --------------------------
	.section	.nv.constant0._Z10addSumScanPiiS_,"a",@progbits
	.sectionflags	@""
	.align	4
.nv.constant0._Z10addSumScanPiiS_:
	.zero		920


//--------------------- .nv.constant0._Z13scanBlkKernelPiiS_S_ --------------------------
	.section	.nv.constant0._Z13scanBlkKernelPiiS_S_,"a",@progbits
	.sectionflags	@""
	.align	4
.nv.constant0._Z13scanBlkKernelPiiS_S_:
	.zero		928


//--------------------- .nv.constant0._Z16computeLocalHistPjiPiii --------------------------
	.section	.nv.constant0._Z16computeLocalHistPjiPiii,"a",@progbits
	.sectionflags	@""
	.align	4
.nv.constant0._Z16computeLocalHistPjiPiii:
	.zero		928


//--------------------- SYMBOLS --------------------------

	.type		.nv.reservedSmem.offset0,@object
	.size		.nv.reservedSmem.offset0,0x4
	.type		.nv.reservedSmem.cap,@object
	.size		.nv.reservedSmem.cap,0x4
